def matmul_kernel(
    a_ptr,
    b_ptr,
    c_ptr,
    M,
    N,
    K,
    stride_am,
    stride_ak,
    stride_bk,
    stride_bn,
    stride_cm,
    stride_cn,
    BLOCK_M: tl.constexpr,
    BLOCK_N: tl.constexpr,
    BLOCK_K: tl.constexpr,
    GROUP_M: tl.constexpr,
):
    pid = tl.program_id(axis=0)
    num_pid_m = tl.cdiv(M, BLOCK_M)
    num_pid_n = tl.cdiv(N, BLOCK_N)
    num_pid_in_group = GROUP_M * num_pid_n
    group_id = pid // num_pid_in_group
    first_pid_m = group_id * GROUP_M
    group_size_m = min(num_pid_m - first_pid_m, GROUP_M)
    pid_m = first_pid_m + ((pid % num_pid_in_group) % group_size_m)
    pid_n = (pid % num_pid_in_group) // group_size_m

    offs_am = (pid_m * BLOCK_M + tl.arange(0, BLOCK_M)) % M
    offs_bn = (pid_n * BLOCK_N + tl.arange(0, BLOCK_N)) % N
    offs_k = tl.arange(0, BLOCK_K)
    a_ptrs = a_ptr + offs_am[:, None] * stride_am + offs_k[None, :] * stride_ak
    b_ptrs = b_ptr + offs_k[:, None] * stride_bk + offs_bn[None, :] * stride_bn

    acc = tl.zeros((BLOCK_M, BLOCK_N), dtype=tl.float32)
    for kk in range(0, tl.cdiv(K, BLOCK_K)):
        a = tl.load(a_ptrs, mask=offs_k[None, :] < K - kk * BLOCK_K, other=0.0)
        b = tl.load(b_ptrs, mask=offs_k[:, None] < K - kk * BLOCK_K, other=0.0)
        acc = tl.dot(a, b, acc)
        a_ptrs += BLOCK_K * stride_ak
        b_ptrs += BLOCK_K * stride_bk

    c = acc.to(c_ptr.dtype.element_ty)
    offs_cm = pid_m * BLOCK_M + tl.arange(0, BLOCK_M)
    offs_cn = pid_n * BLOCK_N + tl.arange(0, BLOCK_N)
    c_ptrs = c_ptr + offs_cm[:, None] * stride_cm + offs_cn[None, :] * stride_cn
    mask = (offs_cm[:, None] < M) & (offs_cn[None, :] < N)
    tl.store(c_ptrs, c, mask=mask)

# config = {"BLOCK_K": 64, "BLOCK_M": 256, "BLOCK_N": 128, "GROUP_M": 8, "arch": "sm_100", "dtype": "bf16", "num_ctas": 1, "num_stages": 2, "num_warps": 4}
# arch = sm_100


// ===== COMPILED SASS (sm_100a) =====

	.target	sm_100a

	.elftype	@"ET_EXEC"


//--------------------- .note.nv.tkinfo           --------------------------
	.section	.note.nv.tkinfo,"",@"SHT_NOTE"
	.sectionflags	@"SHF_NOTE_NV_TKINFO"
	.tkinfo
        /*0018*/ 	.word	0x00000081
        /*0030*/ 	.string	""
        /*0030*/ 	.string	"ptxas-blackwell"
        /*0030*/ 	.string	"Cuda compilation tools, release 12.9, V12.9.86"
        /*0030*/ 	.string	"Build cuda_12.9.r12.9/compiler.36037853_0"
        /*0030*/ 	.string	"-v  -suppress-debug-info  -lineinfo  -arch sm_100a "



//--------------------- .note.nv.cuver            --------------------------
	.section	.note.nv.cuver,"",@"SHT_NOTE"
	.sectionflags	@"SHF_NOTE_NV_CUVER"
        /*0018*/ 	.short	0x0001
        /*001a*/ 	.short	0x0064
        /*001c*/ 	.short	0x0001
        /*001e*/ 	.short	0x0000
        /*0020*/ 	.short	0x0001
        /*0022*/ 	.short	0x0000


//--------------------- .nv.info                  --------------------------
	.section	.nv.info,"",@"SHT_CUDA_INFO"
	.align	4


	//----- nvinfo : EIATTR_REGCOUNT
	.align		4
        /*0000*/ 	.byte	0x04, 0x2f
        /*0002*/ 	.short	(.L_4 - .L_3)
	.align		4
.L_3:
        /*0004*/ 	.word	index@(matmul_kernel)
        /*0008*/ 	.word	0x00000060


	//----- nvinfo : EIATTR_FRAME_SIZE
	.align		4
.L_4:
        /*000c*/ 	.byte	0x04, 0x11
        /*000e*/ 	.short	(.L_6 - .L_5)
	.align		4
.L_5:
        /*0010*/ 	.word	index@($__internal_2_$__cuda_sm10x_tcgen05_guardrail_trap_unallocated_columns_being_dealloced)
        /*0014*/ 	.word	0x00000d08


	//----- nvinfo : EIATTR_FRAME_SIZE
	.align		4
.L_6:
        /*0018*/ 	.byte	0x04, 0x11
        /*001a*/ 	.short	(.L_8 - .L_7)
	.align		4
.L_7:
        /*001c*/ 	.word	index@($__internal_1_$__cuda_sm10x_tcgen05_guardrail_trap_phase_invalid_during_alloc)
        /*0020*/ 	.word	0x00000d08


	//----- nvinfo : EIATTR_FRAME_SIZE
	.align		4
.L_8:
        /*0024*/ 	.byte	0x04, 0x11
        /*0026*/ 	.short	(.L_10 - .L_9)
	.align		4
.L_9:
        /*0028*/ 	.word	index@($__internal_0_$__cuda_sm10x_tcgen05_guardrail_trap_col_being_dealloced_not_returned_by_alloc)
        /*002c*/ 	.word	0x00000d08


	//----- nvinfo : EIATTR_FRAME_SIZE
	.align		4
.L_10:
        /*0030*/ 	.byte	0x04, 0x11
        /*0032*/ 	.short	(.L_12 - .L_11)
	.align		4
.L_11:
        /*0034*/ 	.word	index@(matmul_kernel)
        /*0038*/ 	.word	0x00000d08


	//----- nvinfo : EIATTR_MIN_STACK_SIZE
	.align		4
.L_12:
        /*003c*/ 	.byte	0x04, 0x12
        /*003e*/ 	.short	(.L_14 - .L_13)
	.align		4
.L_13:
        /*0040*/ 	.word	index@(matmul_kernel)
        /*0044*/ 	.word	0x00000d08
.L_14:


//--------------------- .nv.info.matmul_kernel    --------------------------
	.section	.nv.info.matmul_kernel,"",@"SHT_CUDA_INFO"
	.sectionflags	@""
	.align	4


	//----- nvinfo : EIATTR_CUDA_API_VERSION
	.align		4
        /*0000*/ 	.byte	0x04, 0x37
        /*0002*/ 	.short	(.L_16 - .L_15)
.L_15:
        /*0004*/ 	.word	0x00000081


	//----- nvinfo : EIATTR_KPARAM_INFO
	.align		4
.L_16:
        /*0008*/ 	.byte	0x04, 0x17
        /*000a*/ 	.short	(.L_18 - .L_17)
.L_17:
        /*000c*/ 	.word	0x00000000
        /*0010*/ 	.short	0x000d
        /*0012*/ 	.short	0x0048
        /*0014*/ 	.byte	0x00, 0xf4, 0x21, 0x00


	//----- nvinfo : EIATTR_KPARAM_INFO
	.align		4
.L_18:
        /*0018*/ 	.byte	0x04, 0x17
        /*001a*/ 	.short	(.L_20 - .L_19)
.L_19:
        /*001c*/ 	.word	0x00000000
        /*0020*/ 	.short	0x000c
        /*0022*/ 	.short	0x0040
        /*0024*/ 	.byte	0x00, 0xf4, 0x21, 0x00


	//----- nvinfo : EIATTR_KPARAM_INFO
	.align		4
.L_20:
        /*0028*/ 	.byte	0x04, 0x17
        /*002a*/ 	.short	(.L_22 - .L_21)
.L_21:
        /*002c*/ 	.word	0x00000000
        /*0030*/ 	.short	0x000b
        /*0032*/ 	.short	0x0038
        /*0034*/ 	.byte	0x00, 0xf0, 0x11, 0x00


	//----- nvinfo : EIATTR_KPARAM_INFO
	.align		4
.L_22:
        /*0038*/ 	.byte	0x04, 0x17
        /*003a*/ 	.short	(.L_24 - .L_23)
.L_23:
        /*003c*/ 	.word	0x00000000
        /*0040*/ 	.short	0x000a
        /*0042*/ 	.short	0x0034
        /*0044*/ 	.byte	0x00, 0xf0, 0x11, 0x00


	//----- nvinfo : EIATTR_KPARAM_INFO
	.align		4
.L_24:
        /*0048*/ 	.byte	0x04, 0x17
        /*004a*/ 	.short	(.L_26 - .L_25)
.L_25:
        /*004c*/ 	.word	0x00000000
        /*0050*/ 	.short	0x0009
        /*0052*/ 	.short	0x0030
        /*0054*/ 	.byte	0x00, 0xf0, 0x11, 0x00


	//----- nvinfo : EIATTR_KPARAM_INFO
	.align		4
.L_26:
        /*0058*/ 	.byte	0x04, 0x17
        /*005a*/ 	.short	(.L_28 - .L_27)
.L_27:
        /*005c*/ 	.word	0x00000000
        /*0060*/ 	.short	0x0008
        /*0062*/ 	.short	0x002c
        /*0064*/ 	.byte	0x00, 0xf0, 0x11, 0x00


	//----- nvinfo : EIATTR_KPARAM_INFO
	.align		4
.L_28:
        /*0068*/ 	.byte	0x04, 0x17
        /*006a*/ 	.short	(.L_30 - .L_29)
.L_29:
        /*006c*/ 	.word	0x00000000
        /*0070*/ 	.short	0x0007
        /*0072*/ 	.short	0x0028
        /*0074*/ 	.byte	0x00, 0xf0, 0x11, 0x00


	//----- nvinfo : EIATTR_KPARAM_INFO
	.align		4
.L_30:
        /*0078*/ 	.byte	0x04, 0x17
        /*007a*/ 	.short	(.L_32 - .L_31)
.L_31:
        /*007c*/ 	.word	0x00000000
        /*0080*/ 	.short	0x0006
        /*0082*/ 	.short	0x0024
        /*0084*/ 	.byte	0x00, 0xf0, 0x11, 0x00


	//----- nvinfo : EIATTR_KPARAM_INFO
	.align		4
.L_32:
        /*0088*/ 	.byte	0x04, 0x17
        /*008a*/ 	.short	(.L_34 - .L_33)
.L_33:
        /*008c*/ 	.word	0x00000000
        /*0090*/ 	.short	0x0005
        /*0092*/ 	.short	0x0020
        /*0094*/ 	.byte	0x00, 0xf0, 0x11, 0x00


	//----- nvinfo : EIATTR_KPARAM_INFO
	.align		4
.L_34:
        /*0098*/ 	.byte	0x04, 0x17
        /*009a*/ 	.short	(.L_36 - .L_35)
.L_35:
        /*009c*/ 	.word	0x00000000
        /*00a0*/ 	.short	0x0004
        /*00a2*/ 	.short	0x001c
        /*00a4*/ 	.byte	0x00, 0xf0, 0x11, 0x00


	//----- nvinfo : EIATTR_KPARAM_INFO
	.align		4
.L_36:
        /*00a8*/ 	.byte	0x04, 0x17
        /*00aa*/ 	.short	(.L_38 - .L_37)
.L_37:
        /*00ac*/ 	.word	0x00000000
        /*00b0*/ 	.short	0x0003
        /*00b2*/ 	.short	0x0018
        /*00b4*/ 	.byte	0x00, 0xf0, 0x11, 0x00


	//----- nvinfo : EIATTR_KPARAM_INFO
	.align		4
.L_38:
        /*00b8*/ 	.byte	0x04, 0x17
        /*00ba*/ 	.short	(.L_40 - .L_39)
.L_39:
        /*00bc*/ 	.word	0x00000000
        /*00c0*/ 	.short	0x0002
        /*00c2*/ 	.short	0x0010
        /*00c4*/ 	.byte	0x00, 0xf4, 0x21, 0x00


	//----- nvinfo : EIATTR_KPARAM_INFO
	.align		4
.L_40:
        /*00c8*/ 	.byte	0x04, 0x17
        /*00ca*/ 	.short	(.L_42 - .L_41)
.L_41:
        /*00cc*/ 	.word	0x00000000
        /*00d0*/ 	.short	0x0001
        /*00d2*/ 	.short	0x0008
        /*00d4*/ 	.byte	0x00, 0xf4, 0x21, 0x00


	//----- nvinfo : EIATTR_KPARAM_INFO
	.align		4
.L_42:
        /*00d8*/ 	.byte	0x04, 0x17
        /*00da*/ 	.short	(.L_44 - .L_43)
.L_43:
        /*00dc*/ 	.word	0x00000000
        /*00e0*/ 	.short	0x0000
        /*00e2*/ 	.short	0x0000
        /*00e4*/ 	.byte	0x00, 0xf4, 0x21, 0x00


	//----- nvinfo : EIATTR_AT_ENTRY_FRAGMENTS
	.align		4
.L_44:
        /*00e8*/ 	.byte	0x04, 0x4f
        /*00ea*/ 	.short	(.L_46 - .L_45)


	//   ....[0]....
.L_45:
        /*00ec*/ 	.word	0x00000004


	//----- nvinfo : EIATTR_RESERVED_SMEM_USED
	.align		4
.L_46:
        /*00f0*/ 	.byte	0x01, 0x41
	.zero		2


	//----- nvinfo : EIATTR_SPARSE_MMA_MASK
	.align		4
        /*00f4*/ 	.byte	0x03, 0x50
        /*00f6*/ 	.short	0x0000


	//----- nvinfo : EIATTR_TCGEN05_1CTA_USED
	.align		4
        /*00f8*/ 	.byte	0x01, 0x51
	.zero		2


	//----- nvinfo : EIATTR_MAXREG_COUNT
	.align		4
        /*00fc*/ 	.byte	0x03, 0x1b
        /*00fe*/ 	.short	0x00ff


	//----- nvinfo : EIATTR_NUM_BARRIERS
	.align		4
        /*0100*/ 	.byte	0x02, 0x4c
        /*0102*/ 	.byte	0x01
	.zero		1


	//----- nvinfo : EIATTR_ANNOTATIONS
	.align		4
        /*0104*/ 	.byte	0x04, 0x55
        /*0106*/ 	.short	(.L_48 - .L_47)


	//   ....[0]....
.L_47:
        /*0108*/ 	.word	0x00000001
        /*010c*/ 	.byte	0xc0, 0x32, 0x00, 0x00, 0x01, 0x00, 0x00, 0x00, 0x00, 0x33, 0x00, 0x00, 0x01, 0x00, 0x00, 0x00
        /* <DEDUP_REMOVED lines=1304> */
        /*529c*/ 	.byte	0x40, 0xde, 0x01, 0x00


	//----- nvinfo : EIATTR_INT_WARP_WIDE_INSTR_OFFSETS
	.align		4
.L_48:
        /*52a0*/ 	.byte	0x04, 0x31
        /*52a2*/ 	.short	(.L_50 - .L_49)


	//   ....[0]....
.L_49:
        /*52a4*/ 	.word	0x00003de0


	//   ....[1]....
        /*52a8*/ 	.word	0x00003e00


	//   ....[2]....
        /*52ac*/ 	.word	0x00007390


	//   ....[3]....
        /*52b0*/ 	.word	0x0001ff20


	//   ....[4]....
        /*52b4*/ 	.word	0x0001ff70


	//----- nvinfo : EIATTR_COOP_GROUP_MASK_REGIDS
	.align		4
.L_50:
        /*52b8*/ 	.byte	0x04, 0x29
        /*52ba*/ 	.short	(.L_52 - .L_51)


	//   ....[0]....
.L_51:
        /*52bc*/ 	.word	0xffffffff


	//   ....[1]....
        /*52c0*/ 	.word	0xffffffff


	//   ....[2]....
        /*52c4*/ 	.word	0xffffffff


	//   ....[3]....
        /*52c8*/ 	.word	0xffffffff


	//----- nvinfo : EIATTR_COOP_GROUP_INSTR_OFFSETS
	.align		4
.L_52:
        /*52cc*/ 	.byte	0x04, 0x28
        /*52ce*/ 	.short	(.L_54 - .L_53)


	//   ....[0]....
.L_53:
        /*52d0*/ 	.word	0x00000070


	//   ....[1]....
        /*52d4*/ 	.word	0x00000330


	//   ....[2]....
        /*52d8*/ 	.word	0x0001fdb0


	//   ....[3]....
        /*52dc*/ 	.word	0x00020020


	//----- nvinfo : EIATTR_VRC_CTA_INIT_COUNT
	.align		4
.L_54:
        /*52e0*/ 	.byte	0x02, 0x4a
        /*52e2*/ 	.byte	0x80
	.zero		1


	//----- nvinfo : EIATTR_MBARRIER_INSTR_OFFSETS
	.align		4
        /*52e4*/ 	.byte	0x04, 0x39
        /*52e6*/ 	.short	(.L_56 - .L_55)


	//   ....[0]....
.L_55:
        /*52e8*/ 	.word	0x00004010
        /*52ec*/ 	.word	0x000000ff
        /*52f0*/ 	.word	0x00000000
        /*52f4*/ 	.short	0x0100
        /*52f6*/ 	.byte	0x0c
	.zero		1


	//   ....[1]....
        /*52f8*/ 	.word	0x000073d0
        /*52fc*/ 	.word	0x000000ff
        /*5300*/ 	.word	0x00018008
        /*5304*/ 	.short	0x0100
        /*5306*/ 	.byte	0x0a
	.zero		1


	//   ....[2]....
        /*5308*/ 	.word	0x0000e630
        /*530c*/ 	.word	0x000000ff
        /*5310*/ 	.word	0x00000000
        /*5314*/ 	.short	0x010a
        /*5316*/ 	.byte	0x0c
	.zero		1


	//   ....[3]....
        /*5318*/ 	.word	0x000178e0
        /*531c*/ 	.word	0x000000ff
        /*5320*/ 	.word	0x00000000
        /*5324*/ 	.short	0x010a
        /*5326*/ 	.byte	0x0c
	.zero		1


	//   ....[4]....
        /*5328*/ 	.word	0x00017980
        /*532c*/ 	.word	0x000000ff
        /*5330*/ 	.word	0x00018000
        /*5334*/ 	.short	0x0108
        /*5336*/ 	.byte	0x0a
	.zero		1


	//   ....[5]....
        /*5338*/ 	.word	0x00017a00
        /*533c*/ 	.word	0x000000ff
        /*5340*/ 	.word	0x00018008
        /*5344*/ 	.short	0x0108
        /*5346*/ 	.byte	0x0a
	.zero		1


	//   ....[6]....
        /*5348*/ 	.word	0x00020040
        /*534c*/ 	.word	0x000000ff
        /*5350*/ 	.word	0x00000000
        /*5354*/ 	.short	0x010a
        /*5356*/ 	.byte	0x0c
	.zero		1


	//   ....[7]....
        /*5358*/ 	.word	0x00020070
        /*535c*/ 	.word	0x000000ff
        /*5360*/ 	.word	0x00000000
        /*5364*/ 	.short	0x010a
        /*5366*/ 	.byte	0x0c
	.zero		1


	//----- nvinfo : EIATTR_NUM_MBARRIERS
	.align		4
.L_56:
        /*5368*/ 	.byte	0x03, 0x38
        /*536a*/ 	.short	0x0002


	//----- nvinfo : EIATTR_EXIT_INSTR_OFFSETS
	.align		4
        /*536c*/ 	.byte	0x04, 0x1c
        /*536e*/ 	.short	(.L_58 - .L_57)


	//   ....[0]....
.L_57:
        /*5370*/ 	.word	0x00020030


	//----- nvinfo : EIATTR_REQNTID
	.align		4
.L_58:
        /*5374*/ 	.byte	0x04, 0x10
        /*5376*/ 	.short	(.L_60 - .L_59)
.L_59:
        /*5378*/ 	.word	0x00000080
        /*537c*/ 	.word	0x00000001
        /*5380*/ 	.word	0x00000001


	//----- nvinfo : EIATTR_CRS_STACK_SIZE
	.align		4
.L_60:
        /*5384*/ 	.byte	0x04, 0x1e
        /*5386*/ 	.short	(.L_62 - .L_61)
.L_61:
        /*5388*/ 	.word	0x00000000


	//----- nvinfo : EIATTR_CBANK_PARAM_SIZE
	.align		4
.L_62:
        /*538c*/ 	.byte	0x03, 0x19
        /*538e*/ 	.short	0x0050


	//----- nvinfo : EIATTR_PARAM_CBANK
	.align		4
        /*5390*/ 	.byte	0x04, 0x0a
        /*5392*/ 	.short	(.L_64 - .L_63)
	.align		4
.L_63:
        /*5394*/ 	.word	index@(.nv.constant0.matmul_kernel)
        /*5398*/ 	.short	0x0380
        /*539a*/ 	.short	0x0050


	//----- nvinfo : EIATTR_SW_WAR
	.align		4
.L_64:
        /*539c*/ 	.byte	0x04, 0x36
        /*539e*/ 	.short	(.L_66 - .L_65)
.L_65:
        /*53a0*/ 	.word	0x00000008
.L_66:


//--------------------- .nv.compat                --------------------------
	.section	.nv.compat,"",@"SHT_CUDA_COMPAT_INFO"
	.align	4
        /*0000*/ 	.byte	0x02, 0x02, 0x02, 0x00, 0x02, 0x05, 0x05, 0x00, 0x02, 0x03, 0x00, 0x00, 0x02, 0x06, 0x01, 0x00


//--------------------- .nv.callgraph             --------------------------
	.section	.nv.callgraph,"",@"SHT_CUDA_CALLGRAPH"
	.align	4
	.sectionentsize	8
	.align		4
        /*0000*/ 	.word	0x00000000
	.align		4
        /*0004*/ 	.word	0xffffffff
	.align		4
        /*0008*/ 	.word	0x00000000
	.align		4
        /*000c*/ 	.word	0xfffffffe
	.align		4
        /*0010*/ 	.word	0x00000000
	.align		4
        /*0014*/ 	.word	0xfffffffd
	.align		4
        /*0018*/ 	.word	0x00000000
	.align		4
        /*001c*/ 	.word	0xfffffffc


//--------------------- .text.matmul_kernel       --------------------------
	.section	.text.matmul_kernel,"ax",@progbits
	.align	128
        .global         matmul_kernel
        .type           matmul_kernel,@function
        .size           matmul_kernel,(.L_x_20 - matmul_kernel)
        .other          matmul_kernel,@"STO_CUDA_ENTRY STV_DEFAULT"
matmul_kernel:
.text.matmul_kernel:
[----:B------:R-:W0:Y:S01]  /*0000*/  LDC R1, c[0x0][0x37c] ;  /* 0x0000df00ff017b82 */ /* 0x000e220000000800 */
[----:B------:R-:W1:Y:S01]  /*0010*/  S2R R0, SR_TID.X ;  /* 0x0000000000007919 */ /* 0x000e620000002100 */
[----:B0-----:R-:W-:Y:S01]  /*0020*/  VIADD R1, R1, 0xfffff2f8 ;  /* 0xfffff2f801017836 */ /* 0x001fe20000000000 */
[----:B-1----:R-:W-:-:S13]  /*0030*/  ISETP.GE.U32.AND P0, PT, R0, 0x20, PT ;  /* 0x000000200000780c */ /* 0x002fda0003f06070 */
[----:B------:R-:W-:Y:S02]  /*0040*/  VOTEU.ANY UP0, P0 ;  /* 0x0000000000ff7886 */ /* 0x000fe40000000100 */
[----:B------:R-:W-:Y:S05]  /*0050*/  BRA.U UP0, `(.L_x_0) ;  /* 0x0000000100b87547 */ /* 0x000fea000b800000 */
[----:B------:R-:W0:Y:S01]  /*0060*/  S2UR UR6, SR_CgaCtaId ;  /* 0x00000000000679c3 */ /* 0x000e220000008800 */
[----:B------:R-:W-:Y:S01]  /*0070*/  NOP ;  /* 0x0000000000007918 */ /* 0x000fe20000000000 */
[----:B------:R-:W-:Y:S02]  /*0080*/  UMOV UR4, 0x40 ;  /* 0x0000004000047882 */ /* 0x000fe40000000000 */
[----:B0-----:R-:W-:-:S09]  /*0090*/  ULEA UR4, UR6, UR4, 0x18 ;  /* 0x0000000406047291 */ /* 0x001fd2000f8ec0ff */
[----:B------:R-:W0:Y:S01]  /*00a0*/  LDS.U8 R2, [UR4] ;  /* 0x00000004ff027984 */ /* 0x000e220008000000 */
[----:B------:R-:W-:Y:S02]  /*00b0*/  UMOV UR4, 0x400 ;  /* 0x0000040000047882 */ /* 0x000fe40000000000 */
[----:B------:R-:W-:Y:S01]  /*00c0*/  ULEA UR4, UR6, UR4, 0x18 ;  /* 0x0000000406047291 */ /* 0x000fe2000f8ec0ff */
[----:B0-----:R-:W-:-:S13]  /*00d0*/  ISETP.NE.AND P0, PT, R2, RZ, PT ;  /* 0x000000ff0200720c */ /* 0x001fda0003f05270 */
[----:B------:R-:W-:Y:S05]  /*00e0*/  @P0 BRA `(.L_x_1) ;  /* 0x00000000007c0947 */ /* 0x000fea0003800000 */
[----:B------:R-:W-:-:S13]  /*00f0*/  ELECT P0, URZ, PT ;  /* 0x0000000000ff782f */ /* 0x000fda0003800000 */
[----:B------:R-:W-:Y:S05]  /*0100*/  @!P0 BRA `(.L_x_2) ;  /* 0x0000000000848947 */ /* 0x000fea0003800000 */
[----:B------:R-:W-:Y:S01]  /*0110*/  UMOV UR5, 0x8 ;  /* 0x0000000800057882 */ /* 0x000fe20000000000 */
[----:B------:R-:W-:Y:S02]  /*0120*/  IMAD.MOV.U32 R5, RZ, RZ, 0x1 ;  /* 0x00000001ff057424 */ /* 0x000fe400078e00ff */
[----:B------:R-:W-:Y:S02]  /*0130*/  IMAD.MOV.U32 R3, RZ, RZ, 0xff ;  /* 0x000000ffff037424 */ /* 0x000fe400078e00ff */
[----:B------:R-:W-:Y:S04]  /*0140*/  DEPBAR.LE SB0, 0x36 ;  /* 0x00008d800000791a */ /* 0x000fe80000000000 */
[----:B------:R-:W0:Y:S02]  /*0150*/  UTCATOMSWS.FIND_AND_SET.ALIGN UP1, UR5, UR5 ;  /* 0x00000005000575e3 */ /* 0x000e240008020800 */
[----:B0-----:R-:W-:-:S04]  /*0160*/  PLOP3.LUT P0, PT, PT, PT, UP1, 0x80, 0x8 ;  /* 0x000000000008781c */ /* 0x001fc80003f0f018 */
[----:B------:R-:W-:-:S04]  /*0170*/  SEL R2, RZ, 0xffffffff, !P0 ;  /* 0xffffffffff027807 */ /* 0x000fc80004000000 */
[----:B------:R-:W-:Y:S01]  /*0180*/  ISETP.NE.AND P0, PT, R2, RZ, PT ;  /* 0x000000ff0200720c */ /* 0x000fe20003f05270 */
[----:B------:R-:W-:-:S12]  /*0190*/  IMAD.U32 R2, RZ, RZ, UR5 ;  /* 0x00000005ff027e24 */ /* 0x000fd8000f8e00ff */
[----:B------:R-:W-:Y:S05]  /*01a0*/  @P0 BRA `(.L_x_3) ;  /* 0x0000000000240947 */ /* 0x000fea0003800000 */
.L_x_4:
[----:B------:R-:W-:Y:S05]  /*01b0*/  NANOSLEEP 0x64 ;  /* 0x000000640000795d */ /* 0x000fea0003800000 */
[----:B------:R-:W-:-:S05]  /*01c0*/  UMOV UR5, 0x8 ;  /* 0x0000000800057882 */ /* 0x000fca0000000000 */
[----:B------:R-:W-:Y:S04]  /*01d0*/  DEPBAR.LE SB0, 0x36 ;  /* 0x00008d800000791a */ /* 0x000fe80000000000 */
[----:B------:R-:W0:Y:S02]  /*01e0*/  UTCATOMSWS.FIND_AND_SET.ALIGN UP1, UR5, UR5 ;  /* 0x00000005000575e3 */ /* 0x000e240008020800 */
[----:B0-----:R-:W-:-:S04]  /*01f0*/  PLOP3.LUT P0, PT, PT, PT, UP1, 0x80, 0x8 ;  /* 0x000000000008781c */ /* 0x001fc80003f0f018 */
[----:B------:R-:W-:-:S04]  /*0200*/  SEL R2, RZ, 0xffffffff, !P0 ;  /* 0xffffffffff027807 */ /* 0x000fc80004000000 */
[----:B------:R-:W-:Y:S01]  /*0210*/  ISETP.NE.AND P0, PT, R2, RZ, PT ;  /* 0x000000ff0200720c */ /* 0x000fe20003f05270 */
[----:B------:R-:W-:-:S12]  /*0220*/  IMAD.U32 R2, RZ, RZ, UR5 ;  /* 0x00000005ff027e24 */ /* 0x000fd8000f8e00ff */
[----:B------:R-:W-:Y:S05]  /*0230*/  @!P0 BRA `(.L_x_4) ;  /* 0xfffffffc00dc8947 */ /* 0x000fea000383ffff */
.L_x_3:
[C---:B------:R-:W-:Y:S01]  /*0240*/  VIADD R4, R2.reuse, 0x10 ;  /* 0x0000001002047836 */ /* 0x040fe20000000000 */
[----:B------:R-:W-:Y:S01]  /*0250*/  UMOV UR5, 0x50 ;  /* 0x0000005000057882 */ /* 0x000fe20000000000 */
[----:B------:R-:W-:Y:S01]  /*0260*/  SHF.L.U32 R3, R3, R2, RZ ;  /* 0x0000000203037219 */ /* 0x000fe200000006ff */
[----:B------:R-:W-:Y:S01]  /*0270*/  ULEA UR5, UR6, UR5, 0x18 ;  /* 0x0000000506057291 */ /* 0x000fe2000f8ec0ff */
[----:B------:R-:W-:Y:S01]  /*0280*/  IMAD.SHL.U32 R2, R2, 0x20, RZ ;  /* 0x0000002002027824 */ /* 0x000fe200078e00ff */
[----:B------:R-:W-:-:S04]  /*0290*/  SHF.L.U32 R4, R5, R4, RZ ;  /* 0x0000000405047219 */ /* 0x000fc800000006ff */
[----:B------:R-:W-:-:S05]  /*02a0*/  LOP3.LUT R3, R4, R3, RZ, 0xfc, !PT ;  /* 0x0000000304037212 */ /* 0x000fca00078efcff */
[----:B------:R0:W-:Y:S04]  /*02b0*/  ATOMS.OR RZ, [UR5], R3 ;  /* 0x00000003ffff798c */ /* 0x0001e8000b000005 */
[----:B------:R0:W-:Y:S01]  /*02c0*/  STS [UR4], R2 ;  /* 0x00000002ff007988 */ /* 0x0001e20008000804 */
[----:B------:R-:W-:Y:S05]  /*02d0*/  BRA `(.L_x_2) ;  /* 0x0000000000107947 */ /* 0x000fea0003800000 */
.L_x_1:
[----:B------:R-:W-:-:S05]  /*02e0*/  IMAD.MOV.U32 R2, RZ, RZ, -0x1 ;  /* 0xffffffffff027424 */ /* 0x000fca00078e00ff */
[----:B------:R0:W-:Y:S02]  /*02f0*/  STS [UR4], R2 ;  /* 0x00000002ff007988 */ /* 0x0001e40008000804 */
[----:B0-----:R-:W-:-:S07]  /*0300*/  MOV R2, 0x320 ;  /* 0x0000032000027802 */ /* 0x001fce0000000f00 */
[----:B------:R-:W-:Y:S05]  /*0310*/  CALL.REL.NOINC `($__internal_1_$__cuda_sm10x_tcgen05_guardrail_trap_phase_invalid_during_alloc) ;  /* 0x000001fc006c7944 */ /* 0x000fea0003c00000 */
.L_x_2:
[----:B------:R-:W-:Y:S05]  /*0320*/  WARPSYNC.ALL ;  /* 0x0000000000007948 */ /* 0x000fea0003800000 */
[----:B------:R-:W-:Y:S01]  /*0330*/  NOP ;  /* 0x0000000000007918 */ /* 0x000fe20000000000 */
.L_x_0:
[----:B0-----:R-:W0:Y:S01]  /*0340*/  LDC.64 R2, c[0x0][0x398] ;  /* 0x0000e600ff027b82 */ /* 0x001e220000000a00 */
[----:B------:R-:W1:Y:S01]  /*0350*/  S2R R9, SR_CTAID.X ;  /* 0x0000000000097919 */ /* 0x000e620000002500 */
[----:B------:R-:W-:Y:S01]  /*0360*/  SHF.R.U32.HI R16, RZ, 0x6, R0 ;  /* 0x00000006ff107819 */ /* 0x000fe20000011600 */
[----:B------:R-:W-:Y:S01]  /*0370*/  UMOV UR10, 0x400 ;  /* 0x00000400000a7882 */ /* 0x000fe20000000000 */
[----:B------:R-:W2:Y:S02]  /*0380*/  LDCU.128 UR12, c[0x0][0x380] ;  /* 0x00007000ff0c77ac */ /* 0x000ea40008000c00 */
[----:B------:R-:W-:Y:S02]  /*0390*/  SGXT.U32 R16, R16, 0x1 ;  /* 0x000000011010781a */ /* 0x000fe40000000000 */
[----:B------:R-:W3:Y:S01]  /*03a0*/  S2UR UR4, SR_CgaCtaId ;  /* 0x00000000000479c3 */ /* 0x000ee20000008800 */
[----:B------:R-:W4:Y:S01]  /*03b0*/  LDCU UR8, c[0x0][0x3b0] ;  /* 0x00007600ff0877ac */ /* 0x000f220008000800 */
[----:B------:R-:W-:Y:S01]  /*03c0*/  UMOV UR7, 0x1 ;  /* 0x0000000100077882 */ /* 0x000fe20000000000 */
[----:B0-----:R-:W-:-:S05]  /*03d0*/  VIADD R4, R3, 0x7f ;  /* 0x0000007f03047836 */ /* 0x001fca0000000000 */
[----:B------:R-:W-:Y:S01]  /*03e0*/  SHF.R.S32.HI R5, RZ, 0x1f, R4 ;  /* 0x0000001fff057819 */ /* 0x000fe20000011404 */
[----:B---3--:R-:W-:-:S03]  /*03f0*/  ULEA UR10, UR4, UR10, 0x18 ;  /* 0x0000000a040a7291 */ /* 0x008fc6000f8ec0ff */
[----:B------:R-:W-:Y:S02]  /*0400*/  LEA.HI R5, R5, R4, RZ, 0x7 ;  /* 0x0000000405057211 */ /* 0x000fe400078f38ff */
[----:B-1----:R-:W-:Y:S01]  /*0410*/  IABS R10, R9 ;  /* 0x00000009000a7213 */ /* 0x002fe20000000000 */
[----:B------:R-:W-:Y:S01]  /*0420*/  UIADD3 UR6, UPT, UPT, UR10, 0x18000, URZ ;  /* 0x000180000a067890 */ /* 0x000fe2000fffe0ff */
[----:B------:R-:W-:-:S05]  /*0430*/  SHF.R.S32.HI R5, RZ, 0x7, R5 ;  /* 0x00000007ff057819 */ /* 0x000fca0000011405 */
[----:B------:R-:W-:-:S05]  /*0440*/  IMAD.SHL.U32 R6, R5, 0x8, RZ ;  /* 0x0000000805067824 */ /* 0x000fca00078e00ff */
[-C--:B------:R-:W-:Y:S02]  /*0450*/  IABS R11, R6.reuse ;  /* 0x00000006000b7213 */ /* 0x080fe40000000000 */
[----:B------:R-:W-:Y:S02]  /*0460*/  IABS R12, R6 ;  /* 0x00000006000c7213 */ /* 0x000fe40000000000 */
[----:B------:R-:W0:Y:S08]  /*0470*/  I2F.RP R7, R11 ;  /* 0x0000000b00077306 */ /* 0x000e300000209400 */
[----:B0-----:R-:W0:Y:S02]  /*0480*/  MUFU.RCP R7, R7 ;  /* 0x0000000700077308 */ /* 0x001e240000001000 */
[----:B0-----:R-:W-:-:S02]  /*0490*/  VIADD R4, R7, 0xffffffe ;  /* 0x0ffffffe07047836 */ /* 0x001fc40000000000 */
[----:B------:R-:W-:-:S04]  /*04a0*/  IMAD.MOV R7, RZ, RZ, -R12 ;  /* 0x000000ffff077224 */ /* 0x000fc800078e0a0c */
[----:B------:R0:W1:Y:S02]  /*04b0*/  F2I.FTZ.U32.TRUNC.NTZ R5, R4 ;  /* 0x0000000400057305 */ /* 0x000064000021f000 */
[----:B0-----:R-:W-:Y:S02]  /*04c0*/  IMAD.MOV.U32 R4, RZ, RZ, RZ ;  /* 0x000000ffff047224 */ /* 0x001fe400078e00ff */
[----:B-1----:R-:W-:-:S04]  /*04d0*/  IMAD.MOV R8, RZ, RZ, -R5 ;  /* 0x000000ffff087224 */ /* 0x002fc800078e0a05 */
[----:B------:R-:W-:Y:S02]  /*04e0*/  IMAD R13, R8, R11, RZ ;  /* 0x0000000b080d7224 */ /* 0x000fe400078e02ff */
[----:B------:R-:W-:Y:S02]  /*04f0*/  IMAD.MOV.U32 R8, RZ, RZ, R10 ;  /* 0x000000ffff087224 */ /* 0x000fe400078e000a */
[----:B------:R-:W-:-:S06]  /*0500*/  IMAD.HI.U32 R5, R5, R13, R4 ;  /* 0x0000000d05057227 */ /* 0x000fcc00078e0004 */
[----:B------:R-:W-:-:S04]  /*0510*/  IMAD.HI.U32 R5, R5, R8, RZ ;  /* 0x0000000805057227 */ /* 0x000fc800078e00ff */
[----:B------:R-:W-:Y:S01]  /*0520*/  IMAD R4, R5, R7, R8 ;  /* 0x0000000705047224 */ /* 0x000fe200078e0208 */
[----:B------:R-:W-:Y:S04]  /*0530*/  BAR.SYNC.DEFER_BLOCKING 0x0 ;  /* 0x0000000000007b1d */ /* 0x000fe80000010000 */
[----:B------:R-:W-:-:S13]  /*0540*/  ISETP.GT.U32.AND P1, PT, R11, R4, PT ;  /* 0x000000040b00720c */ /* 0x000fda0003f24070 */
[----:B------:R-:W-:Y:S02]  /*0550*/  @!P1 IMAD.IADD R4, R4, 0x1, -R11 ;  /* 0x0000000104049824 */ /* 0x000fe400078e0a0b */
[----:B------:R-:W-:Y:S01]  /*0560*/  @!P1 VIADD R5, R5, 0x1 ;  /* 0x0000000105059836 */ /* 0x000fe20000000000 */
[----:B------:R-:W-:Y:S02]  /*0570*/  ISETP.NE.AND P1, PT, R6, RZ, PT ;  /* 0x000000ff0600720c */ /* 0x000fe40003f25270 */
[----:B------:R-:W-:Y:S02]  /*0580*/  ISETP.GE.U32.AND P0, PT, R4, R11, PT ;  /* 0x0000000b0400720c */ /* 0x000fe40003f06070 */
[----:B------:R-:W-:-:S04]  /*0590*/  LOP3.LUT R4, R9, R6, RZ, 0x3c, !PT ;  /* 0x0000000609047212 */ /* 0x000fc800078e3cff */
[----:B------:R-:W-:Y:S01]  /*05a0*/  ISETP.GE.AND P2, PT, R4, RZ, PT ;  /* 0x000000ff0400720c */ /* 0x000fe20003f46270 */
[----:B------:R-:W-:-:S06]  /*05b0*/  VIADD R4, R2, 0xff ;  /* 0x000000ff02047836 */ /* 0x000fcc0000000000 */
[----:B------:R-:W-:-:S04]  /*05c0*/  @P0 VIADD R5, R5, 0x1 ;  /* 0x0000000105050836 */ /* 0x000fc80000000000 */
[----:B------:R-:W-:Y:S01]  /*05d0*/  IMAD.MOV.U32 R7, RZ, RZ, R5 ;  /* 0x000000ffff077224 */ /* 0x000fe200078e0005 */
[----:B------:R-:W-:-:S03]  /*05e0*/  SHF.R.S32.HI R5, RZ, 0x1f, R4 ;  /* 0x0000001fff057819 */ /* 0x000fc60000011404 */
[----:B------:R-:W-:Y:S01]  /*05f0*/  @!P2 IMAD.MOV R7, RZ, RZ, -R7 ;  /* 0x000000ffff07a224 */ /* 0x000fe200078e0a07 */
[----:B------:R-:W-:Y:S02]  /*0600*/  @!P1 LOP3.LUT R7, RZ, R6, RZ, 0x33, !PT ;  /* 0x00000006ff079212 */ /* 0x000fe400078e33ff */
[----:B------:R-:W-:-:S03]  /*0610*/  LEA.HI R5, R5, R4, RZ, 0x8 ;  /* 0x0000000405057211 */ /* 0x000fc600078f40ff */
[----:B------:R-:W-:Y:S02]  /*0620*/  IMAD.SHL.U32 R12, R7, 0x8, RZ ;  /* 0x00000008070c7824 */ /* 0x000fe400078e00ff */
[----:B------:R-:W-:-:S03]  /*0630*/  IMAD.MOV R7, RZ, RZ, -R7 ;  /* 0x000000ffff077224 */ /* 0x000fc600078e0a07 */
[----:B------:R-:W-:Y:S01]  /*0640*/  LEA.HI.SX32 R5, R5, -R12, 0x18 ;  /* 0x8000000c05057211 */ /* 0x000fe200078fc2ff */
[----:B------:R-:W-:Y:S01]  /*0650*/  IMAD R14, R6, R7, R9 ;  /* 0x00000007060e7224 */ /* 0x000fe200078e0209 */
[----:B------:R-:W-:Y:S02]  /*0660*/  IABS R6, R3 ;  /* 0x0000000300067213 */ /* 0x000fe40000000000 */
[----:B------:R-:W-:Y:S02]  /*0670*/  VIMNMX R15, PT, PT, R5, 0x8, PT ;  /* 0x00000008050f7848 */ /* 0x000fe40003fe0100 */
[----:B------:R-:W-:Y:S01]  /*0680*/  IABS R9, R14 ;  /* 0x0000000e00097213 */ /* 0x000fe20000000000 */
[----:B------:R-:W0:Y:S01]  /*0690*/  I2F.RP R11, R6 ;  /* 0x00000006000b7306 */ /* 0x000e220000209400 */
[----:B------:R-:W-:-:S07]  /*06a0*/  IABS R13, R15 ;  /* 0x0000000f000d7213 */ /* 0x000fce0000000000 */
[----:B------:R-:W1:Y:S08]  /*06b0*/  I2F.RP R8, R13 ;  /* 0x0000000d00087306 */ /* 0x000e700000209400 */
[----:B0-----:R-:W-:Y:S08]  /*06c0*/  MUFU.RCP R11, R11 ;  /* 0x0000000b000b7308 */ /* 0x001ff00000001000 */
[----:B-1----:R-:W0:Y:S02]  /*06d0*/  MUFU.RCP R8, R8 ;  /* 0x0000000800087308 */ /* 0x002e240000001000 */
[----:B0-----:R-:W-:-:S06]  /*06e0*/  VIADD R4, R8, 0xffffffe ;  /* 0x0ffffffe08047836 */ /* 0x001fcc0000000000 */
[----:B------:R0:W1:Y:S02]  /*06f0*/  F2I.FTZ.U32.TRUNC.NTZ R5, R4 ;  /* 0x0000000400057305 */ /* 0x000064000021f000 */
[----:B0-----:R-:W-:Y:S02]  /*0700*/  IMAD.MOV.U32 R4, RZ, RZ, RZ ;  /* 0x000000ffff047224 */ /* 0x001fe400078e00ff */
[----:B-1----:R-:W-:-:S04]  /*0710*/  IMAD.MOV R10, RZ, RZ, -R5 ;  /* 0x000000ffff0a7224 */ /* 0x002fc800078e0a05 */
[----:B------:R-:W-:Y:S01]  /*0720*/  IMAD R7, R10, R13, RZ ;  /* 0x0000000d0a077224 */ /* 0x000fe200078e02ff */
[----:B------:R-:W-:-:S03]  /*0730*/  IABS R10, R15 ;  /* 0x0000000f000a7213 */ /* 0x000fc60000000000 */
[----:B------:R-:W-:Y:S01]  /*0740*/  IMAD.HI.U32 R5, R5, R7, R4 ;  /* 0x0000000705057227 */ /* 0x000fe200078e0004 */
[----:B------:R-:W-:-:S03]  /*0750*/  IABS R7, R2 ;  /* 0x0000000200077213 */ /* 0x000fc60000000000 */
[----:B------:R-:W-:Y:S02]  /*0760*/  IMAD.MOV.U32 R4, RZ, RZ, R9 ;  /* 0x000000ffff047224 */ /* 0x000fe400078e0009 */
[----:B------:R-:W-:Y:S02]  /*0770*/  IMAD.MOV R8, RZ, RZ, -R10 ;  /* 0x000000ffff087224 */ /* 0x000fe400078e0a0a */
[----:B------:R-:W-:Y:S01]  /*0780*/  IMAD.HI.U32 R5, R5, R4, RZ ;  /* 0x0000000405057227 */ /* 0x000fe200078e00ff */
[----:B------:R-:W0:Y:S03]  /*0790*/  I2F.RP R10, R7 ;  /* 0x00000007000a7306 */ /* 0x000e260000209400 */
[----:B------:R-:W-:Y:S02]  /*07a0*/  IMAD R4, R5, R8, R4 ;  /* 0x0000000805047224 */ /* 0x000fe400078e0204 */
[----:B------:R-:W-:-:S03]  /*07b0*/  VIADD R8, R11, 0xffffffe ;  /* 0x0ffffffe0b087836 */ /* 0x000fc60000000000 */
[----:B------:R-:W-:Y:S01]  /*07c0*/  ISETP.GT.U32.AND P1, PT, R13, R4, PT ;  /* 0x000000040d00720c */ /* 0x000fe20003f24070 */
[----:B------:R1:W3:Y:S08]  /*07d0*/  F2I.FTZ.U32.TRUNC.NTZ R9, R8 ;  /* 0x0000000800097305 */ /* 0x0002f0000021f000 */
[----:B0-----:R-:W0:Y:S01]  /*07e0*/  MUFU.RCP R10, R10 ;  /* 0x0000000a000a7308 */ /* 0x001e220000001000 */
[----:B-1----:R-:W-:-:S03]  /*07f0*/  IMAD.MOV.U32 R8, RZ, RZ, RZ ;  /* 0x000000ffff087224 */ /* 0x002fc600078e00ff */
[----:B------:R-:W-:Y:S02]  /*0800*/  @!P1 IMAD.IADD R4, R4, 0x1, -R13 ;  /* 0x0000000104049824 */ /* 0x000fe400078e0a0d */
[----:B------:R-:W-:Y:S01]  /*0810*/  @!P1 VIADD R5, R5, 0x1 ;  /* 0x0000000105059836 */ /* 0x000fe20000000000 */
[----:B------:R-:W-:Y:S01]  /*0820*/  ISETP.NE.AND P1, PT, R15, RZ, PT ;  /* 0x000000ff0f00720c */ /* 0x000fe20003f25270 */
[----:B---3--:R-:W-:Y:S01]  /*0830*/  IMAD.MOV R11, RZ, RZ, -R9 ;  /* 0x000000ffff0b7224 */ /* 0x008fe200078e0a09 */
[----:B------:R-:W-:Y:S02]  /*0840*/  ISETP.GE.U32.AND P0, PT, R4, R13, PT ;  /* 0x0000000d0400720c */ /* 0x000fe40003f06070 */
[----:B------:R-:W-:Y:S01]  /*0850*/  LOP3.LUT R4, R14, R15, RZ, 0x3c, !PT ;  /* 0x0000000f0e047212 */ /* 0x000fe200078e3cff */
[----:B------:R-:W-:-:S03]  /*0860*/  IMAD R11, R11, R6, RZ ;  /* 0x000000060b0b7224 */ /* 0x000fc600078e02ff */
[----:B------:R-:W-:Y:S01]  /*0870*/  ISETP.GE.AND P2, PT, R4, RZ, PT ;  /* 0x000000ff0400720c */ /* 0x000fe20003f46270 */
[----:B------:R-:W-:-:S04]  /*0880*/  IMAD.HI.U32 R8, R9, R11, R8 ;  /* 0x0000000b09087227 */ /* 0x000fc800078e0008 */
[----:B0-----:R-:W-:Y:S02]  /*0890*/  VIADD R4, R10, 0xffffffe ;  /* 0x0ffffffe0a047836 */ /* 0x001fe40000000000 */
[----:B------:R-:W-:-:S04]  /*08a0*/  @P0 VIADD R5, R5, 0x1 ;  /* 0x0000000105050836 */ /* 0x000fc80000000000 */
[----:B------:R-:W-:Y:S02]  /*08b0*/  IMAD.MOV.U32 R22, RZ, RZ, R5 ;  /* 0x000000ffff167224 */ /* 0x000fe400078e0005 */
[----:B------:R0:W1:Y:S02]  /*08c0*/  F2I.FTZ.U32.TRUNC.NTZ R5, R4 ;  /* 0x0000000400057305 */ /* 0x000064000021f000 */
[----:B------:R-:W-:Y:S01]  /*08d0*/  @!P2 IMAD.MOV R22, RZ, RZ, -R22 ;  /* 0x000000ffff16a224 */ /* 0x000fe200078e0a16 */
[----:B------:R-:W-:-:S05]  /*08e0*/  @!P1 LOP3.LUT R22, RZ, R15, RZ, 0x33, !PT ;  /* 0x0000000fff169212 */ /* 0x000fca00078e33ff */
[----:B------:R-:W-:Y:S02]  /*08f0*/  IMAD.SHL.U32 R93, R22, 0x80, RZ ;  /* 0x00000080165d7824 */ /* 0x000fe400078e00ff */
[----:B0-----:R-:W-:Y:S02]  /*0900*/  IMAD.MOV.U32 R4, RZ, RZ, RZ ;  /* 0x000000ffff047224 */ /* 0x001fe400078e00ff */
[----:B------:R-:W-:Y:S01]  /*0910*/  IMAD.MOV R22, RZ, RZ, -R22 ;  /* 0x000000ffff167224 */ /* 0x000fe200078e0a16 */
[----:B------:R-:W-:Y:S01]  /*0920*/  LOP3.LUT R16, R93, R16, RZ, 0xfc, !PT ;  /* 0x000000105d107212 */ /* 0x000fe200078efcff */
[----:B-1----:R-:W-:-:S03]  /*0930*/  IMAD.MOV R10, RZ, RZ, -R5 ;  /* 0x000000ffff0a7224 */ /* 0x002fc600078e0a05 */
[----:B------:R-:W-:Y:S01]  /*0940*/  IABS R13, R16 ;  /* 0x00000010000d7213 */ /* 0x000fe20000000000 */
[----:B------:R-:W-:Y:S01]  /*0950*/  IMAD R22, R15, R22, R14 ;  /* 0x000000160f167224 */ /* 0x000fe200078e020e */
[----:B------:R-:W-:Y:S01]  /*0960*/  LOP3.LUT R17, R16, 0x7e, RZ, 0xfc, !PT ;  /* 0x0000007e10117812 */ /* 0x000fe200078efcff */
[----:B------:R-:W-:Y:S01]  /*0970*/  IMAD R11, R10, R7, RZ ;  /* 0x000000070a0b7224 */ /* 0x000fe200078e02ff */
[----:B------:R-:W-:Y:S01]  /*0980*/  LOP3.LUT R18, R16, 0x2, RZ, 0xfc, !PT ;  /* 0x0000000210127812 */ /* 0x000fe200078efcff */
[----:B------:R-:W-:Y:S01]  /*0990*/  IMAD.HI.U32 R9, R8, R13, RZ ;  /* 0x0000000d08097227 */ /* 0x000fe200078e00ff */
[----:B------:R-:W-:Y:S02]  /*09a0*/  IABS R59, R17 ;  /* 0x00000011003b7213 */ /* 0x000fe40000000000 */
[----:B------:R-:W-:Y:S01]  /*09b0*/  IABS R69, R18 ;  /* 0x0000001200457213 */ /* 0x000fe20000000000 */
[----:B------:R-:W-:Y:S01]  /*09c0*/  IMAD.HI.U32 R4, R5, R11, R4 ;  /* 0x0000000b05047227 */ /* 0x000fe200078e0004 */
[----:B------:R-:W-:-:S02]  /*09d0*/  LOP3.LUT R14, R16, 0xc, RZ, 0xfc, !PT ;  /* 0x0000000c100e7812 */ /* 0x000fc400078efcff */
[----:B------:R-:W-:Y:S01]  /*09e0*/  LOP3.LUT R15, R16, 0x10, RZ, 0xfc, !PT ;  /* 0x00000010100f7812 */ /* 0x000fe200078efcff */
[----:B------:R-:W-:Y:S01]  /*09f0*/  IMAD.HI.U32 R10, R8, R59, RZ ;  /* 0x0000003b080a7227 */ /* 0x000fe200078e00ff */
[----:B------:R-:W-:Y:S02]  /*0a00*/  ISETP.GE.AND P3, PT, R18, RZ, PT ;  /* 0x000000ff1200720c */ /* 0x000fe40003f66270 */
[C---:B------:R-:W-:Y:S01]  /*0a10*/  LOP3.LUT R19, R16.reuse, 0x40, RZ, 0xfc, !PT ;  /* 0x0000004010137812 */ /* 0x040fe200078efcff */
[----:B------:R-:W-:Y:S01]  /*0a20*/  IMAD.MOV R9, RZ, RZ, -R9 ;  /* 0x000000ffff097224 */ /* 0x000fe200078e0a09 */
[----:B------:R-:W-:Y:S01]  /*0a30*/  LOP3.LUT R21, R16, 0x42, RZ, 0xfc, !PT ;  /* 0x0000004210157812 */ /* 0x000fe200078efcff */
[----:B------:R-:W-:Y:S01]  /*0a40*/  IMAD.HI.U32 R5, R8, R69, RZ ;  /* 0x0000004508057227 */ /* 0x000fe200078e00ff */
[C---:B------:R-:W-:Y:S02]  /*0a50*/  LOP3.LUT R40, R16.reuse, 0x44, RZ, 0xfc, !PT ;  /* 0x0000004410287812 */ /* 0x040fe400078efcff */
[C---:B------:R-:W-:Y:S01]  /*0a60*/  LOP3.LUT R41, R16.reuse, 0x46, RZ, 0xfc, !PT ;  /* 0x0000004610297812 */ /* 0x040fe200078efcff */
[----:B------:R-:W-:Y:S01]  /*0a70*/  IMAD.MOV R10, RZ, RZ, -R10 ;  /* 0x000000ffff0a7224 */ /* 0x000fe200078e0a0a */
[----:B------:R-:W-:Y:S01]  /*0a80*/  LOP3.LUT R42, R16, 0x48, RZ, 0xfc, !PT ;  /* 0x00000048102a7812 */ /* 0x000fe200078efcff */
[----:B------:R-:W-:Y:S01]  /*0a90*/  IMAD R70, R6, R9, R13 ;  /* 0x0000000906467224 */ /* 0x000fe200078e020d */
[C---:B------:R-:W-:Y:S01]  /*0aa0*/  LOP3.LUT R13, R16.reuse, 0x4, RZ, 0xfc, !PT ;  /* 0x00000004100d7812 */ /* 0x040fe200078efcff */
[----:B------:R-:W-:Y:S01]  /*0ab0*/  IMAD.MOV R5, RZ, RZ, -R5 ;  /* 0x000000ffff057224 */ /* 0x000fe200078e0a05 */
[----:B------:R-:W-:Y:S01]  /*0ac0*/  LOP3.LUT R43, R16, 0x4a, RZ, 0xfc, !PT ;  /* 0x0000004a102b7812 */ /* 0x000fe200078efcff */
[C---:B------:R-:W-:Y:S01]  /*0ad0*/  IMAD R59, R6.reuse, R10, R59 ;  /* 0x0000000a063b7224 */ /* 0x040fe200078e023b */
[C---:B------:R-:W-:Y:S01]  /*0ae0*/  ISETP.GT.U32.AND P0, PT, R6.reuse, R70, PT ;  /* 0x000000460600720c */ /* 0x040fe20003f04070 */
[----:B------:R-:W-:Y:S01]  /*0af0*/  IMAD R69, R6, R5, R69 ;  /* 0x0000000506457224 */ /* 0x000fe200078e0245 */
[----:B------:R-:W-:Y:S01]  /*0b00*/  IABS R9, R13 ;  /* 0x0000000d00097213 */ /* 0x000fe20000000000 */
[----:B------:R-:W-:Y:S01]  /*0b10*/  IMAD.IADD R22, R12, 0x1, R22 ;  /* 0x000000010c167824 */ /* 0x000fe200078e0216 */
[----:B------:R-:W-:-:S02]  /*0b20*/  ISETP.GT.U32.AND P4, PT, R6, R59, PT ;  /* 0x0000003b0600720c */ /* 0x000fc40003f84070 */
[----:B------:R-:W-:Y:S01]  /*0b30*/  ISETP.GT.U32.AND P2, PT, R6, R69, PT ;  /* 0x000000450600720c */ /* 0x000fe20003f44070 */
[----:B------:R-:W-:Y:S01]  /*0b40*/  IMAD.HI.U32 R5, R8, R9, RZ ;  /* 0x0000000908057227 */ /* 0x000fe200078e00ff */
[C---:B------:R-:W-:Y:S02]  /*0b50*/  LOP3.LUT R10, R16.reuse, 0x6, RZ, 0xfc, !PT ;  /* 0x00000006100a7812 */ /* 0x040fe400078efcff */
[----:B------:R-:W-:Y:S01]  /*0b60*/  LOP3.LUT R12, R16, 0x8, RZ, 0xfc, !PT ;  /* 0x00000008100c7812 */ /* 0x000fe200078efcff */
[----:B------:R-:W-:Y:S01]  /*0b70*/  IMAD.MOV R5, RZ, RZ, -R5 ;  /* 0x000000ffff057224 */ /* 0x000fe200078e0a05 */
[----:B------:R-:W-:Y:S01]  /*0b80*/  IABS R67, R10 ;  /* 0x0000000a00437213 */ /* 0x000fe20000000000 */
[--C-:B------:R-:W-:Y:S01]  /*0b90*/  @!P0 IMAD.IADD R70, R70, 0x1, -R6.reuse ;  /* 0x0000000146468824 */ /* 0x100fe200078e0a06 */
[----:B------:R-:W-:Y:S01]  /*0ba0*/  IABS R11, R12 ;  /* 0x0000000c000b7213 */ /* 0x000fe20000000000 */
[C---:B------:R-:W-:Y:S01]  /*0bb0*/  IMAD R68, R6.reuse, R5, R9 ;  /* 0x0000000506447224 */ /* 0x040fe200078e0209 */
[----:B------:R-:W-:Y:S01]  /*0bc0*/  ISETP.GE.AND P1, PT, R13, RZ, PT ;  /* 0x000000ff0d00720c */ /* 0x000fe20003f26270 */
[--C-:B------:R-:W-:Y:S01]  /*0bd0*/  @!P4 IMAD.IADD R59, R59, 0x1, -R6.reuse ;  /* 0x000000013b3bc824 */ /* 0x100fe200078e0a06 */
[----:B------:R-:W-:Y:S01]  /*0be0*/  ISETP.GT.U32.AND P0, PT, R6, R70, PT ;  /* 0x000000460600720c */ /* 0x000fe20003f04070 */
[----:B------:R-:W-:Y:S01]  /*0bf0*/  @!P2 IMAD.IADD R69, R69, 0x1, -R6 ;  /* 0x000000014545a824 */ /* 0x000fe200078e0a06 */
[----:B------:R-:W-:Y:S01]  /*0c00*/  ISETP.GE.AND P4, PT, R16, RZ, PT ;  /* 0x000000ff1000720c */ /* 0x000fe20003f86270 */
[----:B------:R-:W-:Y:S01]  /*0c10*/  IMAD.HI.U32 R5, R8, R67, RZ ;  /* 0x0000004308057227 */ /* 0x000fe200078e00ff */
[----:B------:R-:W-:-:S02]  /*0c20*/  ISETP.GT.U32.AND P6, PT, R6, R59, PT ;  /* 0x0000003b0600720c */ /* 0x000fc40003fc4070 */
[----:B------:R-:W-:Y:S01]  /*0c30*/  ISETP.GT.U32.AND P5, PT, R6, R69, PT ;  /* 0x000000450600720c */ /* 0x000fe20003fa4070 */
[----:B------:R-:W-:Y:S01]  /*0c40*/  IMAD.HI.U32 R9, R8, R11, RZ ;  /* 0x0000000b08097227 */ /* 0x000fe200078e00ff */
[----:B------:R-:W-:Y:S02]  /*0c50*/  ISETP.GE.AND P2, PT, R10, RZ, PT ;  /* 0x000000ff0a00720c */ /* 0x000fe40003f46270 */
[----:B------:R-:W-:Y:S01]  /*0c60*/  LOP3.LUT R10, R16, 0xa, RZ, 0xfc, !PT ;  /* 0x0000000a100a7812 */ /* 0x000fe200078efcff */
[----:B------:R-:W-:Y:S01]  /*0c70*/  IMAD.MOV R5, RZ, RZ, -R5 ;  /* 0x000000ffff057224 */ /* 0x000fe200078e0a05 */
[----:B------:R-:W-:Y:S01]  /*0c80*/  IABS R13, R15 ;  /* 0x0000000f000d7213 */ /* 0x000fe20000000000 */
[----:B------:R-:W-:Y:S01]  /*0c90*/  IMAD.MOV R9, RZ, RZ, -R9 ;  /* 0x000000ffff097224 */ /* 0x000fe200078e0a09 */
[----:B------:R-:W-:Y:S01]  /*0ca0*/  IABS R65, R10 ;  /* 0x0000000a00417213 */ /* 0x000fe20000000000 */
[--C-:B------:R-:W-:Y:S01]  /*0cb0*/  @!P0 IMAD.IADD R70, R70, 0x1, -R6.reuse ;  /* 0x0000000146468824 */ /* 0x100fe200078e0a06 */
[C---:B------:R-:W-:Y:S01]  /*0cc0*/  ISETP.GT.U32.AND P0, PT, R6.reuse, R68, PT ;  /* 0x000000440600720c */ /* 0x040fe20003f04070 */
[C---:B------:R-:W-:Y:S01]  /*0cd0*/  IMAD R67, R6.reuse, R5, R67 ;  /* 0x0000000506437224 */ /* 0x040fe200078e0243 */
[----:B------:R-:W-:Y:S01]  /*0ce0*/  IABS R91, R43 ;  /* 0x0000002b005b7213 */ /* 0x000fe20000000000 */
[C---:B------:R-:W-:Y:S01]  /*0cf0*/  IMAD R66, R6.reuse, R9, R11 ;  /* 0x0000000906427224 */ /* 0x040fe200078e020b */
[----:B------:R-:W-:Y:S01]  /*0d00*/  IABS R11, R14 ;  /* 0x0000000e000b7213 */ /* 0x000fe20000000000 */
[--C-:B------:R-:W-:Y:S01]  /*0d10*/  @!P6 IMAD.IADD R59, R59, 0x1, -R6.reuse ;  /* 0x000000013b3be824 */ /* 0x100fe200078e0a06 */
[C---:B------:R-:W-:Y:S01]  /*0d20*/  ISETP.GT.U32.AND P6, PT, R6.reuse, R67, PT ;  /* 0x000000430600720c */ /* 0x040fe20003fc4070 */
[----:B------:R-:W-:Y:S01]  /*0d30*/  @!P5 IMAD.IADD R69, R69, 0x1, -R6 ;  /* 0x000000014545d824 */ /* 0x000fe200078e0a06 */
[----:B------:R-:W-:Y:S01]  /*0d40*/  ISETP.GT.U32.AND P5, PT, R6, R66, PT ;  /* 0x000000420600720c */ /* 0x000fe20003fa4070 */
[----:B------:R-:W-:Y:S01]  /*0d50*/  @!P4 IMAD.MOV R70, RZ, RZ, -R70 ;  /* 0x000000ffff46c224 */ /* 0x000fe200078e0a46 */
[----:B------:R-:W-:Y:S01]  /*0d60*/  ISETP.GE.AND P4, PT, R17, RZ, PT ;  /* 0x000000ff1100720c */ /* 0x000fe20003f86270 */
[----:B------:R-:W-:Y:S01]  /*0d70*/  IMAD.HI.U32 R5, R8, R65, RZ ;  /* 0x0000004108057227 */ /* 0x000fe200078e00ff */
[----:B------:R-:W-:-:S02]  /*0d80*/  LOP3.LUT R17, R16, 0x22, RZ, 0xfc, !PT ;  /* 0x0000002210117812 */ /* 0x000fc400078efcff */
[----:B------:R-:W-:Y:S01]  /*0d90*/  LOP3.LUT R44, R16, 0x5c, RZ, 0xfc, !PT ;  /* 0x0000005c102c7812 */ /* 0x000fe200078efcff */
[--C-:B------:R-:W-:Y:S01]  /*0da0*/  @!P0 IMAD.IADD R68, R68, 0x1, -R6.reuse ;  /* 0x0000000144448824 */ /* 0x100fe200078e0a06 */
[----:B------:R-:W-:Y:S01]  /*0db0*/  ISETP.GE.AND P0, PT, R12, RZ, PT ;  /* 0x000000ff0c00720c */ /* 0x000fe20003f06270 */
[----:B------:R-:W-:Y:S01]  /*0dc0*/  IMAD.MOV R9, RZ, RZ, -R5 ;  /* 0x000000ffff097224 */ /* 0x000fe200078e0a05 */
[----:B------:R-:W-:Y:S01]  /*0dd0*/  LOP3.LUT R12, R16, 0xe, RZ, 0xfc, !PT ;  /* 0x0000000e100c7812 */ /* 0x000fe200078efcff */
[--C-:B------:R-:W-:Y:S01]  /*0de0*/  @!P6 IMAD.IADD R67, R67, 0x1, -R6.reuse ;  /* 0x000000014343e824 */ /* 0x100fe200078e0a06 */
[----:B------:R-:W-:Y:S01]  /*0df0*/  ISETP.GT.U32.AND P6, PT, R6, R68, PT ;  /* 0x000000440600720c */ /* 0x000fe20003fc4070 */
[----:B------:R-:W-:Y:S01]  /*0e00*/  @!P5 IMAD.IADD R66, R66, 0x1, -R6 ;  /* 0x000000014242d824 */ /* 0x000fe200078e0a06 */
[----:B------:R-:W-:Y:S01]  /*0e10*/  IABS R63, R12 ;  /* 0x0000000c003f7213 */ /* 0x000fe20000000000 */
[----:B------:R-:W-:Y:S01]  /*0e20*/  IMAD.HI.U32 R5, R8, R11, RZ ;  /* 0x0000000b08057227 */ /* 0x000fe200078e00ff */
[----:B------:R-:W-:-:S02]  /*0e30*/  IABS R35, R17 ;  /* 0x0000001100237213 */ /* 0x000fc40000000000 */
[C---:B------:R-:W-:Y:S01]  /*0e40*/  ISETP.GT.U32.AND P5, PT, R6.reuse, R66, PT ;  /* 0x000000420600720c */ /* 0x040fe20003fa4070 */
[----:B------:R-:W-:Y:S01]  /*0e50*/  IMAD R65, R6, R9, R65 ;  /* 0x0000000906417224 */ /* 0x000fe200078e0241 */
[----:B------:R-:W-:Y:S01]  /*0e60*/  IABS R87, R44 ;  /* 0x0000002c00577213 */ /* 0x000fe20000000000 */
[----:B------:R-:W-:Y:S01]  /*0e70*/  IMAD.MOV R5, RZ, RZ, -R5 ;  /* 0x000000ffff057224 */ /* 0x000fe200078e0a05 */
[----:B------:R-:W-:Y:S01]  /*0e80*/  LOP3.LUT R45, R16, 0x5e, RZ, 0xfc, !PT ;  /* 0x0000005e102d7812 */ /* 0x000fe200078efcff */
[----:B------:R-:W-:Y:S01]  /*0e90*/  @!P4 IMAD.MOV R59, RZ, RZ, -R59 ;  /* 0x000000ffff3bc224 */ /* 0x000fe200078e0a3b */
[----:B------:R-:W-:Y:S01]  /*0ea0*/  ISETP.GT.U32.AND P4, PT, R6, R67, PT ;  /* 0x000000430600720c */ /* 0x000fe20003f84070 */
[----:B------:R-:W-:Y:S01]  /*0eb0*/  @!P6 IMAD.IADD R68, R68, 0x1, -R6 ;  /* 0x000000014444e824 */ /* 0x000fe200078e0a06 */
[C---:B------:R-:W-:Y:S01]  /*0ec0*/  ISETP.GT.U32.AND P6, PT, R6.reuse, R65, PT ;  /* 0x000000410600720c */ /* 0x040fe20003fc4070 */
[----:B------:R-:W-:Y:S01]  /*0ed0*/  IMAD R64, R6, R5, R11 ;  /* 0x0000000506407224 */ /* 0x000fe200078e020b */
[----:B------:R-:W-:Y:S01]  /*0ee0*/  LOP3.LUT R46, R16, 0x60, RZ, 0xfc, !PT ;  /* 0x00000060102e7812 */ /* 0x000fe200078efcff */
[----:B------:R-:W-:Y:S01]  /*0ef0*/  IMAD.HI.U32 R9, R8, R13, RZ ;  /* 0x0000000d08097227 */ /* 0x000fe200078e00ff */
[----:B------:R-:W-:-:S02]  /*0f00*/  LOP3.LUT R48, R16, 0x64, RZ, 0xfc, !PT ;  /* 0x0000006410307812 */ /* 0x000fc400078efcff */
[----:B------:R-:W-:Y:S01]  /*0f10*/  IABS R85, R46 ;  /* 0x0000002e00557213 */ /* 0x000fe20000000000 */
[--C-:B------:R-:W-:Y:S01]  /*0f20*/  @!P5 IMAD.IADD R66, R66, 0x1, -R6.reuse ;  /* 0x000000014242d824 */ /* 0x100fe200078e0a06 */
[----:B------:R-:W-:Y:S01]  /*0f30*/  ISETP.GT.U32.AND P5, PT, R6, R64, PT ;  /* 0x000000400600720c */ /* 0x000fe20003fa4070 */
[----:B------:R-:W-:Y:S01]  /*0f40*/  IMAD.HI.U32 R5, R8, R63, RZ ;  /* 0x0000003f08057227 */ /* 0x000fe200078e00ff */
[----:B------:R-:W-:Y:S02]  /*0f50*/  IABS R83, R48 ;  /* 0x0000003000537213 */ /* 0x000fe40000000000 */
[----:B------:R-:W-:Y:S01]  /*0f60*/  LOP3.LUT R47, R16, 0x62, RZ, 0xfc, !PT ;  /* 0x00000062102f7812 */ /* 0x000fe200078efcff */
[--C-:B------:R-:W-:Y:S01]  /*0f70*/  @!P4 IMAD.IADD R67, R67, 0x1, -R6.reuse ;  /* 0x000000014343c824 */ /* 0x100fe200078e0a06 */
[----:B------:R-:W-:Y:S01]  /*0f80*/  ISETP.GE.AND P4, PT, R10, RZ, PT ;  /* 0x000000ff0a00720c */ /* 0x000fe20003f86270 */
[--C-:B------:R-:W-:Y:S01]  /*0f90*/  @!P6 IMAD.IADD R65, R65, 0x1, -R6.reuse ;  /* 0x000000014141e824 */ /* 0x100fe200078e0a06 */
[----:B------:R-:W-:Y:S01]  /*0fa0*/  LOP3.LUT R10, R16, 0x12, RZ, 0xfc, !PT ;  /* 0x00000012100a7812 */ /* 0x000fe200078efcff */
[----:B------:R-:W-:Y:S01]  /*0fb0*/  IMAD.MOV R9, RZ, RZ, -R9 ;  /* 0x000000ffff097224 */ /* 0x000fe200078e0a09 */
[----:B------:R-:W-:Y:S01]  /*0fc0*/  ISETP.GE.AND P6, PT, R14, RZ, PT ;  /* 0x000000ff0e00720c */ /* 0x000fe20003fc6270 */
[----:B------:R-:W-:Y:S01]  /*0fd0*/  IMAD.MOV R5, RZ, RZ, -R5 ;  /* 0x000000ffff057224 */ /* 0x000fe200078e0a05 */
[----:B------:R-:W-:Y:S01]  /*0fe0*/  LOP3.LUT R14, R16, 0x14, RZ, 0xfc, !PT ;  /* 0x00000014100e7812 */ /* 0x000fe200078efcff */
[----:B------:R-:W-:Y:S01]  /*0ff0*/  @!P5 IMAD.IADD R64, R64, 0x1, -R6 ;  /* 0x000000014040d824 */ /* 0x000fe200078e0a06 */
[----:B------:R-:W-:Y:S01]  /*1000*/  IABS R61, R10 ;  /* 0x0000000a003d7213 */ /* 0x000fe20000000000 */
[C---:B------:R-:W-:Y:S01]  /*1010*/  IMAD R62, R6.reuse, R9, R13 ;  /* 0x00000009063e7224 */ /* 0x040fe200078e020d */
[C---:B------:R-:W-:Y:S01]  /*1020*/  ISETP.GT.U32.AND P5, PT, R6.reuse, R65, PT ;  /* 0x000000410600720c */ /* 0x040fe20003fa4070 */
[----:B------:R-:W-:Y:S01]  /*1030*/  @!P3 IMAD.MOV R69, RZ, RZ, -R69 ;  /* 0x000000ffff45b224 */ /* 0x000fe200078e0a45 */
[----:B------:R-:W-:Y:S01]  /*1040*/  IABS R11, R14 ;  /* 0x0000000e000b7213 */ /* 0x000fe20000000000 */
[C---:B------:R-:W-:Y:S01]  /*1050*/  IMAD R63, R6.reuse, R5, R63 ;  /* 0x00000005063f7224 */ /* 0x040fe200078e023f */
[----:B------:R-:W-:Y:S01]  /*1060*/  ISETP.GT.U32.AND P3, PT, R6, R64, PT ;  /* 0x000000400600720c */ /* 0x000fe20003f64070 */
[----:B------:R-:W-:Y:S01]  /*1070*/  IMAD.HI.U32 R5, R8, R61, RZ ;  /* 0x0000003d08057227 */ /* 0x000fe200078e00ff */
[----:B------:R-:W-:-:S02]  /*1080*/  LOP3.LUT R51, R16, 0x68, RZ, 0xfc, !PT ;  /* 0x0000006810337812 */ /* 0x000fc400078efcff */
[----:B------:R-:W-:Y:S01]  /*1090*/  LOP3.LUT R50, R16, 0x6e, RZ, 0xfc, !PT ;  /* 0x0000006e10327812 */ /* 0x000fe200078efcff */
[----:B------:R-:W-:Y:S01]  /*10a0*/  @!P2 IMAD.MOV R67, RZ, RZ, -R67 ;  /* 0x000000ffff43a224 */ /* 0x000fe200078e0a43 */
[----:B------:R-:W-:Y:S01]  /*10b0*/  ISETP.GT.U32.AND P2, PT, R6, R62, PT ;  /* 0x0000003e0600720c */ /* 0x000fe20003f44070 */
[----:B------:R-:W-:Y:S01]  /*10c0*/  IMAD.HI.U32 R9, R8, R11, RZ ;  /* 0x0000000b08097227 */ /* 0x000fe200078e00ff */
[----:B------:R-:W-:Y:S02]  /*10d0*/  IABS R81, R51 ;  /* 0x0000003300517213 */ /* 0x000fe40000000000 */
[----:B------:R-:W-:Y:S01]  /*10e0*/  IABS R49, R50 ;  /* 0x0000003200317213 */ /* 0x000fe20000000000 */
[----:B------:R-:W-:Y:S01]  /*10f0*/  IMAD.MOV R5, RZ, RZ, -R5 ;  /* 0x000000ffff057224 */ /* 0x000fe200078e0a05 */
[C---:B------:R-:W-:Y:S01]  /*1100*/  LOP3.LUT R52, R16.reuse, 0x72, RZ, 0xfc, !PT ;  /* 0x0000007210347812 */ /* 0x040fe200078efcff */
[----:B------:R-:W-:Y:S01]  /*1110*/  @!P5 IMAD.IADD R65, R65, 0x1, -R6 ;  /* 0x000000014141d824 */ /* 0x000fe200078e0a06 */
[----:B------:R-:W-:Y:S01]  /*1120*/  ISETP.GE.AND P5, PT, R15, RZ, PT ;  /* 0x000000ff0f00720c */ /* 0x000fe20003fa6270 */
[----:B------:R-:W-:Y:S01]  /*1130*/  IMAD.MOV R9, RZ, RZ, -R9 ;  /* 0x000000ffff097224 */ /* 0x000fe200078e0a09 */
[----:B------:R-:W-:Y:S01]  /*1140*/  LOP3.LUT R15, R16, 0x20, RZ, 0xfc, !PT ;  /* 0x00000020100f7812 */ /* 0x000fe200078efcff */
[----:B------:R-:W-:-:S02]  /*1150*/  IMAD R61, R6, R5, R61 ;  /* 0x00000005063d7224 */ /* 0x000fc400078e023d */
[--C-:B------:R-:W-:Y:S01]  /*1160*/  @!P3 IMAD.IADD R64, R64, 0x1, -R6.reuse ;  /* 0x000000014040b824 */ /* 0x100fe200078e0a06 */
[----:B------:R-:W-:Y:S01]  /*1170*/  ISETP.GE.AND P3, PT, R10, RZ, PT ;  /* 0x000000ff0a00720c */ /* 0x000fe20003f66270 */
[----:B------:R-:W-:Y:S01]  /*1180*/  IMAD R60, R6, R9, R11 ;  /* 0x00000009063c7224 */ /* 0x000fe200078e020b */
[----:B------:R-:W-:Y:S01]  /*1190*/  LOP3.LUT R9, R16, 0x16, RZ, 0xfc, !PT ;  /* 0x0000001610097812 */ /* 0x000fe200078efcff */
[----:B------:R-:W-:Y:S01]  /*11a0*/  @!P4 IMAD.MOV R65, RZ, RZ, -R65 ;  /* 0x000000ffff41c224 */ /* 0x000fe200078e0a41 */
[----:B------:R-:W-:Y:S01]  /*11b0*/  ISETP.GT.U32.AND P4, PT, R6, R61, PT ;  /* 0x0000003d0600720c */ /* 0x000fe20003f84070 */
[----:B------:R-:W-:Y:S01]  /*11c0*/  @!P2 IMAD.IADD R62, R62, 0x1, -R6 ;  /* 0x000000013e3ea824 */ /* 0x000fe200078e0a06 */
[----:B------:R-:W-:Y:S01]  /*11d0*/  LOP3.LUT R10, R16, 0x18, RZ, 0xfc, !PT ;  /* 0x00000018100a7812 */ /* 0x000fe200078efcff */
[----:B------:R-:W-:Y:S01]  /*11e0*/  @!P6 IMAD.MOV R64, RZ, RZ, -R64 ;  /* 0x000000ffff40e224 */ /* 0x000fe200078e0a40 */
[C---:B------:R-:W-:Y:S01]  /*11f0*/  ISETP.GT.U32.AND P6, PT, R6.reuse, R60, PT ;  /* 0x0000003c0600720c */ /* 0x040fe20003fc4070 */
[----:B------:R-:W-:Y:S01]  /*1200*/  @!P1 IMAD.MOV R68, RZ, RZ, -R68 ;  /* 0x000000ffff449224 */ /* 0x000fe200078e0a44 */
[C---:B------:R-:W-:Y:S01]  /*1210*/  ISETP.GT.U32.AND P1, PT, R6.reuse, R63, PT ;  /* 0x0000003f0600720c */ /* 0x040fe20003f24070 */
[----:B------:R-:W-:Y:S01]  /*1220*/  @!P0 IMAD.MOV R66, RZ, RZ, -R66 ;  /* 0x000000ffff428224 */ /* 0x000fe200078e0a42 */
[----:B------:R-:W-:-:S02]  /*1230*/  ISETP.GT.U32.AND P2, PT, R6, R62, PT ;  /* 0x0000003e0600720c */ /* 0x000fc40003f44070 */
[----:B------:R-:W-:Y:S02]  /*1240*/  IABS R57, R9 ;  /* 0x0000000900397213 */ /* 0x000fe40000000000 */
[----:B------:R-:W-:Y:S01]  /*1250*/  IABS R71, R10 ;  /* 0x0000000a00477213 */ /* 0x000fe20000000000 */
[--C-:B------:R-:W-:Y:S01]  /*1260*/  @!P4 IMAD.IADD R61, R61, 0x1, -R6.reuse ;  /* 0x000000013d3dc824 */ /* 0x100fe200078e0a06 */
[----:B------:R-:W-:Y:S01]  /*1270*/  ISETP.GE.AND P0, PT, R12, RZ, PT ;  /* 0x000000ff0c00720c */ /* 0x000fe20003f06270 */
[----:B------:R-:W-:Y:S01]  /*1280*/  IMAD.HI.U32 R5, R8, R57, RZ ;  /* 0x0000003908057227 */ /* 0x000fe200078e00ff */
[----:B------:R-:W-:Y:S02]  /*1290*/  LOP3.LUT R12, R16, 0x1a, RZ, 0xfc, !PT ;  /* 0x0000001a100c7812 */ /* 0x000fe400078efcff */
[----:B------:R-:W-:Y:S01]  /*12a0*/  ISETP.GT.U32.AND P4, PT, R6, R61, PT ;  /* 0x0000003d0600720c */ /* 0x000fe20003f84070 */
[--C-:B------:R-:W-:Y:S01]  /*12b0*/  @!P6 IMAD.IADD R60, R60, 0x1, -R6.reuse ;  /* 0x000000013c3ce824 */ /* 0x100fe200078e0a06 */
[----:B------:R-:W-:Y:S01]  /*12c0*/  IABS R11, R12 ;  /* 0x0000000c000b7213 */ /* 0x000fe20000000000 */
[----:B------:R-:W-:-:S02]  /*12d0*/  @!P1 IMAD.IADD R63, R63, 0x1, -R6 ;  /* 0x000000013f3f9824 */ /* 0x000fc400078e0a06 */
[----:B------:R-:W-:Y:S01]  /*12e0*/  @!P2 IMAD.IADD R62, R62, 0x1, -R6 ;  /* 0x000000013e3ea824 */ /* 0x000fe200078e0a06 */
[----:B------:R-:W-:Y:S01]  /*12f0*/  ISETP.GE.AND P2, PT, R9, RZ, PT ;  /* 0x000000ff0900720c */ /* 0x000fe20003f46270 */
[----:B------:R-:W-:Y:S01]  /*1300*/  IMAD.HI.U32 R9, R8, R71, RZ ;  /* 0x0000004708097227 */ /* 0x000fe200078e00ff */
[C---:B------:R-:W-:Y:S02]  /*1310*/  ISETP.GT.U32.AND P6, PT, R6.reuse, R60, PT ;  /* 0x0000003c0600720c */ /* 0x040fe40003fc4070 */
[C---:B------:R-:W-:Y:S01]  /*1320*/  ISETP.GT.U32.AND P1, PT, R6.reuse, R63, PT ;  /* 0x0000003f0600720c */ /* 0x040fe20003f24070 */
[----:B------:R-:W-:Y:S02]  /*1330*/  IMAD.MOV R5, RZ, RZ, -R5 ;  /* 0x000000ffff057224 */ /* 0x000fe400078e0a05 */
[----:B------:R-:W-:Y:S02]  /*1340*/  IMAD.MOV R9, RZ, RZ, -R9 ;  /* 0x000000ffff097224 */ /* 0x000fe400078e0a09 */
[----:B------:R-:W-:-:S02]  /*1350*/  IMAD R57, R6, R5, R57 ;  /* 0x0000000506397224 */ /* 0x000fc400078e0239 */
[C---:B------:R-:W-:Y:S02]  /*1360*/  IMAD R71, R6.reuse, R9, R71 ;  /* 0x0000000906477224 */ /* 0x040fe400078e0247 */
[--C-:B------:R-:W-:Y:S01]  /*1370*/  @!P4 IMAD.IADD R61, R61, 0x1, -R6.reuse ;  /* 0x000000013d3dc824 */ /* 0x100fe200078e0a06 */
[----:B------:R-:W-:Y:S01]  /*1380*/  ISETP.GT.U32.AND P4, PT, R6, R57, PT ;  /* 0x000000390600720c */ /* 0x000fe20003f84070 */
[--C-:B------:R-:W-:Y:S01]  /*1390*/  @!P6 IMAD.IADD R60, R60, 0x1, -R6.reuse ;  /* 0x000000013c3ce824 */ /* 0x100fe200078e0a06 */
[----:B------:R-:W-:Y:S01]  /*13a0*/  ISETP.GT.U32.AND P6, PT, R6, R71, PT ;  /* 0x000000470600720c */ /* 0x000fe20003fc4070 */
[----:B------:R-:W-:Y:S01]  /*13b0*/  @!P1 IMAD.IADD R63, R63, 0x1, -R6 ;  /* 0x000000013f3f9824 */ /* 0x000fe200078e0a06 */
[----:B------:R-:W-:Y:S01]  /*13c0*/  ISETP.GE.AND P1, PT, R14, RZ, PT ;  /* 0x000000ff0e00720c */ /* 0x000fe20003f26270 */
[----:B------:R-:W-:Y:S01]  /*13d0*/  IMAD.HI.U32 R5, R8, R11, RZ ;  /* 0x0000000b08057227 */ /* 0x000fe200078e00ff */
[----:B------:R-:W-:-:S03]  /*13e0*/  LOP3.LUT R14, R16, 0x1e, RZ, 0xfc, !PT ;  /* 0x0000001e100e7812 */ /* 0x000fc600078efcff */
[----:B------:R-:W-:Y:S01]  /*13f0*/  @!P0 IMAD.MOV R63, RZ, RZ, -R63 ;  /* 0x000000ffff3f8224 */ /* 0x000fe200078e0a3f */
[----:B------:R-:W-:Y:S01]  /*1400*/  ISETP.GE.AND P0, PT, R10, RZ, PT ;  /* 0x000000ff0a00720c */ /* 0x000fe20003f06270 */
[----:B------:R-:W-:Y:S01]  /*1410*/  IMAD.MOV R5, RZ, RZ, -R5 ;  /* 0x000000ffff057224 */ /* 0x000fe200078e0a05 */
[----:B------:R-:W-:Y:S01]  /*1420*/  LOP3.LUT R10, R16, 0x1c, RZ, 0xfc, !PT ;  /* 0x0000001c100a7812 */ /* 0x000fe200078efcff */
[--C-:B------:R-:W-:Y:S01]  /*1430*/  @!P4 IMAD.IADD R57, R57, 0x1, -R6.reuse ;  /* 0x000000013939c824 */ /* 0x100fe200078e0a06 */
[----:B------:R-:W-:Y:S01]  /*1440*/  IABS R37, R14 ;  /* 0x0000000e00257213 */ /* 0x000fe20000000000 */
[----:B------:R-:W-:Y:S01]  /*1450*/  @!P6 IMAD.IADD R71, R71, 0x1, -R6 ;  /* 0x000000014747e824 */ /* 0x000fe200078e0a06 */
[----:B------:R-:W-:Y:S01]  /*1460*/  IABS R13, R10 ;  /* 0x0000000a000d7213 */ /* 0x000fe20000000000 */
[C---:B------:R-:W-:Y:S01]  /*1470*/  IMAD R54, R6.reuse, R5, R11 ;  /* 0x0000000506367224 */ /* 0x040fe200078e020b */
[----:B------:R-:W-:Y:S01]  /*1480*/  ISETP.GT.U32.AND P6, PT, R6, R57, PT ;  /* 0x000000390600720c */ /* 0x000fe20003fc4070 */
[----:B------:R-:W-:Y:S01]  /*1490*/  IMAD.HI.U32 R9, R8, R37, RZ ;  /* 0x0000002508097227 */ /* 0x000fe200078e00ff */
[----:B------:R-:W-:-:S02]  /*14a0*/  IABS R11, R15 ;  /* 0x0000000f000b7213 */ /* 0x000fc40000000000 */
[----:B------:R-:W-:Y:S01]  /*14b0*/  ISETP.GT.U32.AND P4, PT, R6, R54, PT ;  /* 0x000000360600720c */ /* 0x000fe20003f84070 */
[----:B------:R-:W-:-:S04]  /*14c0*/  IMAD.HI.U32 R5, R8, R13, RZ ;  /* 0x0000000d08057227 */ /* 0x000fc800078e00ff */
[----:B------:R-:W-:Y:S02]  /*14d0*/  IMAD.MOV R5, RZ, RZ, -R5 ;  /* 0x000000ffff057224 */ /* 0x000fe400078e0a05 */
[----:B------:R-:W-:Y:S02]  /*14e0*/  IMAD.MOV R9, RZ, RZ, -R9 ;  /* 0x000000ffff097224 */ /* 0x000fe400078e0a09 */
[----:B------:R-:W-:Y:S01]  /*14f0*/  IMAD R38, R6, R5, R13 ;  /* 0x0000000506267224 */ /* 0x000fe200078e020d */
[----:B------:R-:W-:Y:S01]  /*1500*/  LOP3.LUT R13, R16, 0x26, RZ, 0xfc, !PT ;  /* 0x00000026100d7812 */ /* 0x000fe200078efcff */
[----:B------:R-:W-:Y:S02]  /*1510*/  @!P6 IMAD.IADD R57, R57, 0x1, -R6 ;  /* 0x000000013939e824 */ /* 0x000fe400078e0a06 */
[----:B------:R-:W-:Y:S01]  /*1520*/  IMAD.HI.U32 R5, R8, R11, RZ ;  /* 0x0000000b08057227 */ /* 0x000fe200078e00ff */
[----:B------:R-:W-:Y:S02]  /*1530*/  ISETP.GT.U32.AND P6, PT, R6, R38, PT ;  /* 0x000000260600720c */ /* 0x000fe40003fc4070 */
[----:B------:R-:W-:Y:S01]  /*1540*/  IABS R33, R13 ;  /* 0x0000000d00217213 */ /* 0x000fe20000000000 */
[----:B------:R-:W-:-:S02]  /*1550*/  IMAD.MOV R5, RZ, RZ, -R5 ;  /* 0x000000ffff057224 */ /* 0x000fc400078e0a05 */
[C---:B------:R-:W-:Y:S02]  /*1560*/  IMAD R37, R6.reuse, R9, R37 ;  /* 0x0000000906257224 */ /* 0x040fe400078e0225 */
[C---:B------:R-:W-:Y:S02]  /*1570*/  IMAD R36, R6.reuse, R5, R11 ;  /* 0x0000000506247224 */ /* 0x040fe400078e020b */
[----:B------:R-:W-:Y:S01]  /*1580*/  @!P2 IMAD.MOV R57, RZ, RZ, -R57 ;  /* 0x000000ffff39a224 */ /* 0x000fe200078e0a39 */
[----:B------:R-:W-:Y:S01]  /*1590*/  ISETP.GT.U32.AND P2, PT, R6, R37, PT ;  /* 0x000000250600720c */ /* 0x000fe20003f44070 */
[----:B------:R-:W-:-:S04]  /*15a0*/  IMAD.HI.U32 R9, R8, R35, RZ ;  /* 0x0000002308097227 */ /* 0x000fc800078e00ff */
[----:B------:R-:W-:Y:S01]  /*15b0*/  @!P6 IMAD.IADD R38, R38, 0x1, -R6 ;  /* 0x000000012626e824 */ /* 0x000fe200078e0a06 */
[----:B------:R-:W-:Y:S01]  /*15c0*/  ISETP.GT.U32.AND P6, PT, R6, R36, PT ;  /* 0x000000240600720c */ /* 0x000fe20003fc4070 */
[----:B------:R-:W-:Y:S01]  /*15d0*/  @!P5 IMAD.MOV R62, RZ, RZ, -R62 ;  /* 0x000000ffff3ed224 */ /* 0x000fe200078e0a3e */
[----:B------:R-:W-:Y:S01]  /*15e0*/  ISETP.GE.AND P5, PT, R12, RZ, PT ;  /* 0x000000ff0c00720c */ /* 0x000fe20003fa6270 */
[----:B------:R-:W-:Y:S01]  /*15f0*/  IMAD.MOV R9, RZ, RZ, -R9 ;  /* 0x000000ffff097224 */ /* 0x000fe200078e0a09 */
[----:B------:R-:W-:Y:S01]  /*1600*/  LOP3.LUT R12, R16, 0x24, RZ, 0xfc, !PT ;  /* 0x00000024100c7812 */ /* 0x000fe200078efcff */
[--C-:B------:R-:W-:Y:S02]  /*1610*/  @!P4 IMAD.IADD R54, R54, 0x1, -R6.reuse ;  /* 0x000000013636c824 */ /* 0x100fe400078e0a06 */
[C---:B------:R-:W-:Y:S01]  /*1620*/  IMAD R35, R6.reuse, R9, R35 ;  /* 0x0000000906237224 */ /* 0x040fe200078e0223 */
[----:B------:R-:W-:Y:S01]  /*1630*/  IABS R9, R12 ;  /* 0x0000000c00097213 */ /* 0x000fe20000000000 */
[--C-:B------:R-:W-:Y:S01]  /*1640*/  @!P2 IMAD.IADD R37, R37, 0x1, -R6.reuse ;  /* 0x000000012525a824 */ /* 0x100fe200078e0a06 */
[C---:B------:R-:W-:Y:S01]  /*1650*/  ISETP.GT.U32.AND P2, PT, R6.reuse, R38, PT ;  /* 0x000000260600720c */ /* 0x040fe20003f44070 */
[----:B------:R-:W-:Y:S01]  /*1660*/  @!P3 IMAD.MOV R61, RZ, RZ, -R61 ;  /* 0x000000ffff3db224 */ /* 0x000fe200078e0a3d */
[----:B------:R-:W-:Y:S01]  /*1670*/  ISETP.GT.U32.AND P4, PT, R6, R54, PT ;  /* 0x000000360600720c */ /* 0x000fe20003f84070 */
[----:B------:R-:W-:Y:S01]  /*1680*/  @!P6 IMAD.IADD R36, R36, 0x1, -R6 ;  /* 0x000000012424e824 */ /* 0x000fe200078e0a06 */
[----:B------:R-:W-:Y:S01]  /*1690*/  ISETP.GT.U32.AND P3, PT, R6, R71, PT ;  /* 0x000000470600720c */ /* 0x000fe20003f64070 */
[----:B------:R-:W-:-:S03]  /*16a0*/  IMAD.HI.U32 R5, R8, R9, RZ ;  /* 0x0000000908057227 */ /* 0x000fc600078e00ff */
[----:B------:R-:W-:Y:S01]  /*16b0*/  ISETP.GT.U32.AND P6, PT, R6, R36, PT ;  /* 0x000000240600720c */ /* 0x000fe20003fc4070 */
[----:B------:R-:W-:Y:S02]  /*16c0*/  IMAD.MOV R5, RZ, RZ, -R5 ;  /* 0x000000ffff057224 */ /* 0x000fe400078e0a05 */
[----:B------:R-:W-:Y:S01]  /*16d0*/  @!P1 IMAD.MOV R60, RZ, RZ, -R60 ;  /* 0x000000ffff3c9224 */ /* 0x000fe200078e0a3c */
[----:B------:R-:W-:Y:S01]  /*16e0*/  ISETP.GE.AND P1, PT, R10, RZ, PT ;  /* 0x000000ff0a00720c */ /* 0x000fe20003f26270 */
[--C-:B------:R-:W-:Y:S01]  /*16f0*/  @!P2 IMAD.IADD R38, R38, 0x1, -R6.reuse ;  /* 0x000000012626a824 */ /* 0x100fe200078e0a06 */
[C---:B------:R-:W-:Y:S01]  /*1700*/  ISETP.GT.U32.AND P2, PT, R6.reuse, R35, PT ;  /* 0x000000230600720c */ /* 0x040fe20003f44070 */
[----:B------:R-:W-:Y:S02]  /*1710*/  IMAD R34, R6, R5, R9 ;  /* 0x0000000506227224 */ /* 0x000fe400078e0209 */
[--C-:B------:R-:W-:Y:S01]  /*1720*/  @!P4 IMAD.IADD R54, R54, 0x1, -R6.reuse ;  /* 0x000000013636c824 */ /* 0x100fe200078e0a06 */
[----:B------:R-:W-:Y:S01]  /*1730*/  ISETP.GE.AND P4, PT, R15, RZ, PT ;  /* 0x000000ff0f00720c */ /* 0x000fe20003f86270 */
[--C-:B------:R-:W-:Y:S01]  /*1740*/  @!P3 IMAD.IADD R71, R71, 0x1, -R6.reuse ;  /* 0x000000014747b824 */ /* 0x100fe200078e0a06 */
[----:B------:R-:W-:Y:S01]  /*1750*/  LOP3.LUT R15, R16, 0x2a, RZ, 0xfc, !PT ;  /* 0x0000002a100f7812 */ /* 0x000fe200078efcff */
[----:B------:R-:W-:Y:S01]  /*1760*/  @!P6 IMAD.IADD R36, R36, 0x1, -R6 ;  /* 0x000000012424e824 */ /* 0x000fe200078e0a06 */
[----:B------:R-:W-:Y:S01]  /*1770*/  ISETP.GT.U32.AND P6, PT, R6, R34, PT ;  /* 0x000000220600720c */ /* 0x000fe20003fc4070 */
[----:B------:R-:W-:Y:S01]  /*1780*/  @!P0 IMAD.MOV R71, RZ, RZ, -R71 ;  /* 0x000000ffff478224 */ /* 0x000fe200078e0a47 */
[----:B------:R-:W-:Y:S01]  /*1790*/  ISETP.GE.AND P3, PT, R14, RZ, PT ;  /* 0x000000ff0e00720c */ /* 0x000fe20003f66270 */
[----:B------:R-:W-:Y:S01]  /*17a0*/  IMAD.HI.U32 R5, R8, R33, RZ ;  /* 0x0000002108057227 */ /* 0x000fe200078e00ff */
[----:B------:R-:W-:-:S02]  /*17b0*/  IABS R31, R15 ;  /* 0x0000000f001f7213 */ /* 0x000fc40000000000 */
[----:B------:R-:W-:Y:S01]  /*17c0*/  LOP3.LUT R14, R16, 0x28, RZ, 0xfc, !PT ;  /* 0x00000028100e7812 */ /* 0x000fe200078efcff */
[--C-:B------:R-:W-:Y:S01]  /*17d0*/  @!P2 IMAD.IADD R35, R35, 0x1, -R6.reuse ;  /* 0x000000012323a824 */ /* 0x100fe200078e0a06 */
[----:B------:R-:W-:Y:S01]  /*17e0*/  ISETP.GT.U32.AND P0, PT, R6, R37, PT ;  /* 0x000000250600720c */ /* 0x000fe20003f04070 */
[----:B------:R-:W-:Y:S01]  /*17f0*/  IMAD.HI.U32 R10, R8, R31, RZ ;  /* 0x0000001f080a7227 */ /* 0x000fe200078e00ff */
[----:B------:R-:W-:Y:S02]  /*1800*/  IABS R11, R14 ;  /* 0x0000000e000b7213 */ /* 0x000fe40000000000 */
[----:B------:R-:W-:Y:S01]  /*1810*/  ISETP.GE.AND P2, PT, R12, RZ, PT ;  /* 0x000000ff0c00720c */ /* 0x000fe20003f46270 */
[----:B------:R-:W-:Y:S01]  /*1820*/  @!P6 IMAD.IADD R34, R34, 0x1, -R6 ;  /* 0x000000012222e824 */ /* 0x000fe200078e0a06 */
[----:B------:R-:W-:Y:S01]  /*1830*/  ISETP.GT.U32.AND P6, PT, R6, R35, PT ;  /* 0x000000230600720c */ /* 0x000fe20003fc4070 */
[----:B------:R-:W-:Y:S01]  /*1840*/  IMAD.MOV R10, RZ, RZ, -R10 ;  /* 0x000000ffff0a7224 */ /* 0x000fe200078e0a0a */
[----:B------:R-:W-:Y:S01]  /*1850*/  LOP3.LUT R12, R16, 0x2c, RZ, 0xfc, !PT ;  /* 0x0000002c100c7812 */ /* 0x000fe200078efcff */
[----:B------:R-:W-:-:S04]  /*1860*/  IMAD.HI.U32 R9, R8, R11, RZ ;  /* 0x0000000b08097227 */ /* 0x000fc800078e00ff */
[----:B------:R-:W-:Y:S02]  /*1870*/  IMAD.MOV R5, RZ, RZ, -R5 ;  /* 0x000000ffff057224 */ /* 0x000fe400078e0a05 */
[----:B------:R-:W-:Y:S01]  /*1880*/  IMAD R31, R6, R10, R31 ;  /* 0x0000000a061f7224 */ /* 0x000fe200078e021f */
[----:B------:R-:W-:Y:S01]  /*1890*/  LOP3.LUT R10, R16, 0x2e, RZ, 0xfc, !PT ;  /* 0x0000002e100a7812 */ /* 0x000fe200078efcff */
[----:B------:R-:W-:Y:S02]  /*18a0*/  IMAD.MOV R9, RZ, RZ, -R9 ;  /* 0x000000ffff097224 */ /* 0x000fe400078e0a09 */
[C---:B------:R-:W-:Y:S01]  /*18b0*/  IMAD R33, R6.reuse, R5, R33 ;  /* 0x0000000506217224 */ /* 0x040fe200078e0221 */
[----:B------:R-:W-:Y:S01]  /*18c0*/  IABS R29, R10 ;  /* 0x0000000a001d7213 */ /* 0x000fe20000000000 */
[--C-:B------:R-:W-:Y:S01]  /*18d0*/  @!P6 IMAD.IADD R35, R35, 0x1, -R6.reuse ;  /* 0x000000012323e824 */ /* 0x100fe200078e0a06 */
[C---:B------:R-:W-:Y:S01]  /*18e0*/  ISETP.GT.U32.AND P6, PT, R6.reuse, R31, PT ;  /* 0x0000001f0600720c */ /* 0x040fe20003fc4070 */
[----:B------:R-:W-:Y:S01]  /*18f0*/  @!P0 IMAD.IADD R37, R37, 0x1, -R6 ;  /* 0x0000000125258824 */ /* 0x000fe200078e0a06 */
[----:B------:R-:W-:Y:S01]  /*1900*/  ISETP.GE.AND P0, PT, R17, RZ, PT ;  /* 0x000000ff1100720c */ /* 0x000fe20003f06270 */
[C---:B------:R-:W-:Y:S01]  /*1910*/  IMAD R32, R6.reuse, R9, R11 ;  /* 0x0000000906207224 */ /* 0x040fe200078e020b */
[----:B------:R-:W-:Y:S01]  /*1920*/  IABS R9, R12 ;  /* 0x0000000c00097213 */ /* 0x000fe20000000000 */
[----:B------:R-:W-:Y:S01]  /*1930*/  @!P5 IMAD.MOV R54, RZ, RZ, -R54 ;  /* 0x000000ffff36d224 */ /* 0x000fe200078e0a36 */
[C---:B------:R-:W-:Y:S01]  /*1940*/  ISETP.GT.U32.AND P5, PT, R6.reuse, R33, PT ;  /* 0x000000210600720c */ /* 0x040fe20003fa4070 */
[----:B------:R-:W-:Y:S01]  /*1950*/  @!P1 IMAD.MOV R38, RZ, RZ, -R38 ;  /* 0x000000ffff269224 */ /* 0x000fe200078e0a26 */
[C---:B------:R-:W-:Y:S01]  /*1960*/  ISETP.GT.U32.AND P1, PT, R6.reuse, R34, PT ;  /* 0x000000220600720c */ /* 0x040fe20003f24070 */
[----:B------:R-:W-:Y:S01]  /*1970*/  @!P3 IMAD.MOV R37, RZ, RZ, -R37 ;  /* 0x000000ffff25b224 */ /* 0x000fe200078e0a25 */
[----:B------:R-:W-:Y:S01]  /*1980*/  ISETP.GT.U32.AND P3, PT, R6, R32, PT ;  /* 0x000000200600720c */ /* 0x000fe20003f64070 */
[----:B------:R-:W-:Y:S01]  /*1990*/  IMAD.HI.U32 R5, R8, R9, RZ ;  /* 0x0000000908057227 */ /* 0x000fe200078e00ff */
[----:B------:R-:W-:-:S03]  /*19a0*/  IABS R17, R21 ;  /* 0x0000001500117213 */ /* 0x000fc60000000000 */
[----:B------:R-:W-:Y:S02]  /*19b0*/  IMAD.MOV R30, RZ, RZ, -R5 ;  /* 0x000000ffff1e7224 */ /* 0x000fe400078e0a05 */
[--C-:B------:R-:W-:Y:S02]  /*19c0*/  @!P6 IMAD.IADD R31, R31, 0x1, -R6.reuse ;  /* 0x000000011f1fe824 */ /* 0x100fe400078e0a06 */
[--C-:B------:R-:W-:Y:S01]  /*19d0*/  @!P5 IMAD.IADD R33, R33, 0x1, -R6.reuse ;  /* 0x000000012121d824 */ /* 0x100fe200078e0a06 */
[----:B------:R-:W-:Y:S01]  /*19e0*/  ISETP.GE.AND P5, PT, R15, RZ, PT ;  /* 0x000000ff0f00720c */ /* 0x000fe20003fa6270 */
[--C-:B------:R-:W-:Y:S01]  /*19f0*/  @!P1 IMAD.IADD R34, R34, 0x1, -R6.reuse ;  /* 0x0000000122229824 */ /* 0x100fe200078e0a06 */
[----:B------:R-:W-:Y:S01]  /*1a00*/  ISETP.GE.AND P1, PT, R14, RZ, PT ;  /* 0x000000ff0e00720c */ /* 0x000fe20003f26270 */
[----:B------:R-:W-:Y:S01]  /*1a10*/  IMAD R30, R6, R30, R9 ;  /* 0x0000001e061e7224 */ /* 0x000fe200078e0209 */
[----:B------:R-:W-:Y:S01]  /*1a20*/  LOP3.LUT R14, R16, 0x32, RZ, 0xfc, !PT ;  /* 0x00000032100e7812 */ /* 0x000fe200078efcff */
[----:B------:R-:W-:Y:S01]  /*1a30*/  @!P0 IMAD.MOV R35, RZ, RZ, -R35 ;  /* 0x000000ffff238224 */ /* 0x000fe200078e0a23 */
[----:B------:R-:W-:Y:S01]  /*1a40*/  ISETP.GT.U32.AND P0, PT, R6, R31, PT ;  /* 0x0000001f0600720c */ /* 0x000fe20003f04070 */
[----:B------:R-:W-:Y:S01]  /*1a50*/  @!P3 IMAD.IADD R32, R32, 0x1, -R6 ;  /* 0x000000012020b824 */ /* 0x000fe200078e0a06 */
[C---:B------:R-:W-:Y:S01]  /*1a60*/  ISETP.GT.U32.AND P3, PT, R6.reuse, R33, PT ;  /* 0x000000210600720c */ /* 0x040fe20003f64070 */
[----:B------:R-:W-:Y:S01]  /*1a70*/  @!P2 IMAD.MOV R34, RZ, RZ, -R34 ;  /* 0x000000ffff22a224 */ /* 0x000fe200078e0a22 */
[----:B------:R-:W-:Y:S01]  /*1a80*/  ISETP.GT.U32.AND P2, PT, R6, R30, PT ;  /* 0x0000001e0600720c */ /* 0x000fe20003f44070 */
[----:B------:R-:W-:Y:S01]  /*1a90*/  @!P4 IMAD.MOV R36, RZ, RZ, -R36 ;  /* 0x000000ffff24c224 */ /* 0x000fe200078e0a24 */
[----:B------:R-:W-:Y:S01]  /*1aa0*/  ISETP.GE.AND P4, PT, R13, RZ, PT ;  /* 0x000000ff0d00720c */ /* 0x000fe20003f86270 */
[----:B------:R-:W-:Y:S01]  /*1ab0*/  IMAD.HI.U32 R5, R8, R29, RZ ;  /* 0x0000001d08057227 */ /* 0x000fe200078e00ff */
[----:B------:R-:W-:-:S02]  /*1ac0*/  ISETP.GT.U32.AND P6, PT, R6, R32, PT ;  /* 0x000000200600720c */ /* 0x000fc40003fc4070 */
[----:B------:R-:W-:Y:S01]  /*1ad0*/  LOP3.LUT R13, R16, 0x30, RZ, 0xfc, !PT ;  /* 0x00000030100d7812 */ /* 0x000fe200078efcff */
[----:B------:R-:W-:Y:S01]  /*1ae0*/  IMAD.MOV R5, RZ, RZ, -R5 ;  /* 0x000000ffff057224 */ /* 0x000fe200078e0a05 */
[----:B------:R-:W-:Y:S01]  /*1af0*/  IABS R27, R14 ;  /* 0x0000000e001b7213 */ /* 0x000fe20000000000 */
[--C-:B------:R-:W-:Y:S01]  /*1b00*/  @!P0 IMAD.IADD R31, R31, 0x1, -R6.reuse ;  /* 0x000000011f1f8824 */ /* 0x100fe200078e0a06 */
[----:B------:R-:W-:Y:S01]  /*1b10*/  IABS R11, R13 ;  /* 0x0000000d000b7213 */ /* 0x000fe20000000000 */
[----:B------:R-:W-:Y:S01]  /*1b20*/  IMAD R29, R6, R5, R29 ;  /* 0x00000005061d7224 */ /* 0x000fe200078e021d */
[----:B------:R-:W-:Y:S01]  /*1b30*/  ISETP.GE.AND P0, PT, R10, RZ, PT ;  /* 0x000000ff0a00720c */ /* 0x000fe20003f06270 */
[--C-:B------:R-:W-:Y:S01]  /*1b40*/  @!P3 IMAD.IADD R33, R33, 0x1, -R6.reuse ;  /* 0x000000012121b824 */ /* 0x100fe200078e0a06 */
[----:B------:R-:W-:Y:S01]  /*1b50*/  LOP3.LUT R10, R16, 0x34, RZ, 0xfc, !PT ;  /* 0x00000034100a7812 */ /* 0x000fe200078efcff */
[----:B------:R-:W-:Y:S01]  /*1b60*/  @!P2 IMAD.IADD R30, R30, 0x1, -R6 ;  /* 0x000000011e1ea824 */ /* 0x000fe200078e0a06 */
[----:B------:R-:W-:Y:S01]  /*1b70*/  ISETP.GE.AND P2, PT, R13, RZ, PT ;  /* 0x000000ff0d00720c */ /* 0x000fe20003f46270 */
[----:B------:R-:W-:Y:S01]  /*1b80*/  IMAD.HI.U32 R5, R8, R11, RZ ;  /* 0x0000000b08057227 */ /* 0x000fe200078e00ff */
[----:B------:R-:W-:-:S02]  /*1b90*/  IABS R13, R10 ;  /* 0x0000000a000d7213 */ /* 0x000fc40000000000 */
[----:B------:R-:W-:Y:S01]  /*1ba0*/  ISETP.GE.AND P3, PT, R12, RZ, PT ;  /* 0x000000ff0c00720c */ /* 0x000fe20003f66270 */
[----:B------:R-:W-:Y:S01]  /*1bb0*/  @!P6 IMAD.IADD R32, R32, 0x1, -R6 ;  /* 0x000000012020e824 */ /* 0x000fe200078e0a06 */
[C---:B------:R-:W-:Y:S01]  /*1bc0*/  ISETP.GT.U32.AND P6, PT, R6.reuse, R29, PT ;  /* 0x0000001d0600720c */ /* 0x040fe20003fc4070 */
[----:B------:R-:W-:Y:S01]  /*1bd0*/  @!P4 IMAD.MOV R33, RZ, RZ, -R33 ;  /* 0x000000ffff21c224 */ /* 0x000fe200078e0a21 */
[----:B------:R-:W-:Y:S01]  /*1be0*/  ISETP.GT.U32.AND P4, PT, R6, R30, PT ;  /* 0x0000001e0600720c */ /* 0x000fe20003f84070 */
[----:B------:R-:W-:Y:S01]  /*1bf0*/  IMAD.MOV R5, RZ, RZ, -R5 ;  /* 0x000000ffff057224 */ /* 0x000fe200078e0a05 */
[----:B------:R-:W-:Y:S01]  /*1c00*/  LOP3.LUT R12, R16, 0x38, RZ, 0xfc, !PT ;  /* 0x00000038100c7812 */ /* 0x000fe200078efcff */
[----:B------:R-:W-:Y:S01]  /*1c10*/  IMAD.HI.U32 R9, R8, R27, RZ ;  /* 0x0000001b08097227 */ /* 0x000fe200078e00ff */
[----:B------:R-:W-:-:S03]  /*1c20*/  IABS R15, R19 ;  /* 0x00000013000f7213 */ /* 0x000fc60000000000 */
[----:B------:R-:W-:Y:S01]  /*1c30*/  IMAD R28, R6, R5, R11 ;  /* 0x00000005061c7224 */ /* 0x000fe200078e020b */
[----:B------:R-:W-:Y:S01]  /*1c40*/  IABS R11, R12 ;  /* 0x0000000c000b7213 */ /* 0x000fe20000000000 */
[----:B------:R-:W-:-:S04]  /*1c50*/  IMAD.HI.U32 R5, R8, R13, RZ ;  /* 0x0000000d08057227 */ /* 0x000fc800078e00ff */
[----:B------:R-:W-:Y:S02]  /*1c60*/  IMAD.MOV R5, RZ, RZ, -R5 ;  /* 0x000000ffff057224 */ /* 0x000fe400078e0a05 */
[--C-:B------:R-:W-:Y:S02]  /*1c70*/  @!P6 IMAD.IADD R29, R29, 0x1, -R6.reuse ;  /* 0x000000011d1de824 */ /* 0x100fe400078e0a06 */
[----:B------:R-:W-:Y:S02]  /*1c80*/  @!P4 IMAD.IADD R30, R30, 0x1, -R6 ;  /* 0x000000011e1ec824 */ /* 0x000fe400078e0a06 */
[C---:B------:R-:W-:Y:S01]  /*1c90*/  IMAD R26, R6.reuse, R5, R13 ;  /* 0x00000005061a7224 */ /* 0x040fe200078e020d */
[----:B------:R-:W-:Y:S01]  /*1ca0*/  ISETP.GT.U32.AND P6, PT, R6, R29, PT ;  /* 0x0000001d0600720c */ /* 0x000fe20003fc4070 */
[----:B------:R-:W-:Y:S01]  /*1cb0*/  @!P3 IMAD.MOV R30, RZ, RZ, -R30 ;  /* 0x000000ffff1eb224 */ /* 0x000fe200078e0a1e */
[----:B------:R-:W-:Y:S01]  /*1cc0*/  LOP3.LUT R13, R16, 0x3a, RZ, 0xfc, !PT ;  /* 0x0000003a100d7812 */ /* 0x000fe200078efcff */
[----:B------:R-:W-:Y:S01]  /*1cd0*/  IMAD.MOV R9, RZ, RZ, -R9 ;  /* 0x000000ffff097224 */ /* 0x000fe200078e0a09 */
[C---:B------:R-:W-:Y:S01]  /*1ce0*/  ISETP.GT.U32.AND P3, PT, R6.reuse, R26, PT ;  /* 0x0000001a0600720c */ /* 0x040fe20003f64070 */
[----:B------:R-:W-:Y:S01]  /*1cf0*/  @!P1 IMAD.MOV R32, RZ, RZ, -R32 ;  /* 0x000000ffff209224 */ /* 0x000fe200078e0a20 */
[C---:B------:R-:W-:Y:S01]  /*1d00*/  ISETP.GT.U32.AND P1, PT, R6.reuse, R28, PT ;  /* 0x0000001c0600720c */ /* 0x040fe20003f24070 */
[----:B------:R-:W-:Y:S01]  /*1d10*/  IMAD R27, R6, R9, R27 ;  /* 0x00000009061b7224 */ /* 0x000fe200078e021b */
[----:B------:R-:W-:Y:S01]  /*1d20*/  LOP3.LUT R9, R16, 0x36, RZ, 0xfc, !PT ;  /* 0x0000003610097812 */ /* 0x000fe200078efcff */
[----:B------:R-:W-:Y:S01]  /*1d30*/  @!P5 IMAD.MOV R31, RZ, RZ, -R31 ;  /* 0x000000ffff1fd224 */ /* 0x000fe200078e0a1f */
[----:B------:R-:W-:-:S02]  /*1d40*/  ISETP.GE.AND P5, PT, R14, RZ, PT ;  /* 0x000000ff0e00720c */ /* 0x000fc40003fa6270 */
[----:B------:R-:W-:Y:S01]  /*1d50*/  ISETP.GT.U32.AND P4, PT, R6, R27, PT ;  /* 0x0000001b0600720c */ /* 0x000fe20003f84070 */
[--C-:B------:R-:W-:Y:S01]  /*1d60*/  @!P6 IMAD.IADD R29, R29, 0x1, -R6.reuse ;  /* 0x000000011d1de824 */ /* 0x100fe200078e0a06 */
[----:B------:R-:W-:Y:S02]  /*1d70*/  IABS R25, R9 ;  /* 0x0000000900197213 */ /* 0x000fe40000000000 */
[----:B------:R-:W-:Y:S01]  /*1d80*/  IABS R23, R13 ;  /* 0x0000000d00177213 */ /* 0x000fe20000000000 */
[----:B------:R-:W-:Y:S01]  /*1d90*/  @!P3 IMAD.IADD R26, R26, 0x1, -R6 ;  /* 0x000000011a1ab824 */ /* 0x000fe200078e0a06 */
[----:B------:R-:W-:Y:S01]  /*1da0*/  ISETP.GE.AND P6, PT, R10, RZ, PT ;  /* 0x000000ff0a00720c */ /* 0x000fe20003fc6270 */
[----:B------:R-:W-:Y:S01]  /*1db0*/  @!P0 IMAD.MOV R29, RZ, RZ, -R29 ;  /* 0x000000ffff1d8224 */ /* 0x000fe200078e0a1d */
[----:B------:R-:W-:Y:S01]  /*1dc0*/  ISETP.GE.AND P0, PT, R9, RZ, PT ;  /* 0x000000ff0900720c */ /* 0x000fe20003f06270 */
[----:B------:R-:W-:Y:S01]  /*1dd0*/  IMAD.HI.U32 R9, R8, R11, RZ ;  /* 0x0000000b08097227 */ /* 0x000fe200078e00ff */
[----:B------:R-:W-:-:S03]  /*1de0*/  ISETP.GT.U32.AND P3, PT, R6, R26, PT ;  /* 0x0000001a0600720c */ /* 0x000fc60003f64070 */
[--C-:B------:R-:W-:Y:S02]  /*1df0*/  @!P1 IMAD.IADD R28, R28, 0x1, -R6.reuse ;  /* 0x000000011c1c9824 */ /* 0x100fe400078e0a06 */
[----:B------:R-:W-:Y:S02]  /*1e00*/  IMAD.MOV R9, RZ, RZ, -R9 ;  /* 0x000000ffff097224 */ /* 0x000fe400078e0a09 */
[----:B------:R-:W-:Y:S01]  /*1e10*/  @!P4 IMAD.IADD R27, R27, 0x1, -R6 ;  /* 0x000000011b1bc824 */ /* 0x000fe200078e0a06 */
[C---:B------:R-:W-:Y:S01]  /*1e20*/  ISETP.GT.U32.AND P1, PT, R6.reuse, R28, PT ;  /* 0x0000001c0600720c */ /* 0x040fe20003f24070 */
[----:B------:R-:W-:Y:S02]  /*1e30*/  IMAD R24, R6, R9, R11 ;  /* 0x0000000906187224 */ /* 0x000fe400078e020b */
[----:B------:R-:W-:Y:S01]  /*1e40*/  IMAD.HI.U32 R5, R8, R25, RZ ;  /* 0x0000001908057227 */ /* 0x000fe200078e00ff */
[----:B------:R-:W-:-:S03]  /*1e50*/  ISETP.GT.U32.AND P4, PT, R6, R27, PT ;  /* 0x0000001b0600720c */ /* 0x000fc60003f84070 */
[----:B------:R-:W-:Y:S01]  /*1e60*/  @!P3 IMAD.IADD R26, R26, 0x1, -R6 ;  /* 0x000000011a1ab824 */ /* 0x000fe200078e0a06 */
[----:B------:R-:W-:Y:S01]  /*1e70*/  ISETP.GT.U32.AND P3, PT, R6, R24, PT ;  /* 0x000000180600720c */ /* 0x000fe20003f64070 */
[----:B------:R-:W-:Y:S02]  /*1e80*/  IMAD.MOV R5, RZ, RZ, -R5 ;  /* 0x000000ffff057224 */ /* 0x000fe400078e0a05 */
[----:B------:R-:W-:-:S04]  /*1e90*/  IMAD.HI.U32 R10, R8, R23, RZ ;  /* 0x00000017080a7227 */ /* 0x000fc800078e00ff */
[----:B------:R-:W-:Y:S01]  /*1ea0*/  @!P1 IMAD.IADD R28, R28, 0x1, -R6 ;  /* 0x000000011c1c9824 */ /* 0x000fe200078e0a06 */
[----:B------:R-:W-:Y:S01]  /*1eb0*/  ISETP.GE.AND P1, PT, R12, RZ, PT ;  /* 0x000000ff0c00720c */ /* 0x000fe20003f26270 */
[----:B------:R-:W-:Y:S01]  /*1ec0*/  IMAD R25, R6, R5, R25 ;  /* 0x0000000506197224 */ /* 0x000fe200078e0219 */
[C---:B------:R-:W-:Y:S01]  /*1ed0*/  LOP3.LUT R5, R16.reuse, 0x3c, RZ, 0xfc, !PT ;  /* 0x0000003c10057812 */ /* 0x040fe200078efcff */
[----:B------:R-:W-:Y:S01]  /*1ee0*/  IMAD.MOV R10, RZ, RZ, -R10 ;  /* 0x000000ffff0a7224 */ /* 0x000fe200078e0a0a */
[----:B------:R-:W-:Y:S01]  /*1ef0*/  LOP3.LUT R12, R16, 0x3e, RZ, 0xfc, !PT ;  /* 0x0000003e100c7812 */ /* 0x000fe200078efcff */
[----:B------:R-:W-:Y:S01]  /*1f00*/  @!P4 IMAD.IADD R27, R27, 0x1, -R6 ;  /* 0x000000011b1bc824 */ /* 0x000fe200078e0a06 */
[----:B------:R-:W-:Y:S01]  /*1f10*/  IABS R39, R5 ;  /* 0x0000000500277213 */ /* 0x000fe20000000000 */
[----:B------:R-:W-:Y:S01]  /*1f20*/  @!P2 IMAD.MOV R28, RZ, RZ, -R28 ;  /* 0x000000ffff1ca224 */ /* 0x000fe200078e0a1c */
[----:B------:R-:W-:Y:S01]  /*1f30*/  ISETP.GT.U32.AND P2, PT, R6, R25, PT ;  /* 0x000000190600720c */ /* 0x000fe20003f44070 */
[----:B------:R-:W-:Y:S01]  /*1f40*/  @!P3 IMAD.IADD R24, R24, 0x1, -R6 ;  /* 0x000000011818b824 */ /* 0x000fe200078e0a06 */
[----:B------:R-:W-:Y:S01]  /*1f50*/  ISETP.GE.AND P4, PT, R13, RZ, PT ;  /* 0x000000ff0d00720c */ /* 0x000fe20003f86270 */
[----:B------:R-:W-:Y:S01]  /*1f60*/  IMAD R23, R6, R10, R23 ;  /* 0x0000000a06177224 */ /* 0x000fe200078e0217 */
[----:B------:R-:W-:Y:S01]  /*1f70*/  IABS R13, R12 ;  /* 0x0000000c000d7213 */ /* 0x000fe20000000000 */
[----:B------:R-:W-:Y:S01]  /*1f80*/  @!P5 IMAD.MOV R27, RZ, RZ, -R27 ;  /* 0x000000ffff1bd224 */ /* 0x000fe200078e0a1b */
[----:B------:R-:W-:Y:S01]  /*1f90*/  ISETP.GE.AND P5, PT, R5, RZ, PT ;  /* 0x000000ff0500720c */ /* 0x000fe20003fa6270 */
[----:B------:R-:W-:Y:S01]  /*1fa0*/  IMAD.HI.U32 R5, R8, R39, RZ ;  /* 0x0000002708057227 */ /* 0x000fe200078e00ff */
[----:B------:R-:W-:-:S03]  /*1fb0*/  ISETP.GT.U32.AND P3, PT, R6, R24, PT ;  /* 0x000000180600720c */ /* 0x000fc60003f64070 */
[----:B------:R-:W-:Y:S01]  /*1fc0*/  @!P6 IMAD.MOV R26, RZ, RZ, -R26 ;  /* 0x000000ffff1ae224 */ /* 0x000fe200078e0a1a */
[----:B------:R-:W-:Y:S01]  /*1fd0*/  ISETP.GT.U32.AND P6, PT, R6, R23, PT ;  /* 0x000000170600720c */ /* 0x000fe20003fc4070 */
[----:B------:R-:W-:-:S04]  /*1fe0*/  IMAD.HI.U32 R9, R8, R13, RZ ;  /* 0x0000000d08097227 */ /* 0x000fc800078e00ff */
[----:B------:R-:W-:Y:S02]  /*1ff0*/  IMAD.MOV R5, RZ, RZ, -R5 ;  /* 0x000000ffff057224 */ /* 0x000fe400078e0a05 */
[--C-:B------:R-:W-:Y:S02]  /*2000*/  @!P2 IMAD.IADD R25, R25, 0x1, -R6.reuse ;  /* 0x000000011919a824 */ /* 0x100fe400078e0a06 */
[----:B------:R-:W-:Y:S02]  /*2010*/  IMAD.MOV R9, RZ, RZ, -R9 ;  /* 0x000000ffff097224 */ /* 0x000fe400078e0a09 */
[C---:B------:R-:W-:Y:S01]  /*2020*/  IMAD R39, R6.reuse, R5, R39 ;  /* 0x0000000506277224 */ /* 0x040fe200078e0227 */
[C---:B------:R-:W-:Y:S01]  /*2030*/  ISETP.GT.U32.AND P2, PT, R6.reuse, R25, PT ;  /* 0x000000190600720c */ /* 0x040fe20003f44070 */
[----:B------:R-:W-:Y:S01]  /*2040*/  IMAD R20, R6, R9, R13 ;  /* 0x0000000906147224 */ /* 0x000fe200078e020d */
[----:B------:R-:W-:Y:S01]  /*2050*/  IABS R13, R41 ;  /* 0x00000029000d7213 */ /* 0x000fe20000000000 */
[--C-:B------:R-:W-:Y:S01]  /*2060*/  @!P3 IMAD.IADD R24, R24, 0x1, -R6.reuse ;  /* 0x000000011818b824 */ /* 0x100fe200078e0a06 */
[C---:B------:R-:W-:Y:S01]  /*2070*/  ISETP.GT.U32.AND P3, PT, R6.reuse, R39, PT ;  /* 0x000000270600720c */ /* 0x040fe20003f64070 */
[----:B------:R-:W-:Y:S01]  /*2080*/  @!P6 IMAD.IADD R23, R23, 0x1, -R6 ;  /* 0x000000011717e824 */ /* 0x000fe200078e0a06 */
[----:B------:R-:W-:Y:S01]  /*2090*/  ISETP.GT.U32.AND P6, PT, R6, R20, PT ;  /* 0x000000140600720c */ /* 0x000fe20003fc4070 */
[----:B------:R-:W-:-:S04]  /*20a0*/  IMAD.HI.U32 R10, R8, R15, RZ ;  /* 0x0000000f080a7227 */ /* 0x000fc800078e00ff */
[----:B------:R-:W-:-:S04]  /*20b0*/  IMAD.HI.U32 R11, R8, R17, RZ ;  /* 0x00000011080b7227 */ /* 0x000fc800078e00ff */
[----:B------:R-:W-:Y:S02]  /*20c0*/  IMAD.MOV R10, RZ, RZ, -R10 ;  /* 0x000000ffff0a7224 */ /* 0x000fe400078e0a0a */
[----:B------:R-:W-:Y:S02]  /*20d0*/  IMAD.MOV R11, RZ, RZ, -R11 ;  /* 0x000000ffff0b7224 */ /* 0x000fe400078e0a0b */
[----:B------:R-:W-:Y:S02]  /*20e0*/  IMAD R18, R6, R10, R15 ;  /* 0x0000000a06127224 */ /* 0x000fe400078e020f */
[--C-:B------:R-:W-:Y:S01]  /*20f0*/  @!P2 IMAD.IADD R25, R25, 0x1, -R6.reuse ;  /* 0x000000011919a824 */ /* 0x100fe200078e0a06 */
[----:B------:R-:W-:Y:S01]  /*2100*/  ISETP.GE.AND P2, PT, R12, RZ, PT ;  /* 0x000000ff0c00720c */ /* 0x000fe20003f46270 */
[C---:B------:R-:W-:Y:S01]  /*2110*/  IMAD R15, R6.reuse, R11, R17 ;  /* 0x0000000b060f7224 */ /* 0x040fe200078e0211 */
[----:B------:R-:W-:Y:S01]  /*2120*/  IABS R11, R40 ;  /* 0x00000028000b7213 */ /* 0x000fe20000000000 */
[--C-:B------:R-:W-:Y:S01]  /*2130*/  @!P3 IMAD.IADD R39, R39, 0x1, -R6.reuse ;  /* 0x000000012727b824 */ /* 0x100fe200078e0a06 */
[----:B------:R-:W-:Y:S01]  /*2140*/  ISETP.GT.U32.AND P3, PT, R6, R23, PT ;  /* 0x000000170600720c */ /* 0x000fe20003f64070 */
[----:B------:R-:W-:Y:S01]  /*2150*/  @!P6 IMAD.IADD R20, R20, 0x1, -R6 ;  /* 0x000000011414e824 */ /* 0x000fe200078e0a06 */
[----:B------:R-:W-:Y:S01]  /*2160*/  IABS R17, R42 ;  /* 0x0000002a00117213 */ /* 0x000fe20000000000 */
[----:B------:R-:W-:Y:S01]  /*2170*/  @!P0 IMAD.MOV R25, RZ, RZ, -R25 ;  /* 0x000000ffff198224 */ /* 0x000fe200078e0a19 */
[----:B------:R-:W-:Y:S01]  /*2180*/  ISETP.GT.U32.AND P0, PT, R6, R39, PT ;  /* 0x000000270600720c */ /* 0x000fe20003f04070 */
[----:B------:R-:W-:Y:S01]  /*2190*/  IMAD.HI.U32 R5, R8, R11, RZ ;  /* 0x0000000b08057227 */ /* 0x000fe200078e00ff */
[----:B------:R-:W-:-:S03]  /*21a0*/  ISETP.GT.U32.AND P6, PT, R6, R20, PT ;  /* 0x000000140600720c */ /* 0x000fc60003fc4070 */
[----:B------:R-:W-:-:S04]  /*21b0*/  IMAD.HI.U32 R9, R8, R13, RZ ;  /* 0x0000000d08097227 */ /* 0x000fc800078e00ff */
[----:B------:R-:W-:Y:S02]  /*21c0*/  IMAD.MOV R5, RZ, RZ, -R5 ;  /* 0x000000ffff057224 */ /* 0x000fe400078e0a05 */
[----:B------:R-:W-:Y:S02]  /*21d0*/  IMAD.MOV R12, RZ, RZ, -R9 ;  /* 0x000000ffff0c7224 */ /* 0x000fe400078e0a09 */
[----:B------:R-:W-:Y:S01]  /*21e0*/  @!P1 IMAD.MOV R24, RZ, RZ, -R24 ;  /* 0x000000ffff189224 */ /* 0x000fe200078e0a18 */
[C---:B------:R-:W-:Y:S01]  /*21f0*/  ISETP.GT.U32.AND P1, PT, R6.reuse, R18, PT ;  /* 0x000000120600720c */ /* 0x040fe20003f24070 */
[--C-:B------:R-:W-:Y:S01]  /*2200*/  @!P3 IMAD.IADD R23, R23, 0x1, -R6.reuse ;  /* 0x000000011717b824 */ /* 0x100fe200078e0a06 */
[C---:B------:R-:W-:Y:S01]  /*2210*/  ISETP.GT.U32.AND P3, PT, R6.reuse, R15, PT ;  /* 0x0000000f0600720c */ /* 0x040fe20003f64070 */
[C---:B------:R-:W-:Y:S02]  /*2220*/  IMAD R14, R6.reuse, R5, R11 ;  /* 0x00000005060e7224 */ /* 0x040fe400078e020b */
[----:B------:R-:W-:Y:S01]  /*2230*/  IMAD R12, R6, R12, R13 ;  /* 0x0000000c060c7224 */ /* 0x000fe200078e020d */
[----:B------:R-:W-:Y:S01]  /*2240*/  LOP3.LUT R13, R16, 0x4c, RZ, 0xfc, !PT ;  /* 0x0000004c100d7812 */ /* 0x000fe200078efcff */
[--C-:B------:R-:W-:Y:S01]  /*2250*/  @!P0 IMAD.IADD R39, R39, 0x1, -R6.reuse ;  /* 0x0000000127278824 */ /* 0x100fe200078e0a06 */
[----:B------:R-:W-:Y:S01]  /*2260*/  ISETP.GT.U32.AND P0, PT, R6, R14, PT ;  /* 0x0000000e0600720c */ /* 0x000fe20003f04070 */
[--C-:B------:R-:W-:Y:S01]  /*2270*/  @!P6 IMAD.IADD R20, R20, 0x1, -R6.reuse ;  /* 0x000000011414e824 */ /* 0x100fe200078e0a06 */
[----:B------:R-:W-:Y:S01]  /*2280*/  ISETP.GT.U32.AND P6, PT, R6, R12, PT ;  /* 0x0000000c0600720c */ /* 0x000fe20003fc4070 */
[----:B------:R-:W-:Y:S01]  /*2290*/  @!P4 IMAD.MOV R23, RZ, RZ, -R23 ;  /* 0x000000ffff17c224 */ /* 0x000fe200078e0a17 */
[----:B------:R-:W-:Y:S01]  /*22a0*/  IABS R11, R13 ;  /* 0x0000000d000b7213 */ /* 0x000fe20000000000 */
[--C-:B------:R-:W-:Y:S01]  /*22b0*/  @!P1 IMAD.IADD R18, R18, 0x1, -R6.reuse ;  /* 0x0000000112129824 */ /* 0x100fe200078e0a06 */
[----:B------:R-:W-:Y:S01]  /*22c0*/  ISETP.GE.AND P1, PT, R19, RZ, PT ;  /* 0x000000ff1300720c */ /* 0x000fe20003f26270 */
[----:B------:R-:W-:Y:S01]  /*22d0*/  @!P3 IMAD.IADD R15, R15, 0x1, -R6 ;  /* 0x000000010f0fb824 */ /* 0x000fe200078e0a06 */
[----:B------:R-:W-:Y:S01]  /*22e0*/  ISETP.GE.AND P3, PT, R21, RZ, PT ;  /* 0x000000ff1500720c */ /* 0x000fe20003f66270 */
[----:B------:R-:W-:Y:S01]  /*22f0*/  IMAD.HI.U32 R5, R8, R17, RZ ;  /* 0x0000001108057227 */ /* 0x000fe200078e00ff */
[----:B------:R-:W-:-:S02]  /*2300*/  LOP3.LUT R21, R16, 0x54, RZ, 0xfc, !PT ;  /* 0x0000005410157812 */ /* 0x000fc400078efcff */
[----:B------:R-:W-:Y:S01]  /*2310*/  ISETP.GT.U32.AND P4, PT, R6, R15, PT ;  /* 0x0000000f0600720c */ /* 0x000fe20003f84070 */
[----:B------:R-:W-:Y:S01]  /*2320*/  @!P0 IMAD.IADD R14, R14, 0x1, -R6 ;  /* 0x000000010e0e8824 */ /* 0x000fe200078e0a06 */
[----:B------:R-:W-:Y:S01]  /*2330*/  ISETP.GT.U32.AND P0, PT, R6, R18, PT ;  /* 0x000000120600720c */ /* 0x000fe20003f04070 */
[----:B------:R-:W-:-:S04]  /*2340*/  IMAD.HI.U32 R9, R8, R91, RZ ;  /* 0x0000005b08097227 */ /* 0x000fc800078e00ff */
[--C-:B------:R-:W-:Y:S01]  /*2350*/  @!P6 IMAD.IADD R12, R12, 0x1, -R6.reuse ;  /* 0x000000010c0ce824 */ /* 0x100fe200078e0a06 */
[C---:B------:R-:W-:Y:S01]  /*2360*/  ISETP.GT.U32.AND P6, PT, R6.reuse, R14, PT ;  /* 0x0000000e0600720c */ /* 0x040fe20003fc4070 */
[----:B------:R-:W-:Y:S02]  /*2370*/  IMAD.MOV R5, RZ, RZ, -R5 ;  /* 0x000000ffff057224 */ /* 0x000fe400078e0a05 */
[----:B------:R-:W-:Y:S02]  /*2380*/  IMAD.MOV R9, RZ, RZ, -R9 ;  /* 0x000000ffff097224 */ /* 0x000fe400078e0a09 */
[----:B------:R-:W-:Y:S01]  /*2390*/  IMAD R10, R6, R5, R17 ;  /* 0x00000005060a7224 */ /* 0x000fe200078e0211 */
[----:B------:R-:W-:Y:S01]  /*23a0*/  LOP3.LUT R17, R16, 0x4e, RZ, 0xfc, !PT ;  /* 0x0000004e10117812 */ /* 0x000fe200078efcff */
[C---:B------:R-:W-:Y:S02]  /*23b0*/  IMAD R91, R6.reuse, R9, R91 ;  /* 0x00000009065b7224 */ /* 0x040fe400078e025b */
[----:B------:R-:W-:Y:S01]  /*23c0*/  @!P5 IMAD.MOV R39, RZ, RZ, -R39 ;  /* 0x000000ffff27d224 */ /* 0x000fe200078e0a27 */
[----:B------:R-:W-:Y:S01]  /*23d0*/  ISETP.GT.U32.AND P5, PT, R6, R12, PT ;  /* 0x0000000c0600720c */ /* 0x000fe20003fa4070 */
[--C-:B------:R-:W-:Y:S01]  /*23e0*/  @!P0 IMAD.IADD R18, R18, 0x1, -R6.reuse ;  /* 0x0000000112128824 */ /* 0x100fe200078e0a06 */
[----:B------:R-:W-:Y:S01]  /*23f0*/  IABS R19, R17 ;  /* 0x0000001100137213 */ /* 0x000fe20000000000 */
[----:B------:R-:W-:Y:S01]  /*2400*/  @!P4 IMAD.IADD R15, R15, 0x1, -R6 ;  /* 0x000000010f0fc824 */ /* 0x000fe200078e0a06 */
[----:B------:R-:W-:Y:S01]  /*2410*/  ISETP.GE.AND P0, PT, R40, RZ, PT ;  /* 0x000000ff2800720c */ /* 0x000fe20003f06270 */
[----:B------:R-:W-:Y:S01]  /*2420*/  IMAD.HI.U32 R5, R8, R11, RZ ;  /* 0x0000000b08057227 */ /* 0x000fe200078e00ff */
[----:B------:R-:W-:-:S02]  /*2430*/  ISETP.GT.U32.AND P4, PT, R6, R91, PT ;  /* 0x0000005b0600720c */ /* 0x000fc40003f84070 */
[----:B------:R-:W-:Y:S01]  /*2440*/  LOP3.LUT R40, R16, 0x58, RZ, 0xfc, !PT ;  /* 0x0000005810287812 */ /* 0x000fe200078efcff */
[----:B------:R-:W-:Y:S01]  /*2450*/  @!P6 IMAD.IADD R14, R14, 0x1, -R6 ;  /* 0x000000010e0ee824 */ /* 0x000fe200078e0a06 */
[----:B------:R-:W-:Y:S01]  /*2460*/  ISETP.GE.AND P6, PT, R41, RZ, PT ;  /* 0x000000ff2900720c */ /* 0x000fe20003fc6270 */
[----:B------:R-:W-:Y:S01]  /*2470*/  @!P2 IMAD.MOV R20, RZ, RZ, -R20 ;  /* 0x000000ffff14a224 */ /* 0x000fe200078e0a14 */
[----:B------:R-:W-:Y:S01]  /*2480*/  ISETP.GT.U32.AND P2, PT, R6, R10, PT ;  /* 0x0000000a0600720c */ /* 0x000fe20003f44070 */
[----:B------:R-:W-:Y:S01]  /*2490*/  IMAD.HI.U32 R9, R8, R19, RZ ;  /* 0x0000001308097227 */ /* 0x000fe200078e00ff */
[----:B------:R-:W-:-:S03]  /*24a0*/  IABS R41, R40 ;  /* 0x0000002800297213 */ /* 0x000fc60000000000 */
[----:B------:R-:W-:Y:S02]  /*24b0*/  IMAD.MOV R5, RZ, RZ, -R5 ;  /* 0x000000ffff057224 */ /* 0x000fe400078e0a05 */
[----:B------:R-:W-:Y:S02]  /*24c0*/  IMAD.MOV R9, RZ, RZ, -R9 ;  /* 0x000000ffff097224 */ /* 0x000fe400078e0a09 */
[----:B------:R-:W-:Y:S01]  /*24d0*/  IMAD R5, R6, R5, R11 ;  /* 0x0000000506057224 */ /* 0x000fe200078e020b */
[----:B------:R-:W-:Y:S01]  /*24e0*/  LOP3.LUT R11, R16, 0x52, RZ, 0xfc, !PT ;  /* 0x00000052100b7812 */ /* 0x000fe200078efcff */
[--C-:B------:R-:W-:Y:S01]  /*24f0*/  @!P5 IMAD.IADD R12, R12, 0x1, -R6.reuse ;  /* 0x000000010c0cd824 */ /* 0x100fe200078e0a06 */
[----:B------:R-:W-:Y:S01]  /*2500*/  ISETP.GE.AND P5, PT, R42, RZ, PT ;  /* 0x000000ff2a00720c */ /* 0x000fe20003fa6270 */
[----:B------:R-:W-:Y:S01]  /*2510*/  @!P4 IMAD.IADD R91, R91, 0x1, -R6 ;  /* 0x000000015b5bc824 */ /* 0x000fe200078e0a06 */
[----:B------:R-:W-:Y:S01]  /*2520*/  LOP3.LUT R42, R16, 0x5a, RZ, 0xfc, !PT ;  /* 0x0000005a102a7812 */ /* 0x000fe200078efcff */
[----:B------:R-:W-:Y:S01]  /*2530*/  IMAD R19, R6, R9, R19 ;  /* 0x0000000906137224 */ /* 0x000fe200078e0213 */
[----:B------:R-:W-:Y:S01]  /*2540*/  LOP3.LUT R9, R16, 0x50, RZ, 0xfc, !PT ;  /* 0x0000005010097812 */ /* 0x000fe200078efcff */
[----:B------:R-:W-:Y:S01]  /*2550*/  @!P0 IMAD.MOV R14, RZ, RZ, -R14 ;  /* 0x000000ffff0e8224 */ /* 0x000fe200078e0a0e */
[C---:B------:R-:W-:Y:S01]  /*2560*/  ISETP.GT.U32.AND P0, PT, R6.reuse, R5, PT ;  /* 0x000000050600720c */ /* 0x040fe20003f04070 */
[----:B------:R-:W-:Y:S01]  /*2570*/  @!P6 IMAD.MOV R12, RZ, RZ, -R12 ;  /* 0x000000ffff0ce224 */ /* 0x000fe200078e0a0c */
[----:B------:R-:W-:Y:S01]  /*2580*/  ISETP.GT.U32.AND P4, PT, R6, R91, PT ;  /* 0x0000005b0600720c */ /* 0x000fe20003f84070 */
[----:B------:R-:W-:Y:S01]  /*2590*/  @!P2 IMAD.IADD R10, R10, 0x1, -R6 ;  /* 0x000000010a0aa824 */ /* 0x000fe200078e0a06 */
[C---:B------:R-:W-:Y:S01]  /*25a0*/  ISETP.GT.U32.AND P6, PT, R6.reuse, R19, PT ;  /* 0x000000130600720c */ /* 0x040fe20003fc4070 */
[----:B------:R-:W-:Y:S01]  /*25b0*/  @!P1 IMAD.MOV R18, RZ, RZ, -R18 ;  /* 0x000000ffff129224 */ /* 0x000fe200078e0a12 */
[----:B------:R-:W-:Y:S01]  /*25c0*/  ISETP.GE.AND P2, PT, R43, RZ, PT ;  /* 0x000000ff2b00720c */ /* 0x000fe20003f46270 */
[----:B------:R-:W-:Y:S01]  /*25d0*/  @!P3 IMAD.MOV R15, RZ, RZ, -R15 ;  /* 0x000000ffff0fb224 */ /* 0x000fe200078e0a0f */
[----:B------:R-:W-:-:S02]  /*25e0*/  ISETP.GT.U32.AND P1, PT, R6, R10, PT ;  /* 0x0000000a0600720c */ /* 0x000fc40003f24070 */
[----:B------:R-:W-:Y:S02]  /*25f0*/  ISETP.GE.AND P3, PT, R13, RZ, PT ;  /* 0x000000ff0d00720c */ /* 0x000fe40003f66270 */
[----:B------:R-:W-:Y:S01]  /*2600*/  IABS R13, R9 ;  /* 0x00000009000d7213 */ /* 0x000fe20000000000 */
[--C-:B------:R-:W-:Y:S01]  /*2610*/  @!P0 IMAD.IADD R5, R5, 0x1, -R6.reuse ;  /* 0x0000000105058824 */ /* 0x100fe200078e0a06 */
[----:B------:R-:W-:Y:S01]  /*2620*/  ISETP.GE.AND P0, PT, R11, RZ, PT ;  /* 0x000000ff0b00720c */ /* 0x000fe20003f06270 */
[--C-:B------:R-:W-:Y:S01]  /*2630*/  @!P4 IMAD.IADD R91, R91, 0x1, -R6.reuse ;  /* 0x000000015b5bc824 */ /* 0x100fe200078e0a06 */
[----:B------:R-:W-:Y:S01]  /*2640*/  ISETP.GE.AND P4, PT, R9, RZ, PT ;  /* 0x000000ff0900720c */ /* 0x000fe20003f86270 */
[----:B------:R-:W-:Y:S01]  /*2650*/  @!P6 IMAD.IADD R19, R19, 0x1, -R6 ;  /* 0x000000011313e824 */ /* 0x000fe200078e0a06 */
[----:B------:R-:W-:Y:S01]  /*2660*/  ISETP.GT.U32.AND P6, PT, R6, R5, PT ;  /* 0x000000050600720c */ /* 0x000fe20003fc4070 */
[----:B------:R-:W-:Y:S01]  /*2670*/  IMAD.HI.U32 R9, R8, R13, RZ ;  /* 0x0000000d08097227 */ /* 0x000fe200078e00ff */
[----:B------:R-:W-:-:S03]  /*2680*/  IABS R43, R42 ;  /* 0x0000002a002b7213 */ /* 0x000fc60000000000 */
[----:B------:R-:W-:Y:S01]  /*2690*/  @!P1 IMAD.IADD R10, R10, 0x1, -R6 ;  /* 0x000000010a0a9824 */ /* 0x000fe200078e0a06 */
[----:B------:R-:W-:Y:S01]  /*26a0*/  ISETP.GE.AND P1, PT, R17, RZ, PT ;  /* 0x000000ff1100720c */ /* 0x000fe20003f26270 */
[----:B------:R-:W-:Y:S01]  /*26b0*/  IMAD.MOV R9, RZ, RZ, -R9 ;  /* 0x000000ffff097224 */ /* 0x000fe200078e0a09 */
[----:B------:R-:W-:Y:S01]  /*26c0*/  IABS R17, R11 ;  /* 0x0000000b00117213 */ /* 0x000fe20000000000 */
[----:B------:R-:W-:Y:S01]  /*26d0*/  @!P5 IMAD.MOV R10, RZ, RZ, -R10 ;  /* 0x000000ffff0ad224 */ /* 0x000fe200078e0a0a */
[C---:B------:R-:W-:Y:S01]  /*26e0*/  ISETP.GT.U32.AND P5, PT, R6.reuse, R19, PT ;  /* 0x000000130600720c */ /* 0x040fe20003fa4070 */
[----:B------:R-:W-:Y:S01]  /*26f0*/  IMAD R9, R6, R9, R13 ;  /* 0x0000000906097224 */ /* 0x000fe200078e020d */
[----:B------:R-:W-:Y:S01]  /*2700*/  LOP3.LUT R13, R16, 0x56, RZ, 0xfc, !PT ;  /* 0x00000056100d7812 */ /* 0x000fe200078efcff */
[----:B------:R-:W-:-:S03]  /*2710*/  IMAD.HI.U32 R11, R8, R17, RZ ;  /* 0x00000011080b7227 */ /* 0x000fc600078e00ff */
[----:B------:R-:W-:Y:S01]  /*2720*/  IABS R89, R13 ;  /* 0x0000000d00597213 */ /* 0x000fe20000000000 */
[--C-:B------:R-:W-:Y:S01]  /*2730*/  @!P6 IMAD.IADD R5, R5, 0x1, -R6.reuse ;  /* 0x000000010505e824 */ /* 0x100fe200078e0a06 */
[C---:B------:R-:W-:Y:S01]  /*2740*/  ISETP.GT.U32.AND P6, PT, R6.reuse, R9, PT ;  /* 0x000000090600720c */ /* 0x040fe20003fc4070 */
[----:B------:R-:W-:Y:S02]  /*2750*/  IMAD.MOV R11, RZ, RZ, -R11 ;  /* 0x000000ffff0b7224 */ /* 0x000fe400078e0a0b */
[----:B------:R-:W-:Y:S02]  /*2760*/  @!P3 IMAD.MOV R5, RZ, RZ, -R5 ;  /* 0x000000ffff05b224 */ /* 0x000fe400078e0a05 */
[C---:B------:R-:W-:Y:S02]  /*2770*/  IMAD R11, R6.reuse, R11, R17 ;  /* 0x0000000b060b7224 */ /* 0x040fe400078e0211 */
[----:B------:R-:W-:Y:S01]  /*2780*/  @!P2 IMAD.MOV R91, RZ, RZ, -R91 ;  /* 0x000000ffff5ba224 */ /* 0x000fe200078e0a5b */
[----:B------:R-:W-:Y:S01]  /*2790*/  ISETP.GE.AND P2, PT, R21, RZ, PT ;  /* 0x000000ff1500720c */ /* 0x000fe20003f46270 */
[----:B------:R-:W-:Y:S01]  /*27a0*/  @!P5 IMAD.IADD R19, R19, 0x1, -R6 ;  /* 0x000000011313d824 */ /* 0x000fe200078e0a06 */
[----:B------:R-:W-:Y:S01]  /*27b0*/  ISETP.GT.U32.AND P3, PT, R6, R11, PT ;  /* 0x0000000b0600720c */ /* 0x000fe20003f64070 */
[----:B------:R-:W-:Y:S01]  /*27c0*/  IMAD.HI.U32 R17, R8, R89, RZ ;  /* 0x0000005908117227 */ /* 0x000fe200078e00ff */
[----:B------:R-:W-:-:S02]  /*27d0*/  IABS R21, R21 ;  /* 0x0000001500157213 */ /* 0x000fc40000000000 */
[----:B------:R-:W-:Y:S01]  /*27e0*/  ISETP.GE.AND P5, PT, R13, RZ, PT ;  /* 0x000000ff0d00720c */ /* 0x000fe20003fa6270 */
[----:B------:R-:W-:Y:S02]  /*27f0*/  @!P6 IMAD.IADD R9, R9, 0x1, -R6 ;  /* 0x000000010909e824 */ /* 0x000fe400078e0a06 */
[----:B------:R-:W-:-:S03]  /*2800*/  IMAD.HI.U32 R13, R8, R21, RZ ;  /* 0x00000015080d7227 */ /* 0x000fc600078e00ff */
[C---:B------:R-:W-:Y:S01]  /*2810*/  ISETP.GT.U32.AND P6, PT, R6.reuse, R9, PT ;  /* 0x000000090600720c */ /* 0x040fe20003fc4070 */
[----:B------:R-:W-:Y:S02]  /*2820*/  IMAD.MOV R13, RZ, RZ, -R13 ;  /* 0x000000ffff0d7224 */ /* 0x000fe400078e0a0d */
[----:B------:R-:W-:Y:S02]  /*2830*/  @!P3 IMAD.IADD R11, R11, 0x1, -R6 ;  /* 0x000000010b0bb824 */ /* 0x000fe400078e0a06 */
[----:B------:R-:W-:Y:S02]  /*2840*/  IMAD.MOV R17, RZ, RZ, -R17 ;  /* 0x000000ffff117224 */ /* 0x000fe400078e0a11 */
[C---:B------:R-:W-:Y:S01]  /*2850*/  IMAD R13, R6.reuse, R13, R21 ;  /* 0x0000000d060d7224 */ /* 0x040fe200078e0215 */
[C---:B------:R-:W-:Y:S01]  /*2860*/  ISETP.GT.U32.AND P3, PT, R6.reuse, R11, PT ;  /* 0x0000000b0600720c */ /* 0x040fe20003f64070 */
[----:B------:R-:W-:Y:S02]  /*2870*/  IMAD R89, R6, R17, R89 ;  /* 0x0000001106597224 */ /* 0x000fe400078e0259 */
[----:B------:R-:W-:-:S04]  /*2880*/  IMAD.HI.U32 R17, R8, R41, RZ ;  /* 0x0000002908117227 */ /* 0x000fc800078e00ff */
[----:B------:R-:W-:Y:S01]  /*2890*/  @!P6 IMAD.IADD R9, R9, 0x1, -R6 ;  /* 0x000000010909e824 */ /* 0x000fe200078e0a06 */
[----:B------:R-:W-:Y:S01]  /*28a0*/  ISETP.GT.U32.AND P6, PT, R6, R13, PT ;  /* 0x0000000d0600720c */ /* 0x000fe20003fc4070 */
[----:B------:R-:W-:-:S04]  /*28b0*/  IMAD.HI.U32 R21, R8, R43, RZ ;  /* 0x0000002b08157227 */ /* 0x000fc800078e00ff */
[----:B------:R-:W-:Y:S02]  /*28c0*/  IMAD.MOV R17, RZ, RZ, -R17 ;  /* 0x000000ffff117224 */ /* 0x000fe400078e0a11 */
[----:B------:R-:W-:Y:S02]  /*28d0*/  IMAD.MOV R21, RZ, RZ, -R21 ;  /* 0x000000ffff157224 */ /* 0x000fe400078e0a15 */
        /* <DEDUP_REMOVED lines=10> */
[----:B------:R-:W-:-:S04]  /*2980*/  IMAD.HI.U32 R40, R8, R87, RZ ;  /* 0x0000005708287227 */ /* 0x000fc800078e00ff */
[----:B------:R-:W-:Y:S01]  /*2990*/  @!P4 IMAD.MOV R9, RZ, RZ, -R9 ;  /* 0x000000ffff09c224 */ /* 0x000fe200078e0a09 */
[C---:B------:R-:W-:Y:S01]  /*29a0*/  ISETP.GT.U32.AND P4, PT, R6.reuse, R89, PT ;  /* 0x000000590600720c */ /* 0x040fe20003f84070 */
[----:B------:R-:W-:Y:S02]  /*29b0*/  IMAD.MOV R40, RZ, RZ, -R40 ;  /* 0x000000ffff287224 */ /* 0x000fe400078e0a28 */
[--C-:B------:R-:W-:Y:S02]  /*29c0*/  @!P3 IMAD.IADD R17, R17, 0x1, -R6.reuse ;  /* 0x000000011111b824 */ /* 0x100fe400078e0a06 */
[----:B------:R-:W-:Y:S02]  /*29d0*/  @!P6 IMAD.IADD R21, R21, 0x1, -R6 ;  /* 0x000000011515e824 */ /* 0x000fe400078e0a06 */
[C---:B------:R-:W-:Y:S01]  /*29e0*/  IMAD R87, R6.reuse, R40, R87 ;  /* 0x0000002806577224 */ /* 0x040fe200078e0257 */
[----:B------:R-:W-:Y:S01]  /*29f0*/  ISETP.GT.U32.AND P6, PT, R6, R17, PT ;  /* 0x000000110600720c */ /* 0x000fe20003fc4070 */
[----:B------:R-:W-:-:S04]  /*2a00*/  IMAD.HI.U32 R40, R8, R41, RZ ;  /* 0x0000002908287227 */ /* 0x000fc800078e00ff */
[----:B------:R-:W-:Y:S02]  /*2a10*/  IMAD.MOV R40, RZ, RZ, -R40 ;  /* 0x000000ffff287224 */ /* 0x000fe400078e0a28 */
[----:B------:R-:W-:Y:S01]  /*2a20*/  @!P4 IMAD.IADD R89, R89, 0x1, -R6 ;  /* 0x000000015959c824 */ /* 0x000fe200078e0a06 */
[C---:B------:R-:W-:Y:S01]  /*2a30*/  ISETP.GT.U32.AND P4, PT, R6.reuse, R13, PT ;  /* 0x0000000d0600720c */ /* 0x040fe20003f84070 */
[----:B------:R-:W-:Y:S02]  /*2a40*/  IMAD R41, R6, R40, R41 ;  /* 0x0000002806297224 */ /* 0x000fe400078e0229 */
[----:B------:R-:W-:Y:S01]  /*2a50*/  IMAD.HI.U32 R40, R8, R85, RZ ;  /* 0x0000005508287227 */ /* 0x000fe200078e00ff */
[----:B------:R-:W-:-:S03]  /*2a60*/  ISETP.GT.U32.AND P3, PT, R6, R89, PT ;  /* 0x000000590600720c */ /* 0x000fc60003f64070 */
[----:B------:R-:W-:Y:S01]  /*2a70*/  @!P6 IMAD.IADD R17, R17, 0x1, -R6 ;  /* 0x000000011111e824 */ /* 0x000fe200078e0a06 */
[C---:B------:R-:W-:Y:S01]  /*2a80*/  ISETP.GT.U32.AND P6, PT, R6.reuse, R41, PT ;  /* 0x000000290600720c */ /* 0x040fe20003fc4070 */
[----:B------:R-:W-:Y:S02]  /*2a90*/  IMAD.MOV R40, RZ, RZ, -R40 ;  /* 0x000000ffff287224 */ /* 0x000fe400078e0a28 */
[----:B------:R-:W-:Y:S01]  /*2aa0*/  @!P0 IMAD.MOV R11, RZ, RZ, -R11 ;  /* 0x000000ffff0b8224 */ /* 0x000fe200078e0a0b */
[C---:B------:R-:W-:Y:S01]  /*2ab0*/  ISETP.GT.U32.AND P0, PT, R6.reuse, R21, PT ;  /* 0x000000150600720c */ /* 0x040fe20003f04070 */
[----:B------:R-:W-:Y:S02]  /*2ac0*/  IMAD R85, R6, R40, R85 ;  /* 0x0000002806557224 */ /* 0x000fe400078e0255 */
[----:B------:R-:W-:-:S04]  /*2ad0*/  IMAD.HI.U32 R40, R8, R83, RZ ;  /* 0x0000005308287227 */ /* 0x000fc800078e00ff */
[--C-:B------:R-:W-:Y:S01]  /*2ae0*/  @!P3 IMAD.IADD R89, R89, 0x1, -R6.reuse ;  /* 0x000000015959b824 */ /* 0x100fe200078e0a06 */
[----:B------:R-:W-:Y:S01]  /*2af0*/  ISETP.GE.AND P3, PT, R42, RZ, PT ;  /* 0x000000ff2a00720c */ /* 0x000fe20003f66270 */
[----:B------:R-:W-:Y:S01]  /*2b00*/  @!P6 IMAD.IADD R41, R41, 0x1, -R6 ;  /* 0x000000012929e824 */ /* 0x000fe200078e0a06 */
[C---:B------:R-:W-:Y:S01]  /*2b10*/  ISETP.GT.U32.AND P6, PT, R6.reuse, R85, PT ;  /* 0x000000550600720c */ /* 0x040fe20003fc4070 */
[----:B------:R-:W-:Y:S02]  /*2b20*/  @!P5 IMAD.MOV R89, RZ, RZ, -R89 ;  /* 0x000000ffff59d224 */ /* 0x000fe400078e0a59 */
[----:B------:R-:W-:Y:S01]  /*2b30*/  IMAD.MOV R40, RZ, RZ, -R40 ;  /* 0x000000ffff287224 */ /* 0x000fe200078e0a28 */
[C---:B------:R-:W-:Y:S01]  /*2b40*/  ISETP.GT.U32.AND P5, PT, R6.reuse, R41, PT ;  /* 0x000000290600720c */ /* 0x040fe20003fa4070 */
[----:B------:R-:W-:Y:S01]  /*2b50*/  @!P4 IMAD.IADD R13, R13, 0x1, -R6 ;  /* 0x000000010d0dc824 */ /* 0x000fe200078e0a06 */
[C---:B------:R-:W-:Y:S01]  /*2b60*/  ISETP.GT.U32.AND P4, PT, R6.reuse, R87, PT ;  /* 0x000000570600720c */ /* 0x040fe20003f84070 */
[----:B------:R-:W-:-:S02]  /*2b70*/  IMAD R83, R6, R40, R83 ;  /* 0x0000002806537224 */ /* 0x000fc400078e0253 */
[----:B------:R-:W-:Y:S01]  /*2b80*/  @!P0 IMAD.IADD R21, R21, 0x1, -R6 ;  /* 0x0000000115158824 */ /* 0x000fe200078e0a06 */
[----:B------:R-:W-:Y:S01]  /*2b90*/  ISETP.GE.AND P0, PT, R44, RZ, PT ;  /* 0x000000ff2c00720c */ /* 0x000fe20003f06270 */
[----:B------:R-:W-:Y:S01]  /*2ba0*/  IMAD.HI.U32 R42, R8, R43, RZ ;  /* 0x0000002b082a7227 */ /* 0x000fe200078e00ff */
[----:B------:R-:W-:-:S03]  /*2bb0*/  LOP3.LUT R44, R16, 0x66, RZ, 0xfc, !PT ;  /* 0x00000066102c7812 */ /* 0x000fc600078efcff */
[----:B------:R-:W-:Y:S02]  /*2bc0*/  IMAD.MOV R42, RZ, RZ, -R42 ;  /* 0x000000ffff2a7224 */ /* 0x000fe400078e0a2a */
[--C-:B------:R-:W-:Y:S01]  /*2bd0*/  @!P5 IMAD.IADD R41, R41, 0x1, -R6.reuse ;  /* 0x000000012929d824 */ /* 0x100fe200078e0a06 */
[C---:B------:R-:W-:Y:S01]  /*2be0*/  ISETP.GT.U32.AND P5, PT, R6.reuse, R83, PT ;  /* 0x000000530600720c */ /* 0x040fe20003fa4070 */
[----:B------:R-:W-:Y:S01]  /*2bf0*/  @!P4 IMAD.IADD R87, R87, 0x1, -R6 ;  /* 0x000000015757c824 */ /* 0x000fe200078e0a06 */
[----:B------:R-:W-:Y:S01]  /*2c00*/  ISETP.GE.AND P4, PT, R45, RZ, PT ;  /* 0x000000ff2d00720c */ /* 0x000fe20003f86270 */
[C---:B------:R-:W-:Y:S01]  /*2c10*/  IMAD R43, R6.reuse, R42, R43 ;  /* 0x0000002a062b7224 */ /* 0x040fe200078e022b */
[----:B------:R-:W-:Y:S01]  /*2c20*/  IABS R45, R44 ;  /* 0x0000002c002d7213 */ /* 0x000fe20000000000 */
[----:B------:R-:W-:Y:S01]  /*2c30*/  @!P2 IMAD.MOV R13, RZ, RZ, -R13 ;  /* 0x000000ffff0da224 */ /* 0x000fe200078e0a0d */
[----:B------:R-:W-:Y:S01]  /*2c40*/  ISETP.GT.U32.AND P2, PT, R6, R87, PT ;  /* 0x000000570600720c */ /* 0x000fe20003f44070 */
[----:B------:R-:W-:Y:S01]  /*2c50*/  @!P1 IMAD.MOV R17, RZ, RZ, -R17 ;  /* 0x000000ffff119224 */ /* 0x000fe200078e0a11 */
[----:B------:R-:W-:Y:S01]  /*2c60*/  ISETP.GE.AND P1, PT, R46, RZ, PT ;  /* 0x000000ff2e00720c */ /* 0x000fe20003f26270 */
[----:B------:R-:W-:Y:S01]  /*2c70*/  IMAD.HI.U32 R40, R8, R45, RZ ;  /* 0x0000002d08287227 */ /* 0x000fe200078e00ff */
[----:B------:R-:W-:-:S03]  /*2c80*/  LOP3.LUT R46, R16, 0x6a, RZ, 0xfc, !PT ;  /* 0x0000006a102e7812 */ /* 0x000fc600078efcff */
[----:B------:R-:W-:Y:S02]  /*2c90*/  @!P5 IMAD.IADD R83, R83, 0x1, -R6 ;  /* 0x000000015353d824 */ /* 0x000fe400078e0a06 */
[----:B------:R-:W-:Y:S02]  /*2ca0*/  IMAD.MOV R42, RZ, RZ, -R40 ;  /* 0x000000ffff2a7224 */ /* 0x000fe400078e0a28 */
[----:B------:R-:W-:Y:S01]  /*2cb0*/  IMAD.HI.U32 R40, R8, R81, RZ ;  /* 0x0000005108287227 */ /* 0x000fe200078e00ff */
[----:B------:R-:W-:-:S03]  /*2cc0*/  ISETP.GT.U32.AND P5, PT, R6, R83, PT ;  /* 0x000000530600720c */ /* 0x000fc60003fa4070 */
[----:B------:R-:W-:Y:S02]  /*2cd0*/  IMAD.MOV R40, RZ, RZ, -R40 ;  /* 0x000000ffff287224 */ /* 0x000fe400078e0a28 */
[----:B------:R-:W-:Y:S01]  /*2ce0*/  @!P3 IMAD.MOV R21, RZ, RZ, -R21 ;  /* 0x000000ffff15b224 */ /* 0x000fe200078e0a15 */
[C---:B------:R-:W-:Y:S01]  /*2cf0*/  ISETP.GT.U32.AND P3, PT, R6.reuse, R43, PT ;  /* 0x0000002b0600720c */ /* 0x040fe20003f64070 */
[C---:B------:R-:W-:Y:S02]  /*2d00*/  IMAD R81, R6.reuse, R40, R81 ;  /* 0x0000002806517224 */ /* 0x040fe400078e0251 */
[--C-:B------:R-:W-:Y:S01]  /*2d10*/  @!P2 IMAD.IADD R87, R87, 0x1, -R6.reuse ;  /* 0x000000015757a824 */ /* 0x100fe200078e0a06 */
[----:B------:R-:W-:Y:S01]  /*2d20*/  ISETP.GE.AND P2, PT, R47, RZ, PT ;  /* 0x000000ff2f00720c */ /* 0x000fe20003f46270 */
[--C-:B------:R-:W-:Y:S01]  /*2d30*/  @!P6 IMAD.IADD R85, R85, 0x1, -R6.reuse ;  /* 0x000000015555e824 */ /* 0x100fe200078e0a06 */
[----:B------:R-:W-:Y:S01]  /*2d40*/  IABS R47, R46 ;  /* 0x0000002e002f7213 */ /* 0x000fe20000000000 */
[----:B------:R-:W-:Y:S01]  /*2d50*/  @!P5 IMAD.IADD R83, R83, 0x1, -R6 ;  /* 0x000000015353d824 */ /* 0x000fe200078e0a06 */
[----:B------:R-:W-:Y:S01]  /*2d60*/  ISETP.GT.U32.AND P5, PT, R6, R81, PT ;  /* 0x000000510600720c */ /* 0x000fe20003fa4070 */
[----:B------:R-:W-:Y:S01]  /*2d70*/  @!P0 IMAD.MOV R87, RZ, RZ, -R87 ;  /* 0x000000ffff578224 */ /* 0x000fe200078e0a57 */
[----:B------:R-:W-:Y:S01]  /*2d80*/  ISETP.GE.AND P6, PT, R48, RZ, PT ;  /* 0x000000ff3000720c */ /* 0x000fe20003fc6270 */
[----:B------:R-:W-:Y:S01]  /*2d90*/  IMAD.HI.U32 R40, R8, R47, RZ ;  /* 0x0000002f08287227 */ /* 0x000fe200078e00ff */
[----:B------:R-:W-:-:S03]  /*2da0*/  LOP3.LUT R48, R16, 0x6c, RZ, 0xfc, !PT ;  /* 0x0000006c10307812 */ /* 0x000fc600078efcff */
[----:B------:R-:W-:Y:S01]  /*2db0*/  @!P3 IMAD.IADD R43, R43, 0x1, -R6 ;  /* 0x000000012b2bb824 */ /* 0x000fe200078e0a06 */
[C---:B------:R-:W-:Y:S01]  /*2dc0*/  ISETP.GT.U32.AND P3, PT, R6.reuse, R85, PT ;  /* 0x000000550600720c */ /* 0x040fe20003f64070 */
[----:B------:R-:W-:Y:S01]  /*2dd0*/  IMAD.MOV R40, RZ, RZ, -R40 ;  /* 0x000000ffff287224 */ /* 0x000fe200078e0a28 */
[----:B------:R-:W-:Y:S01]  /*2de0*/  IABS R79, R48 ;  /* 0x00000030004f7213 */ /* 0x000fe20000000000 */
[----:B------:R-:W-:Y:S01]  /*2df0*/  @!P4 IMAD.MOV R41, RZ, RZ, -R41 ;  /* 0x000000ffff29c224 */ /* 0x000fe200078e0a29 */
[C---:B------:R-:W-:Y:S01]  /*2e00*/  ISETP.GT.U32.AND P0, PT, R6.reuse, R43, PT ;  /* 0x0000002b0600720c */ /* 0x040fe20003f04070 */
[----:B------:R-:W-:Y:S02]  /*2e10*/  @!P5 IMAD.IADD R81, R81, 0x1, -R6 ;  /* 0x000000015151d824 */ /* 0x000fe400078e0a06 */
[----:B------:R-:W-:Y:S02]  /*2e20*/  IMAD R47, R6, R40, R47 ;  /* 0x00000028062f7224 */ /* 0x000fe400078e022f */
[----:B------:R-:W-:Y:S01]  /*2e30*/  IMAD.HI.U32 R40, R8, R49, RZ ;  /* 0x0000003108287227 */ /* 0x000fe200078e00ff */
[----:B------:R-:W-:-:S03]  /*2e40*/  ISETP.GT.U32.AND P4, PT, R6, R81, PT ;  /* 0x000000510600720c */ /* 0x000fc60003f84070 */
[----:B------:R-:W-:Y:S02]  /*2e50*/  IMAD.MOV R40, RZ, RZ, -R40 ;  /* 0x000000ffff287224 */ /* 0x000fe400078e0a28 */
[C---:B------:R-:W-:Y:S02]  /*2e60*/  IMAD R45, R6.reuse, R42, R45 ;  /* 0x0000002a062d7224 */ /* 0x040fe400078e022d */
[C---:B------:R-:W-:Y:S02]  /*2e70*/  IMAD R49, R6.reuse, R40, R49 ;  /* 0x0000002806317224 */ /* 0x040fe400078e0231 */
[--C-:B------:R-:W-:Y:S01]  /*2e80*/  @!P3 IMAD.IADD R85, R85, 0x1, -R6.reuse ;  /* 0x000000015555b824 */ /* 0x100fe200078e0a06 */
[----:B------:R-:W-:Y:S01]  /*2e90*/  ISETP.GT.U32.AND P3, PT, R6, R45, PT ;  /* 0x0000002d0600720c */ /* 0x000fe20003f64070 */
[--C-:B------:R-:W-:Y:S01]  /*2ea0*/  @!P0 IMAD.IADD R43, R43, 0x1, -R6.reuse ;  /* 0x000000012b2b8824 */ /* 0x100fe200078e0a06 */
[----:B------:R-:W-:Y:S01]  /*2eb0*/  ISETP.GE.AND P0, PT, R44, RZ, PT ;  /* 0x000000ff2c00720c */ /* 0x000fe20003f06270 */
[----:B------:R-:W-:Y:S01]  /*2ec0*/  @!P4 IMAD.IADD R81, R81, 0x1, -R6 ;  /* 0x000000015151c824 */ /* 0x000fe200078e0a06 */
[----:B------:R-:W-:Y:S01]  /*2ed0*/  ISETP.GT.U32.AND P4, PT, R6, R49, PT ;  /* 0x000000310600720c */ /* 0x000fe20003f84070 */
[----:B------:R-:W-:Y:S01]  /*2ee0*/  @!P1 IMAD.MOV R85, RZ, RZ, -R85 ;  /* 0x000000ffff559224 */ /* 0x000fe200078e0a55 */
[----:B------:R-:W-:Y:S01]  /*2ef0*/  LOP3.LUT R44, R16, 0x70, RZ, 0xfc, !PT ;  /* 0x00000070102c7812 */ /* 0x000fe200078efcff */
[----:B------:R-:W-:Y:S01]  /*2f00*/  IMAD.HI.U32 R42, R8, R79, RZ ;  /* 0x0000004f082a7227 */ /* 0x000fe200078e00ff */
[----:B------:R-:W-:-:S02]  /*2f10*/  ISETP.GT.U32.AND P1, PT, R6, R47, PT ;  /* 0x0000002f0600720c */ /* 0x000fc40003f24070 */
[----:B------:R-:W-:Y:S01]  /*2f20*/  IABS R77, R44 ;  /* 0x0000002c004d7213 */ /* 0x000fe20000000000 */
[----:B------:R-:W-:Y:S02]  /*2f30*/  IMAD.MOV R42, RZ, RZ, -R42 ;  /* 0x000000ffff2a7224 */ /* 0x000fe400078e0a2a */
[--C-:B------:R-:W-:Y:S01]  /*2f40*/  @!P3 IMAD.IADD R45, R45, 0x1, -R6.reuse ;  /* 0x000000012d2db824 */ /* 0x100fe200078e0a06 */
[----:B------:R-:W-:Y:S01]  /*2f50*/  ISETP.GE.AND P3, PT, R51, RZ, PT ;  /* 0x000000ff3300720c */ /* 0x000fe20003f66270 */
[----:B------:R-:W-:Y:S01]  /*2f60*/  IMAD.HI.U32 R40, R8, R77, RZ ;  /* 0x0000004d08287227 */ /* 0x000fe200078e00ff */
[----:B------:R-:W-:Y:S02]  /*2f70*/  IABS R51, R52 ;  /* 0x0000003400337213 */ /* 0x000fe40000000000 */
[----:B------:R-:W-:Y:S01]  /*2f80*/  ISETP.GT.U32.AND P5, PT, R6, R45, PT ;  /* 0x0000002d0600720c */ /* 0x000fe20003fa4070 */
[----:B------:R-:W-:Y:S02]  /*2f90*/  @!P4 IMAD.IADD R49, R49, 0x1, -R6 ;  /* 0x000000013131c824 */ /* 0x000fe400078e0a06 */
[----:B------:R-:W-:-:S02]  /*2fa0*/  IMAD.MOV R40, RZ, RZ, -R40 ;  /* 0x000000ffff287224 */ /* 0x000fc400078e0a28 */
[C---:B------:R-:W-:Y:S01]  /*2fb0*/  IMAD R79, R6.reuse, R42, R79 ;  /* 0x0000002a064f7224 */ /* 0x040fe200078e024f */
[----:B------:R-:W-:Y:S01]  /*2fc0*/  ISETP.GT.U32.AND P4, PT, R6, R49, PT ;  /* 0x000000310600720c */ /* 0x000fe20003f84070 */
[----:B------:R-:W-:Y:S01]  /*2fd0*/  @!P1 IMAD.IADD R47, R47, 0x1, -R6 ;  /* 0x000000012f2f9824 */ /* 0x000fe200078e0a06 */
[----:B------:R-:W-:Y:S01]  /*2fe0*/  LOP3.LUT R42, R16, 0x76, RZ, 0xfc, !PT ;  /* 0x00000076102a7812 */ /* 0x000fe200078efcff */
[C---:B------:R-:W-:Y:S02]  /*2ff0*/  IMAD R77, R6.reuse, R40, R77 ;  /* 0x00000028064d7224 */ /* 0x040fe400078e024d */
[----:B------:R-:W-:Y:S01]  /*3000*/  @!P6 IMAD.MOV R83, RZ, RZ, -R83 ;  /* 0x000000ffff53e224 */ /* 0x000fe200078e0a53 */
[----:B------:R-:W-:Y:S01]  /*3010*/  ISETP.GT.U32.AND P6, PT, R6, R79, PT ;  /* 0x0000004f0600720c */ /* 0x000fe20003fc4070 */
[----:B------:R-:W-:Y:S01]  /*3020*/  IMAD.HI.U32 R40, R8, R51, RZ ;  /* 0x0000003308287227 */ /* 0x000fe200078e00ff */
[----:B------:R-:W-:Y:S02]  /*3030*/  ISETP.GT.U32.AND P1, PT, R6, R47, PT ;  /* 0x0000002f0600720c */ /* 0x000fe40003f24070 */
[----:B------:R-:W-:Y:S01]  /*3040*/  IABS R55, R42 ;  /* 0x0000002a00377213 */ /* 0x000fe20000000000 */
[----:B------:R-:W-:Y:S01]  /*3050*/  @!P2 IMAD.MOV R43, RZ, RZ, -R43 ;  /* 0x000000ffff2ba224 */ /* 0x000fe200078e0a2b */
[----:B------:R-:W-:Y:S01]  /*3060*/  ISETP.GE.AND P2, PT, R46, RZ, PT ;  /* 0x000000ff2e00720c */ /* 0x000fe20003f46270 */
[----:B------:R-:W-:Y:S01]  /*3070*/  IMAD.MOV R53, RZ, RZ, -R40 ;  /* 0x000000ffff357224 */ /* 0x000fe200078e0a28 */
[----:B------:R-:W-:Y:S01]  /*3080*/  LOP3.LUT R46, R16, 0x74, RZ, 0xfc, !PT ;  /* 0x00000074102e7812 */ /* 0x000fe200078efcff */
[----:B------:R-:W-:-:S02]  /*3090*/  @!P4 IMAD.IADD R49, R49, 0x1, -R6 ;  /* 0x000000013131c824 */ /* 0x000fc400078e0a06 */
[----:B------:R-:W-:Y:S01]  /*30a0*/  IMAD R51, R6, R53, R51 ;  /* 0x0000003506337224 */ /* 0x000fe200078e0233 */
[----:B------:R-:W-:Y:S01]  /*30b0*/  IABS R75, R46 ;  /* 0x0000002e004b7213 */ /* 0x000fe20000000000 */
[--C-:B------:R-:W-:Y:S01]  /*30c0*/  @!P6 IMAD.IADD R79, R79, 0x1, -R6.reuse ;  /* 0x000000014f4fe824 */ /* 0x100fe200078e0a06 */
[----:B------:R-:W-:Y:S01]  /*30d0*/  LOP3.LUT R53, R0, 0x7f, RZ, 0xc0, !PT ;  /* 0x0000007f00357812 */ /* 0x000fe200078ec0ff */
[----:B------:R-:W-:Y:S01]  /*30e0*/  @!P1 IMAD.IADD R47, R47, 0x1, -R6 ;  /* 0x000000012f2f9824 */ /* 0x000fe200078e0a06 */
[----:B------:R-:W-:Y:S01]  /*30f0*/  ISETP.GT.U32.AND P4, PT, R6, R51, PT ;  /* 0x000000330600720c */ /* 0x000fe20003f84070 */
[----:B------:R-:W-:Y:S01]  /*3100*/  IMAD.HI.U32 R40, R8, R75, RZ ;  /* 0x0000004b08287227 */ /* 0x000fe200078e00ff */
[C---:B------:R-:W-:Y:S02]  /*3110*/  ISETP.GT.U32.AND P1, PT, R6.reuse, R77, PT ;  /* 0x0000004d0600720c */ /* 0x040fe40003f24070 */
[----:B------:R-:W-:Y:S01]  /*3120*/  ISETP.GT.U32.AND P6, PT, R6, R79, PT ;  /* 0x0000004f0600720c */ /* 0x000fe20003fc4070 */
[----:B------:R-:W-:-:S02]  /*3130*/  IMAD.MOV R40, RZ, RZ, -R40 ;  /* 0x000000ffff287224 */ /* 0x000fc400078e0a28 */
[----:B------:R-:W-:Y:S01]  /*3140*/  @!P5 IMAD.IADD R45, R45, 0x1, -R6 ;  /* 0x000000012d2dd824 */ /* 0x000fe200078e0a06 */
[----:B------:R-:W-:Y:S01]  /*3150*/  ISETP.GE.AND P5, PT, R48, RZ, PT ;  /* 0x000000ff3000720c */ /* 0x000fe20003fa6270 */
[----:B------:R-:W-:Y:S02]  /*3160*/  IMAD R75, R6, R40, R75 ;  /* 0x00000028064b7224 */ /* 0x000fe400078e024b */
[----:B------:R-:W-:-:S04]  /*3170*/  IMAD.HI.U32 R48, R8, R55, RZ ;  /* 0x0000003708307227 */ /* 0x000fc800078e00ff */
[----:B------:R-:W-:Y:S01]  /*3180*/  @!P4 IMAD.IADD R51, R51, 0x1, -R6 ;  /* 0x000000013333c824 */ /* 0x000fe200078e0a06 */
[----:B------:R-:W-:Y:S01]  /*3190*/  ISETP.GT.U32.AND P4, PT, R6, R75, PT ;  /* 0x0000004b0600720c */ /* 0x000fe20003f84070 */
[----:B------:R-:W-:Y:S02]  /*31a0*/  IMAD.MOV R48, RZ, RZ, -R48 ;  /* 0x000000ffff307224 */ /* 0x000fe400078e0a30 */
[--C-:B------:R-:W-:Y:S01]  /*31b0*/  @!P1 IMAD.IADD R77, R77, 0x1, -R6.reuse ;  /* 0x000000014d4d9824 */ /* 0x100fe200078e0a06 */
[----:B------:R-:W-:Y:S01]  /*31c0*/  ISETP.NE.U32.AND P1, PT, R53, RZ, PT ;  /* 0x000000ff3500720c */ /* 0x000fe20003f25070 */
[----:B------:R-:W-:Y:S02]  /*31d0*/  IMAD R78, R22, 0x100, R53 ;  /* 0x00000100164e7824 */ /* 0x000fe400078e0235 */
[--C-:B------:R-:W-:Y:S01]  /*31e0*/  @!P6 IMAD.IADD R79, R79, 0x1, -R6.reuse ;  /* 0x000000014f4fe824 */ /* 0x100fe200078e0a06 */
[----:B------:R-:W-:Y:S01]  /*31f0*/  ISETP.GE.AND P6, PT, R50, RZ, PT ;  /* 0x000000ff3200720c */ /* 0x000fe20003fc6270 */
[----:B------:R-:W-:Y:S01]  /*3200*/  IMAD R53, R6, R48, R55 ;  /* 0x0000003006357224 */ /* 0x000fe200078e0237 */
[----:B------:R-:W-:Y:S01]  /*3210*/  LOP3.LUT R48, R16, 0x78, RZ, 0xfc, !PT ;  /* 0x0000007810307812 */ /* 0x000fe200078efcff */
[----:B------:R-:W-:Y:S01]  /*3220*/  VIADD R76, R78, 0x80 ;  /* 0x000000804e4c7836 */ /* 0x000fe20000000000 */
[----:B------:R-:W-:Y:S01]  /*3230*/  LOP3.LUT R50, R16, 0x7a, RZ, 0xfc, !PT ;  /* 0x0000007a10327812 */ /* 0x000fe200078efcff */
[----:B------:R-:W-:Y:S01]  /*3240*/  @!P4 IMAD.IADD R75, R75, 0x1, -R6 ;  /* 0x000000014b4bc824 */ /* 0x000fe200078e0a06 */
[----:B------:R-:W-:Y:S01]  /*3250*/  IABS R73, R48 ;  /* 0x0000003000497213 */ /* 0x000fe20000000000 */
[----:B------:R-:W-:Y:S01]  /*3260*/  @!P0 IMAD.MOV R45, RZ, RZ, -R45 ;  /* 0x000000ffff2d8224 */ /* 0x000fe200078e0a2d */
[----:B------:R-:W-:Y:S01]  /*3270*/  IABS R56, R50 ;  /* 0x0000003200387213 */ /* 0x000fe20000000000 */
[----:B------:R-:W-:Y:S01]  /*3280*/  @!P3 IMAD.MOV R81, RZ, RZ, -R81 ;  /* 0x000000ffff51b224 */ /* 0x000fe200078e0a51 */
[----:B------:R-:W-:Y:S01]  /*3290*/  ISETP.GT.U32.AND P4, PT, R6, R53, PT ;  /* 0x000000350600720c */ /* 0x000fe20003f84070 */
[----:B------:R-:W-:Y:S01]  /*32a0*/  IMAD.HI.U32 R40, R8, R73, RZ ;  /* 0x0000004908287227 */ /* 0x000fe200078e00ff */
[----:B------:R-:W-:Y:S01]  /*32b0*/  LOP3.LUT R16, R16, 0x7c, RZ, 0xfc, !PT ;  /* 0x0000007c10107812 */ /* 0x000fe200078efcff */
[----:B------:R-:W-:Y:S01]  /*32c0*/  STL [R1+0x300], R78 ;  /* 0x0003004e01007387 */ /* 0x000fe20000100800 */
[----:B------:R-:W-:Y:S01]  /*32d0*/  IABS R74, R76 ;  /* 0x0000004c004a7213 */ /* 0x000fe20000000000 */
[----:B------:R-:W-:Y:S01]  /*32e0*/  IMAD.HI.U32 R55, R8, R56, RZ ;  /* 0x0000003808377227 */ /* 0x000fe200078e00ff */
[----:B------:R-:W-:Y:S01]  /*32f0*/  IABS R22, R78 ;  /* 0x0000004e00167213 */ /* 0x000fe20000000000 */
[----:B------:R-:W-:Y:S01]  /*3300*/  STL [R1+0x304], R76 ;  /* 0x0003044c01007387 */ /* 0x000fe20000100800 */
[----:B------:R-:W-:Y:S01]  /*3310*/  IABS R72, R16 ;  /* 0x0000001000487213 */ /* 0x000fe20000000000 */
[----:B------:R-:W-:Y:S01]  /*3320*/  IMAD.MOV R40, RZ, RZ, -R40 ;  /* 0x000000ffff287224 */ /* 0x000fe200078e0a28 */
[C---:B------:R-:W-:Y:S01]  /*3330*/  ISETP.GT.U32.AND P0, PT, R6.reuse, R77, PT ;  /* 0x0000004d0600720c */ /* 0x040fe20003f04070 */
[----:B------:R-:W-:Y:S01]  /*3340*/  IMAD.MOV R58, RZ, RZ, -R55 ;  /* 0x000000ffff3a7224 */ /* 0x000fe200078e0a37 */
[C---:B------:R-:W-:Y:S01]  /*3350*/  ISETP.GT.U32.AND P3, PT, R6.reuse, R51, PT ;  /* 0x000000330600720c */ /* 0x040fe20003f64070 */
[----:B------:R-:W-:-:S02]  /*3360*/  IMAD R55, R6, R40, R73 ;  /* 0x0000002806377224 */ /* 0x000fc400078e0249 */
[C---:B------:R-:W-:Y:S02]  /*3370*/  IMAD R73, R6.reuse, R58, R56 ;  /* 0x0000003a06497224 */ /* 0x040fe400078e0238 */
[----:B------:R-:W-:Y:S01]  /*3380*/  IMAD.MOV.U32 R58, RZ, RZ, R74 ;  /* 0x000000ffff3a7224 */ /* 0x000fe200078e004a */
[----:B------:R-:W0:Y:S01]  /*3390*/  LDS R56, [UR10] ;  /* 0x0000000aff387984 */ /* 0x000e220008000800 */
[----:B------:R-:W-:Y:S01]  /*33a0*/  @!P4 IMAD.IADD R53, R53, 0x1, -R6 ;  /* 0x000000013535c824 */ /* 0x000fe200078e0a06 */
[C---:B------:R-:W-:Y:S01]  /*33b0*/  ISETP.GT.U32.AND P4, PT, R6.reuse, R75, PT ;  /* 0x0000004b0600720c */ /* 0x040fe20003f84070 */
[----:B------:R-:W-:Y:S01]  /*33c0*/  @!P5 IMAD.MOV R79, RZ, RZ, -R79 ;  /* 0x000000ffff4fd224 */ /* 0x000fe200078e0a4f */
[----:B------:R-:W-:Y:S01]  /*33d0*/  ISETP.GT.U32.AND P5, PT, R6, R55, PT ;  /* 0x000000370600720c */ /* 0x000fe20003fa4070 */
[----:B------:R-:W-:Y:S01]  /*33e0*/  IMAD.HI.U32 R40, R4, R22, RZ ;  /* 0x0000001604287227 */ /* 0x000fe200078e00ff */
[----:B------:R-:W-:-:S03]  /*33f0*/  LOP3.LUT R74, R0, 0x3f, RZ, 0xc0, !PT ;  /* 0x0000003f004a7812 */ /* 0x000fc600078ec0ff */
[----:B------:R-:W-:-:S04]  /*3400*/  IMAD.HI.U32 R8, R8, R72, RZ ;  /* 0x0000004808087227 */ /* 0x000fc800078e00ff */
[----:B------:R-:W-:-:S04]  /*3410*/  IMAD.HI.U32 R4, R4, R58, RZ ;  /* 0x0000003a04047227 */ /* 0x000fc800078e00ff */
[----:B------:R-:W-:Y:S01]  /*3420*/  @!P6 IMAD.MOV R49, RZ, RZ, -R49 ;  /* 0x000000ffff31e224 */ /* 0x000fe200078e0a31 */
[C---:B------:R-:W-:Y:S01]  /*3430*/  ISETP.GT.U32.AND P6, PT, R6.reuse, R73, PT ;  /* 0x000000490600720c */ /* 0x040fe20003fc4070 */
[----:B------:R-:W-:Y:S02]  /*3440*/  IMAD.MOV R8, RZ, RZ, -R8 ;  /* 0x000000ffff087224 */ /* 0x000fe400078e0a08 */
[----:B------:R-:W-:Y:S02]  /*3450*/  IMAD.MOV R40, RZ, RZ, -R40 ;  /* 0x000000ffff287224 */ /* 0x000fe400078e0a28 */
[----:B------:R-:W-:Y:S02]  /*3460*/  IMAD.MOV R4, RZ, RZ, -R4 ;  /* 0x000000ffff047224 */ /* 0x000fe400078e0a04 */
[----:B------:R-:W-:Y:S01]  /*3470*/  IMAD R8, R6, R8, R72 ;  /* 0x0000000806087224 */ /* 0x000fe200078e0248 */
[----:B------:R-:W-:Y:S01]  /*3480*/  LOP3.LUT R72, RZ, R3, RZ, 0x33, !PT ;  /* 0x00000003ff487212 */ /* 0x000fe200078e33ff */
[----:B------:R-:W-:-:S02]  /*3490*/  IMAD R22, R7, R40, R22 ;  /* 0x0000002807167224 */ /* 0x000fc400078e0216 */
[----:B------:R-:W-:Y:S02]  /*34a0*/  IMAD R4, R7, R4, R58 ;  /* 0x0000000407047224 */ /* 0x000fe400078e023a */
[--C-:B------:R-:W-:Y:S01]  /*34b0*/  @!P0 IMAD.IADD R77, R77, 0x1, -R6.reuse ;  /* 0x000000014d4d8824 */ /* 0x100fe200078e0a06 */
[----:B------:R-:W-:Y:S01]  /*34c0*/  BAR.SYNC.DEFER_BLOCKING 0x0 ;  /* 0x0000000000007b1d */ /* 0x000fe20000010000 */
[--C-:B------:R-:W-:Y:S01]  /*34d0*/  @!P3 IMAD.IADD R51, R51, 0x1, -R6.reuse ;  /* 0x000000013333b824 */ /* 0x100fe200078e0a06 */
[----:B------:R-:W-:Y:S01]  /*34e0*/  ISETP.GE.AND P0, PT, R44, RZ, PT ;  /* 0x000000ff2c00720c */ /* 0x000fe20003f06270 */
[--C-:B------:R-:W-:Y:S01]  /*34f0*/  @!P4 IMAD.IADD R75, R75, 0x1, -R6.reuse ;  /* 0x000000014b4bc824 */ /* 0x100fe200078e0a06 */
[----:B------:R-:W-:Y:S01]  /*3500*/  ISETP.GT.U32.AND P3, PT, R6, R8, PT ;  /* 0x000000080600720c */ /* 0x000fe20003f64070 */
[--C-:B------:R-:W-:Y:S01]  /*3510*/  @!P5 IMAD.IADD R55, R55, 0x1, -R6.reuse ;  /* 0x000000013737d824 */ /* 0x100fe200078e0a06 */
[----:B------:R-:W-:Y:S01]  /*3520*/  ISETP.GT.U32.AND P4, PT, R7, R22, PT ;  /* 0x000000160700720c */ /* 0x000fe20003f84070 */
[----:B------:R-:W-:Y:S01]  /*3530*/  @!P6 IMAD.IADD R73, R73, 0x1, -R6 ;  /* 0x000000014949e824 */ /* 0x000fe200078e0a06 */
[----:B------:R-:W-:Y:S01]  /*3540*/  ISETP.GT.U32.AND P5, PT, R7, R4, PT ;  /* 0x000000040700720c */ /* 0x000fe20003fa4070 */
[----:B------:R-:W-:Y:S01]  /*3550*/  @!P2 IMAD.MOV R47, RZ, RZ, -R47 ;  /* 0x000000ffff2fa224 */ /* 0x000fe200078e0a2f */
[----:B------:R-:W-:-:S02]  /*3560*/  ISETP.GE.AND P6, PT, R46, RZ, PT ;  /* 0x000000ff2e00720c */ /* 0x000fc40003fc6270 */
[C---:B------:R-:W-:Y:S02]  /*3570*/  ISETP.GT.U32.AND P2, PT, R6.reuse, R53, PT ;  /* 0x000000350600720c */ /* 0x040fe40003f44070 */
[----:B------:R-:W-:Y:S01]  /*3580*/  SHF.R.U32.HI R44, RZ, 0x5, R0 ;  /* 0x00000005ff2c7819 */ /* 0x000fe20000011600 */
[----:B------:R-:W-:Y:S01]  /*3590*/  @!P0 IMAD.MOV R77, RZ, RZ, -R77 ;  /* 0x000000ffff4d8224 */ /* 0x000fe200078e0a4d */
[----:B------:R-:W-:Y:S01]  /*35a0*/  ISETP.GT.U32.AND P0, PT, R6, R55, PT ;  /* 0x000000370600720c */ /* 0x000fe20003f04070 */
[--C-:B------:R-:W-:Y:S01]  /*35b0*/  @!P3 IMAD.IADD R8, R8, 0x1, -R6.reuse ;  /* 0x000000010808b824 */ /* 0x100fe200078e0a06 */
[----:B------:R-:W-:Y:S01]  /*35c0*/  ISETP.GT.U32.AND P3, PT, R6, R73, PT ;  /* 0x000000490600720c */ /* 0x000fe20003f64070 */
[--C-:B------:R-:W-:Y:S01]  /*35d0*/  @!P4 IMAD.IADD R22, R22, 0x1, -R7.reuse ;  /* 0x000000011616c824 */ /* 0x100fe200078e0a07 */
[----:B0-----:R-:W-:Y:S01]  /*35e0*/  R2UR UR9, R56 ;  /* 0x00000000380972ca */ /* 0x001fe200000e0000 */
[----:B------:R-:W-:Y:S01]  /*35f0*/  @!P5 IMAD.IADD R4, R4, 0x1, -R7 ;  /* 0x000000010404d824 */ /* 0x000fe200078e0a07 */
[----:B------:R-:W-:Y:S01]  /*3600*/  ISETP.GT.U32.AND P4, PT, R6, R8, PT ;  /* 0x000000080600720c */ /* 0x000fe20003f84070 */
[----:B------:R-:W-:Y:S01]  /*3610*/  @!P6 IMAD.MOV R75, RZ, RZ, -R75 ;  /* 0x000000ffff4be224 */ /* 0x000fe200078e0a4b */
[----:B------:R-:W-:Y:S01]  /*3620*/  ISETP.GT.U32.AND P5, PT, R7, R22, PT ;  /* 0x000000160700720c */ /* 0x000fe20003fa4070 */
[--C-:B------:R-:W-:Y:S01]  /*3630*/  @!P2 IMAD.IADD R53, R53, 0x1, -R6.reuse ;  /* 0x000000013535a824 */ /* 0x100fe200078e0a06 */
[----:B------:R-:W-:Y:S01]  /*3640*/  ISETP.GT.U32.AND P6, PT, R7, R4, PT ;  /* 0x000000040700720c */ /* 0x000fe20003fc4070 */
[----:B------:R-:W-:Y:S01]  /*3650*/  IMAD.SHL.U32 R40, R44, 0x200000, RZ ;  /* 0x002000002c287824 */ /* 0x000fe200078e00ff */
[----:B------:R-:W-:Y:S01]  /*3660*/  ISETP.GE.AND P2, PT, R52, RZ, PT ;  /* 0x000000ff3400720c */ /* 0x000fe20003f46270 */
[--C-:B------:R-:W-:Y:S01]  /*3670*/  @!P0 IMAD.IADD R55, R55, 0x1, -R6.reuse ;  /* 0x0000000137378824 */ /* 0x100fe200078e0a06 */
[----:B------:R-:W-:Y:S01]  /*3680*/  ISETP.GE.AND P0, PT, R42, RZ, PT ;  /* 0x000000ff2a00720c */ /* 0x000fe20003f06270 */
[----:B------:R-:W-:Y:S01]  /*3690*/  @!P3 IMAD.IADD R73, R73, 0x1, -R6 ;  /* 0x000000014949b824 */ /* 0x000fe200078e0a06 */
[----:B------:R-:W-:-:S02]  /*36a0*/  ISETP.GE.AND P3, PT, R48, RZ, PT ;  /* 0x000000ff3000720c */ /* 0x000fc40003f66270 */
[----:B------:R-:W-:Y:S01]  /*36b0*/  LOP3.LUT R40, R40, 0x600000, RZ, 0xc0, !PT ;  /* 0x0060000028287812 */ /* 0x000fe200078ec0ff */
[----:B------:R-:W-:Y:S01]  /*36c0*/  @!P4 IMAD.IADD R8, R8, 0x1, -R6 ;  /* 0x000000010808c824 */ /* 0x000fe200078e0a06 */
[----:B------:R-:W-:Y:S01]  /*36d0*/  ISETP.GE.AND P4, PT, R50, RZ, PT ;  /* 0x000000ff3200720c */ /* 0x000fe20003f86270 */
[--C-:B------:R-:W-:Y:S01]  /*36e0*/  @!P5 IMAD.IADD R22, R22, 0x1, -R7.reuse ;  /* 0x000000011616d824 */ /* 0x100fe200078e0a07 */
[----:B------:R-:W-:Y:S01]  /*36f0*/  ISETP.GE.AND P5, PT, R16, RZ, PT ;  /* 0x000000ff1000720c */ /* 0x000fe20003fa6270 */
[----:B------:R-:W-:Y:S01]  /*3700*/  @!P6 IMAD.IADD R4, R4, 0x1, -R7 ;  /* 0x000000010404e824 */ /* 0x000fe200078e0a07 */
[----:B------:R-:W-:Y:S01]  /*3710*/  ISETP.NE.AND P6, PT, R3, RZ, PT ;  /* 0x000000ff0300720c */ /* 0x000fe20003fc5270 */
[----:B------:R-:W0:Y:S01]  /*3720*/  LDC.64 R6, c[0x0][0x3a0] ;  /* 0x0000e800ff067b82 */ /* 0x000e220000000a00 */
[----:B------:R-:W-:Y:S01]  /*3730*/  IMAD.MOV.U32 R3, RZ, RZ, R8 ;  /* 0x000000ffff037224 */ /* 0x000fe200078e0008 */
[----:B------:R-:W-:Y:S01]  /*3740*/  R2UR UR11, R40 ;  /* 0x00000000280b72ca */ /* 0x000fe200000e0000 */
[----:B------:R-:W-:Y:S01]  /*3750*/  @!P0 IMAD.MOV R53, RZ, RZ, -R53 ;  /* 0x000000ffff358224 */ /* 0x000fe200078e0a35 */
[----:B------:R-:W-:Y:S01]  /*3760*/  ISETP.GE.AND P0, PT, R78, RZ, PT ;  /* 0x000000ff4e00720c */ /* 0x000fe20003f06270 */
[----:B------:R-:W-:Y:S01]  /*3770*/  @!P2 IMAD.MOV R51, RZ, RZ, -R51 ;  /* 0x000000ffff33a224 */ /* 0x000fe200078e0a33 */
[----:B------:R-:W-:Y:S01]  /*3780*/  SEL R8, R72, R91, !P6 ;  /* 0x0000005b48087207 */ /* 0x000fe20007000000 */
[----:B------:R-:W-:Y:S01]  /*3790*/  @!P3 IMAD.MOV R55, RZ, RZ, -R55 ;  /* 0x000000ffff37b224 */ /* 0x000fe200078e0a37 */
[----:B------:R-:W1:Y:S01]  /*37a0*/  LDC.64 R90, c[0x0][0x3a8] ;  /* 0x0000ea00ff5a7b82 */ /* 0x000e620000000a00 */
[----:B------:R-:W-:Y:S01]  /*37b0*/  @!P4 IMAD.MOV R73, RZ, RZ, -R73 ;  /* 0x000000ffff49c224 */ /* 0x000fe200078e0a49 */
[----:B------:R-:W-:Y:S01]  /*37c0*/  ISETP.GE.AND P4, PT, R76, RZ, PT ;  /* 0x000000ff4c00720c */ /* 0x000fe20003f86270 */
[----:B------:R-:W-:Y:S01]  /*37d0*/  @!P5 IMAD.MOV R3, RZ, RZ, -R3 ;  /* 0x000000ffff03d224 */ /* 0x000fe200078e0a03 */
[----:B------:R-:W-:-:S02]  /*37e0*/  ISETP.NE.U32.AND P2, PT, R44, RZ, PT ;  /* 0x000000ff2c00720c */ /* 0x000fc40003f45070 */
[C---:B------:R-:W-:Y:S02]  /*37f0*/  SEL R70, R72.reuse, R70, !P6 ;  /* 0x0000004648467207 */ /* 0x040fe40007000000 */
[C---:B------:R-:W-:Y:S01]  /*3800*/  SEL R69, R72.reuse, R69, !P6 ;  /* 0x0000004548457207 */ /* 0x040fe20007000000 */
[----:B------:R-:W-:Y:S01]  /*3810*/  @!P0 IMAD.MOV R22, RZ, RZ, -R22 ;  /* 0x000000ffff168224 */ /* 0x000fe200078e0a16 */
[C---:B------:R-:W-:Y:S02]  /*3820*/  SEL R68, R72.reuse, R68, !P6 ;  /* 0x0000004448447207 */ /* 0x040fe40007000000 */
[C---:B------:R-:W-:Y:S02]  /*3830*/  SEL R67, R72.reuse, R67, !P6 ;  /* 0x0000004348437207 */ /* 0x040fe40007000000 */
[C---:B------:R-:W-:Y:S01]  /*3840*/  SEL R66, R72.reuse, R66, !P6 ;  /* 0x0000004248427207 */ /* 0x040fe20007000000 */
[----:B------:R-:W-:Y:S01]  /*3850*/  @!P4 IMAD.MOV R4, RZ, RZ, -R4 ;  /* 0x000000ffff04c224 */ /* 0x000fe200078e0a04 */
[----:B------:R-:W-:-:S02]  /*3860*/  SEL R65, R72, R65, !P6 ;  /* 0x0000004148417207 */ /* 0x000fc40007000000 */
[C---:B------:R-:W-:Y:S02]  /*3870*/  SEL R64, R72.reuse, R64, !P6 ;  /* 0x0000004048407207 */ /* 0x040fe40007000000 */
[C---:B------:R-:W-:Y:S02]  /*3880*/  SEL R63, R72.reuse, R63, !P6 ;  /* 0x0000003f483f7207 */ /* 0x040fe40007000000 */
[C---:B------:R-:W-:Y:S02]  /*3890*/  SEL R62, R72.reuse, R62, !P6 ;  /* 0x0000003e483e7207 */ /* 0x040fe40007000000 */
[C---:B------:R-:W-:Y:S02]  /*38a0*/  SEL R61, R72.reuse, R61, !P6 ;  /* 0x0000003d483d7207 */ /* 0x040fe40007000000 */
[C---:B------:R-:W-:Y:S02]  /*38b0*/  SEL R60, R72.reuse, R60, !P6 ;  /* 0x0000003c483c7207 */ /* 0x040fe40007000000 */
        /* <DEDUP_REMOVED lines=49> */
[----:B------:R-:W-:Y:S01]  /*3bd0*/  SEL R56, R72, R73, !P6 ;  /* 0x0000004948387207 */ /* 0x000fe20007000000 */
[----:B0-----:R-:W-:Y:S01]  /*3be0*/  VIADD R73, R6, 0xffffffef ;  /* 0xffffffef06497836 */ /* 0x001fe20000000000 */
[C---:B------:R-:W-:Y:S02]  /*3bf0*/  SEL R58, R72.reuse, R3, !P6 ;  /* 0x00000003483a7207 */ /* 0x040fe40007000000 */
[----:B------:R-:W-:Y:S01]  /*3c00*/  SEL R59, R72, R59, !P6 ;  /* 0x0000003b483b7207 */ /* 0x000fe20007000000 */
[----:B------:R-:W-:Y:S01]  /*3c10*/  VIADD R72, R6, 0xfffffff7 ;  /* 0xfffffff706487836 */ /* 0x000fe20000000000 */
[----:B------:R-:W-:Y:S02]  /*3c20*/  ISETP.NE.AND P3, PT, R2, RZ, PT ;  /* 0x000000ff0200720c */ /* 0x000fe40003f65270 */
[----:B------:R-:W-:Y:S01]  /*3c30*/  LOP3.LUT R3, RZ, R2, RZ, 0x33, !PT ;  /* 0x00000002ff037212 */ /* 0x000fe200078e33ff */
[----:B------:R-:W-:Y:S01]  /*3c40*/  VIADD R2, R6, 0xffffffff ;  /* 0xffffffff06027836 */ /* 0x000fe20000000000 */
[----:B------:R-:W-:-:S02]  /*3c50*/  ISETP.GE.U32.AND P6, PT, R72, 0x7fffffb8, PT ;  /* 0x7fffffb84800780c */ /* 0x000fc40003fc6070 */
[C---:B------:R-:W-:Y:S02]  /*3c60*/  SEL R22, R3.reuse, R22, !P3 ;  /* 0x0000001603167207 */ /* 0x040fe40005800000 */
[----:B------:R-:W-:Y:S02]  /*3c70*/  SHF.R.S32.HI R72, RZ, 0x6, R0 ;  /* 0x00000006ff487819 */ /* 0x000fe40000011400 */
[----:B------:R-:W-:Y:S01]  /*3c80*/  SEL R4, R3, R4, !P3 ;  /* 0x0000000403047207 */ /* 0x000fe20005800000 */
[-C--:B------:R-:W-:Y:S01]  /*3c90*/  IMAD R87, R22, R7.reuse, RZ ;  /* 0x0000000716577224 */ /* 0x080fe200078e02ff */
[----:B------:R-:W-:Y:S01]  /*3ca0*/  ISETP.GE.U32.AND P4, PT, R2, 0x7fffffc0, PT ;  /* 0x7fffffc00200780c */ /* 0x000fe20003f86070 */
[----:B------:R-:W-:Y:S01]  /*3cb0*/  IMAD.SHL.U32 R3, R74, 0x2, RZ ;  /* 0x000000024a037824 */ /* 0x000fe200078e00ff */
[----:B------:R-:W-:Y:S01]  /*3cc0*/  LOP3.LUT R2, R0, 0x40, RZ, 0xc0, !PT ;  /* 0x0000004000027812 */ /* 0x000fe200078ec0ff */
[----:B------:R-:W-:Y:S01]  /*3cd0*/  IMAD R7, R4, R7, RZ ;  /* 0x0000000704077224 */ /* 0x000fe200078e02ff */
[----:B------:R-:W-:Y:S01]  /*3ce0*/  SGXT R0, R72, 0x1 ;  /* 0x000000014800781a */ /* 0x000fe20000000200 */
[----:B------:R-:W-:Y:S01]  /*3cf0*/  VIADD R22, R6, 0xffffffe7 ;  /* 0xffffffe706167836 */ /* 0x000fe20000000000 */
[----:B------:R-:W-:Y:S01]  /*3d00*/  ISETP.GE.U32.AND P0, PT, R73, 0x7fffffb0, PT ;  /* 0x7fffffb04900780c */ /* 0x000fe20003f06070 */
[----:B------:R-:W-:Y:S01]  /*3d10*/  IMAD R2, R2, 0x80, R3 ;  /* 0x0000008002027824 */ /* 0x000fe200078e0203 */
[----:B--2---:R-:W-:Y:S01]  /*3d20*/  LEA R86, P5, R87, UR12, 0x1 ;  /* 0x0000000c57567c11 */ /* 0x004fe2000f8a08ff */
[----:B-1----:R-:W-:Y:S01]  /*3d30*/  IMAD R4, R74, R91, RZ ;  /* 0x0000005b4a047224 */ /* 0x002fe200078e02ff */
[----:B------:R-:W-:Y:S01]  /*3d40*/  LOP3.LUT R0, R3, 0x90, R0, 0x78, !PT ;  /* 0x0000009003007812 */ /* 0x000fe200078e7800 */
[----:B----4-:R-:W-:Y:S10]  /*3d50*/  BRA.U UP0, `(.L_x_5) ;  /* 0x0000000100187547 */ /* 0x010ff4000b800000 */
[----:B------:R-:W-:Y:S01]  /*3d60*/  ELECT P3, URZ, PT ;  /* 0x0000000000ff782f */ /* 0x000fe20003860000 */
[----:B------:R-:W-:Y:S01]  /*3d70*/  IMAD.MOV.U32 R3, RZ, RZ, 0x1 ;  /* 0x00000001ff037424 */ /* 0x000fe200078e00ff */
[----:B------:R-:W-:Y:S01]  /*3d80*/  UMOV UR5, 0x40 ;  /* 0x0000004000057882 */ /* 0x000fe20000000000 */
[----:B------:R-:W-:Y:S01]  /*3d90*/  UVIRTCOUNT.DEALLOC.SMPOOL 0x80 ;  /* 0x000000800000784c */ /* 0x000fe20000000000 */
[----:B------:R-:W-:-:S09]  /*3da0*/  ULEA UR5, UR4, UR5, 0x18 ;  /* 0x0000000504057291 */ /* 0x000fd2000f8ec0ff */
[----:B------:R0:W-:Y:S03]  /*3db0*/  @P3 STS.U8 [UR5], R3 ;  /* 0x00000003ff003988 */ /* 0x0001e60008000005 */
.L_x_5:
[----:B------:R-:W-:Y:S01]  /*3dc0*/  UIADD3 UR11, UPT, UPT, UR9, UR11, URZ ;  /* 0x0000000b090b7290 */ /* 0x000fe2000fffe0ff */
[----:B------:R-:W-:Y:S01]  /*3dd0*/  LEA R88, P3, R7, UR12, 0x1 ;  /* 0x0000000c07587c11 */ /* 0x000fe2000f8608ff */
[----:B------:R-:W-:Y:S01]  /*3de0*/  VOTEU.ALL UP1, P1 ;  /* 0x0000000000ff7886 */ /* 0x000fe20000820000 */
[----:B------:R-:W-:Y:S01]  /*3df0*/  UMOV UR12, UR6 ;  /* 0x00000006000c7c82 */ /* 0x000fe20008000000 */
[----:B------:R-:W-:Y:S01]  /*3e00*/  VOTEU.ALL UP2, P1 ;  /* 0x0000000000ff7886 */ /* 0x000fe20000840000 */
[----:B------:R-:W1:Y:S01]  /*3e10*/  LDCU.64 UR24, c[0x0][0x358] ;  /* 0x00006b00ff1877ac */ /* 0x000e620008000a00 */
[----:B------:R-:W-:Y:S01]  /*3e20*/  STL [R1+0x948], R0 ;  /* 0x0009480001007387 */ /* 0x000fe20000100800 */
[----:B------:R-:W-:-:S04]  /*3e30*/  @!UP1 UIADD3 UR4, UPT, UPT, -UR7, 0x100000, URZ ;  /* 0x0010000007049890 */ /* 0x000fc8000fffe1ff */
[----:B------:R-:W-:Y:S02]  /*3e40*/  @!UP1 USHF.L.U32 UR5, UR4, 0xb, URZ ;  /* 0x0000000b04059899 */ /* 0x000fe400080006ff */
[----:B------:R-:W-:Y:S01]  /*3e50*/  @!UP1 USHF.L.U32 UR4, UR4, 0x1, URZ ;  /* 0x0000000104049899 */ /* 0x000fe200080006ff */
[----:B------:R-:W-:Y:S01]  /*3e60*/  IMAD R70, R70, UR8, RZ ;  /* 0x0000000846467c24 */ /* 0x000fe2000f8e02ff */
[----:B------:R-:W-:Y:S01]  /*3e70*/  PRMT R72, RZ, 0x7610, R72 ;  /* 0x00007610ff487816 */ /* 0x000fe20000000048 */
[----:B------:R-:W-:Y:S01]  /*3e80*/  STTM.x64 tmem[UR11], RZ ;  /* 0x000000ff000079ed */ /* 0x000fe2000834000b */
[----:B------:R-:W-:Y:S01]  /*3e90*/  STTM.x64 tmem[UR11+0x40], RZ ;  /* 0x000040ff000079ed */ /* 0x000fe2000834000b */
[----:B------:R-:W-:Y:S01]  /*3ea0*/  STTM.x64 tmem[UR11+0x80], RZ ;  /* 0x000080ff000079ed */ /* 0x000fe2000834000b */
[----:B------:R-:W-:Y:S01]  /*3eb0*/  STTM.x64 tmem[UR11+0xc0], RZ ;  /* 0x0000c0ff000079ed */ /* 0x000fe2000834000b */
[----:B------:R-:W2:Y:S02]  /*3ec0*/  FENCE.VIEW.ASYNC.T ;  /* 0x00000000000073c6 */ /* 0x000ea40000000200 */
[----:B--2---:R-:W-:Y:S01]  /*3ed0*/  BAR.SYNC.DEFER_BLOCKING 0x0 ;  /* 0x0000000000007b1d */ /* 0x004fe20000010000 */
[----:B------:R-:W-:Y:S01]  /*3ee0*/  LEA.HI.X.SX32 R87, R87, UR13, 0x1, P5 ;  /* 0x0000000d57577c11 */ /* 0x000fe2000a8f0eff */
[----:B------:R-:W-:Y:S01]  /*3ef0*/  IMAD R69, R69, UR8, RZ ;  /* 0x0000000845457c24 */ /* 0x000fe2000f8e02ff */
[----:B------:R-:W-:Y:S01]  /*3f00*/  LEA.HI.X.SX32 R89, R7, UR13, 0x1, P3 ;  /* 0x0000000d07597c11 */ /* 0x000fe200098f0eff */
[----:B------:R-:W-:Y:S01]  /*3f10*/  IMAD R7, R71, UR8, RZ ;  /* 0x0000000847077c24 */ /* 0x000fe2000f8e02ff */
[----:B0-----:R-:W-:Y:S01]  /*3f20*/  LEA R3, P5, R4, UR14, 0x1 ;  /* 0x0000000e04037c11 */ /* 0x001fe2000f8a08ff */
[----:B------:R-:W-:Y:S01]  /*3f30*/  IMAD R68, R68, UR8, RZ ;  /* 0x0000000844447c24 */ /* 0x000fe2000f8e02ff */
[----:B------:R-:W-:Y:S01]  /*3f40*/  ISETP.GE.U32.AND P3, PT, R22, 0x7fffffa8, PT ;  /* 0x7fffffa81600780c */ /* 0x000fe20003f66070 */
[----:B------:R-:W-:Y:S01]  /*3f50*/  STL [R1+0x898], R91 ;  /* 0x0008985b01007387 */ /* 0x000fe20000100800 */
[----:B------:R-:W-:Y:S01]  /*3f60*/  LEA.HI.X.SX32 R4, R4, UR15, 0x1, P5 ;  /* 0x0000000f04047c11 */ /* 0x000fe2000a8f0eff */
[----:B------:R-:W-:-:S02]  /*3f70*/  IMAD R67, R67, UR8, RZ ;  /* 0x0000000843437c24 */ /* 0x000fc4000f8e02ff */
[----:B------:R0:W-:Y:S01]  /*3f80*/  STL [R1+0x86c], R93 ;  /* 0x00086c5d01007387 */ /* 0x0001e20000100800 */
[----:B------:R-:W-:Y:S02]  /*3f90*/  IMAD R66, R66, UR8, RZ ;  /* 0x0000000842427c24 */ /* 0x000fe4000f8e02ff */
[----:B------:R-:W-:Y:S02]  /*3fa0*/  IMAD R65, R65, UR8, RZ ;  /* 0x0000000841417c24 */ /* 0x000fe4000f8e02ff */
[----:B------:R-:W-:Y:S02]  /*3fb0*/  IMAD R64, R64, UR8, RZ ;  /* 0x0000000840407c24 */ /* 0x000fe4000f8e02ff */
[----:B------:R-:W-:Y:S02]  /*3fc0*/  IMAD R63, R63, UR8, RZ ;  /* 0x000000083f3f7c24 */ /* 0x000fe4000f8e02ff */
[----:B------:R-:W-:Y:S01]  /*3fd0*/  IMAD R62, R62, UR8, RZ ;  /* 0x000000083e3e7c24 */ /* 0x000fe2000f8e02ff */
[----:B0-----:R-:W-:Y:S01]  /*3fe0*/  PRMT R93, RZ, 0x7610, R93 ;  /* 0x00007610ff5d7816 */ /* 0x001fe2000000005d */
[----:B------:R-:W-:Y:S01]  /*3ff0*/  IMAD R61, R61, UR8, RZ ;  /* 0x000000083d3d7c24 */ /* 0x000fe2000f8e02ff */
[----:B------:R-:W0:Y:S02]  /*4000*/  FENCE.VIEW.ASYNC.S ;  /* 0x00000000000073c6 */ /* 0x000e240000000000 */
[----:B0-----:R0:W2:Y:S02]  /*4010*/  @!UP2 SYNCS.EXCH.64 URZ, [UR12], UR4 ;  /* 0x000000040cffa5b2 */ /* 0x0010a40008000100 */
[----:B--2---:R-:W-:Y:S01]  /*4020*/  BAR.SYNC.DEFER_BLOCKING 0x0 ;  /* 0x0000000000007b1d */ /* 0x004fe20000010000 */
[----:B------:R-:W-:Y:S01]  /*4030*/  LEA R73, P5, R69, R3, 0x1 ;  /* 0x0000000345497211 */ /* 0x000fe200078a08ff */
[----:B------:R-:W-:-:S02]  /*4040*/  IMAD R60, R60, UR8, RZ ;  /* 0x000000083c3c7c24 */ /* 0x000fc4000f8e02ff */
[----:B------:R-:W-:Y:S02]  /*4050*/  IMAD R57, R57, UR8, RZ ;  /* 0x0000000839397c24 */ /* 0x000fe4000f8e02ff */
[----:B------:R-:W-:Y:S02]  /*4060*/  IMAD R54, R54, UR8, RZ ;  /* 0x0000000836367c24 */ /* 0x000fe4000f8e02ff */
[----:B------:R-:W-:Y:S02]  /*4070*/  IMAD R38, R38, UR8, RZ ;  /* 0x0000000826267c24 */ /* 0x000fe4000f8e02ff */
[----:B------:R-:W-:Y:S02]  /*4080*/  IMAD R37, R37, UR8, RZ ;  /* 0x0000000825257c24 */ /* 0x000fe4000f8e02ff */
[----:B------:R-:W-:Y:S02]  /*4090*/  IMAD R36, R36, UR8, RZ ;  /* 0x0000000824247c24 */ /* 0x000fe4000f8e02ff */
[----:B------:R-:W-:-:S02]  /*40a0*/  IMAD R35, R35, UR8, RZ ;  /* 0x0000000823237c24 */ /* 0x000fc4000f8e02ff */
[----:B------:R-:W-:Y:S02]  /*40b0*/  IMAD R34, R34, UR8, RZ ;  /* 0x0000000822227c24 */ /* 0x000fe4000f8e02ff */
[----:B------:R-:W-:Y:S02]  /*40c0*/  IMAD R33, R33, UR8, RZ ;  /* 0x0000000821217c24 */ /* 0x000fe4000f8e02ff */
[----:B------:R-:W-:Y:S02]  /*40d0*/  IMAD R32, R32, UR8, RZ ;  /* 0x0000000820207c24 */ /* 0x000fe4000f8e02ff */
[----:B------:R-:W-:Y:S01]  /*40e0*/  IMAD R31, R31, UR8, RZ ;  /* 0x000000081f1f7c24 */ /* 0x000fe2000f8e02ff */
[----:B-1----:R-:W2:Y:S01]  /*40f0*/  @!P4 LDG.E.U16 R93, desc[UR24][R86.64] ;  /* 0x00000018565dc981 */ /* 0x002ea2000c1e1500 */
[----:B------:R-:W-:Y:S02]  /*4100*/  IMAD R30, R30, UR8, RZ ;  /* 0x000000081e1e7c24 */ /* 0x000fe4000f8e02ff */
[----:B------:R-:W-:Y:S01]  /*4110*/  IMAD R29, R29, UR8, RZ ;  /* 0x000000081d1d7c24 */ /* 0x000fe2000f8e02ff */
[----:B------:R-:W3:Y:S01]  /*4120*/  @!P4 LDG.E.U16 R72, desc[UR24][R88.64] ;  /* 0x000000185848c981 */ /* 0x000ee2000c1e1500 */
[----:B------:R-:W-:Y:S01]  /*4130*/  LEA R71, P4, R70, R3, 0x1 ;  /* 0x0000000346477211 */ /* 0x000fe200078808ff */
[----:B------:R-:W-:-:S02]  /*4140*/  IMAD R28, R28, UR8, RZ ;  /* 0x000000081c1c7c24 */ /* 0x000fc4000f8e02ff */
[----:B------:R-:W-:Y:S01]  /*4150*/  IMAD R27, R27, UR8, RZ ;  /* 0x000000081b1b7c24 */ /* 0x000fe2000f8e02ff */
[----:B------:R-:W-:Y:S01]  /*4160*/  LEA.HI.X.SX32 R70, R70, R4, 0x1, P4 ;  /* 0x0000000446467211 */ /* 0x000fe200020f0eff */
[----:B------:R1:W-:Y:S01]  /*4170*/  STL [R1+0x468], R71 ;  /* 0x0004684701007387 */ /* 0x0003e20000100800 */
[----:B------:R-:W-:Y:S02]  /*4180*/  IMAD R26, R26, UR8, RZ ;  /* 0x000000081a1a7c24 */ /* 0x000fe4000f8e02ff */
[----:B------:R-:W-:Y:S01]  /*4190*/  IMAD R25, R25, UR8, RZ ;  /* 0x0000000819197c24 */ /* 0x000fe2000f8e02ff */
[----:B------:R-:W-:Y:S01]  /*41a0*/  STL [R1+0x470], R73 ;  /* 0x0004704901007387 */ /* 0x000fe20000100800 */
[----:B------:R-:W-:Y:S02]  /*41b0*/  IMAD R24, R24, UR8, RZ ;  /* 0x0000000818187c24 */ /* 0x000fe4000f8e02ff */
[----:B------:R-:W-:Y:S01]  /*41c0*/  IMAD R23, R23, UR8, RZ ;  /* 0x0000000817177c24 */ /* 0x000fe2000f8e02ff */
[----:B------:R4:W-:Y:S01]  /*41d0*/  STL [R1+0x464], R70 ;  /* 0x0004644601007387 */ /* 0x0009e20000100800 */
[----:B------:R-:W-:Y:S01]  /*41e0*/  IMAD R20, R20, UR8, RZ ;  /* 0x0000000814147c24 */ /* 0x000fe2000f8e02ff */
[----:B-1----:R-:W-:Y:S01]  /*41f0*/  LEA R71, P4, R68, R3, 0x1 ;  /* 0x0000000344477211 */ /* 0x002fe200078808ff */
[----:B------:R-:W-:-:S02]  /*4200*/  IMAD R18, R18, UR8, RZ ;  /* 0x0000000812127c24 */ /* 0x000fc4000f8e02ff */
[----:B------:R-:W-:Y:S02]  /*4210*/  IMAD R15, R15, UR8, RZ ;  /* 0x000000080f0f7c24 */ /* 0x000fe4000f8e02ff */
[----:B------:R-:W-:Y:S02]  /*4220*/  IMAD R14, R14, UR8, RZ ;  /* 0x000000080e0e7c24 */ /* 0x000fe4000f8e02ff */
[----:B------:R-:W-:Y:S01]  /*4230*/  IMAD R12, R12, UR8, RZ ;  /* 0x000000080c0c7c24 */ /* 0x000fe2000f8e02ff */
[----:B----4-:R-:W-:Y:S01]  /*4240*/  LEA.HI.X.SX32 R70, R69, R4, 0x1, P5 ;  /* 0x0000000445467211 */ /* 0x010fe200028f0eff */
[----:B------:R1:W-:Y:S01]  /*4250*/  STL [R1+0x478], R71 ;  /* 0x0004784701007387 */ /* 0x0003e20000100800 */
[----:B------:R-:W-:Y:S01]  /*4260*/  LEA R73, P5, R67, R3, 0x1 ;  /* 0x0000000343497211 */ /* 0x000fe200078a08ff */
[----:B------:R-:W-:Y:S02]  /*4270*/  IMAD R10, R10, UR8, RZ ;  /* 0x000000080a0a7c24 */ /* 0x000fe4000f8e02ff */
[----:B------:R4:W-:Y:S01]  /*4280*/  STL [R1+0x46c], R70 ;  /* 0x00046c4601007387 */ /* 0x0009e20000100800 */
[----:B------:R-:W-:-:S02]  /*4290*/  IMAD R8, R8, UR8, RZ ;  /* 0x0000000808087c24 */ /* 0x000fc4000f8e02ff */
[----:B------:R-:W-:Y:S02]  /*42a0*/  IMAD R5, R5, UR8, RZ ;  /* 0x0000000805057c24 */ /* 0x000fe4000f8e02ff */
[----:B------:R-:W-:Y:S01]  /*42b0*/  IMAD R9, R9, UR8, RZ ;  /* 0x0000000809097c24 */ /* 0x000fe2000f8e02ff */
[----:B-1----:R-:W-:Y:S01]  /*42c0*/  LEA.HI.X.SX32 R71, R68, R4, 0x1, P4 ;  /* 0x0000000444477211 */ /* 0x002fe200020f0eff */
[----:B------:R-:W-:Y:S01]  /*42d0*/  STL [R1+0x480], R73 ;  /* 0x0004804901007387 */ /* 0x000fe20000100800 */
[----:B------:R-:W-:Y:S01]  /*42e0*/  IMAD R11, R11, UR8, RZ ;  /* 0x000000080b0b7c24 */ /* 0x000fe2000f8e02ff */
[----:B----4-:R-:W-:Y:S02]  /*42f0*/  LEA R70, P4, R66, R3, 0x1 ;  /* 0x0000000342467211 */ /* 0x010fe400078808ff */
[----:B------:R1:W-:Y:S01]  /*4300*/  STL [R1+0x474], R71 ;  /* 0x0004744701007387 */ /* 0x0003e20000100800 */
[----:B------:R-:W-:-:S03]  /*4310*/  VIADD R22, R6, 0xffffffdf ;  /* 0xffffffdf06167836 */ /* 0x000fc60000000000 */
[----:B------:R4:W-:Y:S01]  /*4320*/  STL [R1+0x488], R70 ;  /* 0x0004884601007387 */ /* 0x0009e20000100800 */
[-C--:B-1----:R-:W-:Y:S02]  /*4330*/  LEA.HI.X.SX32 R71, R67, R4.reuse, 0x1, P5 ;  /* 0x0000000443477211 */ /* 0x082fe400028f0eff */
[----:B------:R-:W-:Y:S02]  /*4340*/  LEA.HI.X.SX32 R67, R66, R4, 0x1, P4 ;  /* 0x0000000442437211 */ /* 0x000fe400020f0eff */
[-C--:B----4-:R-:W-:Y:S01]  /*4350*/  LEA R70, P5, R65, R3.reuse, 0x1 ;  /* 0x0000000341467211 */ /* 0x090fe200078a08ff */
[----:B------:R-:W-:Y:S01]  /*4360*/  STL [R1+0x47c], R71 ;  /* 0x00047c4701007387 */ /* 0x000fe20000100800 */
[----:B------:R-:W-:-:S03]  /*4370*/  LEA R66, P4, R64, R3, 0x1 ;  /* 0x0000000340427211 */ /* 0x000fc600078808ff */
[----:B------:R-:W-:Y:S04]  /*4380*/  STL [R1+0x490], R70 ;  /* 0x0004904601007387 */ /* 0x000fe80000100800 */
[----:B------:R1:W-:Y:S04]  /*4390*/  STL [R1+0x484], R67 ;  /* 0x0004844301007387 */ /* 0x0003e80000100800 */
[----:B------:R4:W-:Y:S01]  /*43a0*/  STL [R1+0x498], R66 ;  /* 0x0004984201007387 */ /* 0x0009e20000100800 */
[----:B-1----:R-:W-:Y:S02]  /*43b0*/  LEA.HI.X.SX32 R67, R65, R4, 0x1, P5 ;  /* 0x0000000441437211 */ /* 0x002fe400028f0eff */
[----:B------:R-:W-:-:S02]  /*43c0*/  LEA R70, P5, R63, R3, 0x1 ;  /* 0x000000033f467211 */ /* 0x000fc400078a08ff */
[----:B----4-:R-:W-:Y:S01]  /*43d0*/  LEA.HI.X.SX32 R66, R64, R4, 0x1, P4 ;  /* 0x0000000440427211 */ /* 0x010fe200020f0eff */
[----:B------:R1:W-:Y:S04]  /*43e0*/  STL [R1+0x48c], R67 ;  /* 0x00048c4301007387 */ /* 0x0003e80000100800 */
[----:B------:R-:W-:Y:S04]  /*43f0*/  STL [R1+0x4a0], R70 ;  /* 0x0004a04601007387 */ /* 0x000fe80000100800 */
[----:B------:R4:W-:Y:S01]  /*4400*/  STL [R1+0x494], R66 ;  /* 0x0004944201007387 */ /* 0x0009e20000100800 */
[----:B-1----:R-:W-:-:S05]  /*4410*/  LEA R67, P4, R62, R3, 0x1 ;  /* 0x000000033e437211 */ /* 0x002fca00078808ff */
[----:B------:R1:W-:Y:S01]  /*4420*/  STL [R1+0x4a8], R67 ;  /* 0x0004a84301007387 */ /* 0x0003e20000100800 */
[----:B----4-:R-:W-:Y:S02]  /*4430*/  LEA.HI.X.SX32 R66, R63, R4, 0x1, P5 ;  /* 0x000000043f427211 */ /* 0x010fe400028f0eff */
[----:B------:R-:W-:-:S03]  /*4440*/  LEA R70, P5, R61, R3, 0x1 ;  /* 0x000000033d467211 */ /* 0x000fc600078a08ff */
[----:B------:R4:W-:Y:S01]  /*4450*/  STL [R1+0x49c], R66 ;  /* 0x00049c4201007387 */ /* 0x0009e20000100800 */
[----:B-1----:R-:W-:-:S03]  /*4460*/  LEA.HI.X.SX32 R67, R62, R4, 0x1, P4 ;  /* 0x000000043e437211 */ /* 0x002fc600020f0eff */
[----:B------:R-:W-:Y:S01]  /*4470*/  STL [R1+0x4b0], R70 ;  /* 0x0004b04601007387 */ /* 0x000fe20000100800 */
[----:B----4-:R-:W-:-:S03]  /*4480*/  LEA R66, P4, R60, R3, 0x1 ;  /* 0x000000033c427211 */ /* 0x010fc600078808ff */
[----:B------:R1:W-:Y:S04]  /*4490*/  STL [R1+0x4a4], R67 ;  /* 0x0004a44301007387 */ /* 0x0003e80000100800 */
[----:B------:R4:W-:Y:S01]  /*44a0*/  STL [R1+0x4b8], R66 ;  /* 0x0004b84201007387 */ /* 0x0009e20000100800 */
[-C--:B-1----:R-:W-:Y:S02]  /*44b0*/  LEA.HI.X.SX32 R67, R61, R4.reuse, 0x1, P5 ;  /* 0x000000043d437211 */ /* 0x082fe400028f0eff */
[-C--:B------:R-:W-:Y:S02]  /*44c0*/  LEA R70, P5, R57, R3.reuse, 0x1 ;  /* 0x0000000339467211 */ /* 0x080fe400078a08ff */
        /* <DEDUP_REMOVED lines=63> */
[----:B------:R-:W-:Y:S02]  /*48c0*/  LEA R70, P5, R25, R3, 0x1 ;  /* 0x0000000319467211 */ /* 0x000fe400078a08ff */
[----:B----4-:R-:W-:Y:S01]  /*48d0*/  LEA.HI.X.SX32 R66, R26, R4, 0x1, P4 ;  /* 0x000000041a427211 */ /* 0x010fe200020f0eff */
[----:B------:R1:W-:Y:S01]  /*48e0*/  STL [R1+0x52c], R67 ;  /* 0x00052c4301007387 */ /* 0x0003e20000100800 */
[----:B------:R-:W-:-:S03]  /*48f0*/  IMAD R7, R39, UR8, RZ ;  /* 0x0000000827077c24 */ /* 0x000fc6000f8e02ff */
        /* <DEDUP_REMOVED lines=34> */
[----:B-1----:R-:W-:Y:S01]  /*4b20*/  LEA R67, P4, R10, R3, 0x1 ;  /* 0x000000030a437211 */ /* 0x002fe200078808ff */
[----:B------:R-:W-:-:S04]  /*4b30*/  IMAD R7, R19, UR8, RZ ;  /* 0x0000000813077c24 */ /* 0x000fc8000f8e02ff */
        /* <DEDUP_REMOVED lines=11> */
[-C--:B----4-:R-:W-:Y:S02]  /*4bf0*/  LEA.HI.X.SX32 R66, R5, R4.reuse, 0x1, P4 ;  /* 0x0000000405427211 */ /* 0x090fe400020f0eff */
[----:B------:R-:W-:Y:S01]  /*4c00*/  LEA R5, P4, R9, R3, 0x1 ;  /* 0x0000000309057211 */ /* 0x000fe200078808ff */
[----:B------:R-:W-:Y:S01]  /*4c10*/  STL [R1+0x58c], R67 ;  /* 0x00058c4301007387 */ /* 0x000fe20000100800 */
[----:B------:R-:W-:Y:S01]  /*4c20*/  LEA.HI.X.SX32 R7, R7, R4, 0x1, P5 ;  /* 0x0000000407077211 */ /* 0x000fe200028f0eff */
[----:B------:R-:W-:-:S02]  /*4c30*/  IMAD R10, R13, UR8, RZ ;  /* 0x000000080d0a7c24 */ /* 0x000fc4000f8e02ff */
[----:B------:R1:W-:Y:S01]  /*4c40*/  STL [R1+0x5a0], R8 ;  /* 0x0005a00801007387 */ /* 0x0003e20000100800 */
[----:B------:R-:W-:-:S03]  /*4c50*/  LEA.HI.X.SX32 R9, R9, R4, 0x1, P4 ;  /* 0x0000000409097211 */ /* 0x000fc600020f0eff */
[----:B------:R-:W-:Y:S04]  /*4c60*/  STL [R1+0x594], R66 ;  /* 0x0005944201007387 */ /* 0x000fe80000100800 */
[----:B------:R4:W-:Y:S01]  /*4c70*/  STL [R1+0x5a8], R5 ;  /* 0x0005a80501007387 */ /* 0x0009e20000100800 */
[----:B-1----:R-:W-:-:S03]  /*4c80*/  IMAD R8, R16, UR8, RZ ;  /* 0x0000000810087c24 */ /* 0x002fc6000f8e02ff */
[----:B------:R1:W-:Y:S01]  /*4c90*/  STL [R1+0x59c], R7 ;  /* 0x00059c0701007387 */ /* 0x0003e20000100800 */
[-C--:B----4-:R-:W-:Y:S02]  /*4ca0*/  LEA R5, P5, R11, R3.reuse, 0x1 ;  /* 0x000000030b057211 */ /* 0x090fe400078a08ff */
[----:B-1----:R-:W-:-:S03]  /*4cb0*/  LEA R7, P4, R10, R3, 0x1 ;  /* 0x000000030a077211 */ /* 0x002fc600078808ff */
[----:B------:R1:W-:Y:S04]  /*4cc0*/  STL [R1+0x5b0], R5 ;  /* 0x0005b00501007387 */ /* 0x0003e80000100800 */
[----:B------:R4:W-:Y:S04]  /*4cd0*/  STL [R1+0x5a4], R9 ;  /* 0x0005a40901007387 */ /* 0x0009e80000100800 */
[----:B------:R0:W-:Y:S01]  /*4ce0*/  STL [R1+0x5b8], R7 ;  /* 0x0005b80701007387 */ /* 0x0001e20000100800 */
[----:B-1----:R-:W-:Y:S01]  /*4cf0*/  IMAD R5, R17, UR8, RZ ;  /* 0x0000000811057c24 */ /* 0x002fe2000f8e02ff */
[----:B----4-:R-:W-:-:S02]  /*4d00*/  LEA.HI.X.SX32 R9, R11, R4, 0x1, P5 ;  /* 0x000000040b097211 */ /* 0x010fc400028f0eff */
[----:B------:R-:W-:Y:S02]  /*4d10*/  LEA R91, P5, R8, R3, 0x1 ;  /* 0x00000003085b7211 */ /* 0x000fe400078a08ff */
[-C--:B0-----:R-:W-:Y:S01]  /*4d20*/  LEA.HI.X.SX32 R7, R10, R4.reuse, 0x1, P4 ;  /* 0x000000040a077211 */ /* 0x081fe200020f0eff */
[----:B------:R0:W-:Y:S01]  /*4d30*/  STL [R1+0x5ac], R9 ;  /* 0x0005ac0901007387 */ /* 0x0001e20000100800 */
[----:B------:R-:W-:-:S03]  /*4d40*/  LEA.HI.X.SX32 R66, R8, R4, 0x1, P5 ;  /* 0x0000000408427211 */ /* 0x000fc600028f0eff */
[----:B------:R1:W-:Y:S01]  /*4d50*/  STL [R1+0x5b4], R7 ;  /* 0x0005b40701007387 */ /* 0x0003e20000100800 */
[----:B------:R-:W-:Y:S01]  /*4d60*/  IMAD.SHL.U32 R8, R90, 0x8, RZ ;  /* 0x000000085a087824 */ /* 0x000fe200078e00ff */
[----:B0-----:R-:W-:Y:S02]  /*4d70*/  LEA R9, P5, R5, R3, 0x1 ;  /* 0x0000000305097211 */ /* 0x001fe400078a08ff */
[----:B------:R-:W-:Y:S01]  /*4d80*/  STL [R1+0x5c0], R91 ;  /* 0x0005c05b01007387 */ /* 0x000fe20000100800 */
[----:B-1----:R-:W-:Y:S01]  /*4d90*/  IMAD R7, R21, UR8, RZ ;  /* 0x0000000815077c24 */ /* 0x002fe2000f8e02ff */
[----:B------:R-:W-:Y:S02]  /*4da0*/  LEA.HI.X.SX32 R5, R5, R4, 0x1, P5 ;  /* 0x0000000405057211 */ /* 0x000fe400028f0eff */
[----:B------:R0:W-:Y:S01]  /*4db0*/  STL [R1+0x908], R91 ;  /* 0x0009085b01007387 */ /* 0x0001e20000100800 */
[----:B------:R-:W-:Y:S01]  /*4dc0*/  IMAD.WIDE R70, R8, 0x2, R86 ;  /* 0x0000000208467825 */ /* 0x000fe200078e0256 */
[----:B------:R-:W-:-:S02]  /*4dd0*/  PRMT R29, RZ, 0x7610, R29 ;  /* 0x00007610ff1d7816 */ /* 0x000fc4000000001d */
[----:B------:R1:W-:Y:S01]  /*4de0*/  STL [R1+0x5bc], R66 ;  /* 0x0005bc4201007387 */ /* 0x0003e20000100800 */
[----:B------:R-:W-:-:S03]  /*4df0*/  PRMT R28, RZ, 0x7610, R28 ;  /* 0x00007610ff1c7816 */ /* 0x000fc6000000001c */
[----:B------:R-:W-:Y:S01]  /*4e00*/  STL [R1+0x5c8], R9 ;  /* 0x0005c80901007387 */ /* 0x000fe20000100800 */
[----:B0-----:R-:W-:-:S03]  /*4e10*/  LEA R91, P5, R7, R3, 0x1 ;  /* 0x00000003075b7211 */ /* 0x001fc600078a08ff */
[----:B------:R0:W-:Y:S01]  /*4e20*/  STL [R1+0x5c4], R5 ;  /* 0x0005c40501007387 */ /* 0x0001e20000100800 */
[----:B-1----:R-:W-:Y:S01]  /*4e30*/  IMAD.WIDE R66, R8, 0x2, R88 ;  /* 0x0000000208427825 */ /* 0x002fe200078e0258 */
[----:B------:R-:W-:Y:S02]  /*4e40*/  LEA.HI.X.SX32 R7, R7, R4, 0x1, P5 ;  /* 0x0000000407077211 */ /* 0x000fe400028f0eff */
[----:B------:R-:W-:Y:S04]  /*4e50*/  STL [R1+0x5d0], R91 ;  /* 0x0005d05b01007387 */ /* 0x000fe80000100800 */
[----:B------:R-:W-:Y:S01]  /*4e60*/  STL.64 [R1+0x270], R70 ;  /* 0x0002704601007387 */ /* 0x000fe20000100a00 */
[----:B0-----:R-:W-:-:S03]  /*4e70*/  VIADD R5, R6, 0xffffffcf ;  /* 0xffffffcf06057836 */ /* 0x001fc60000000000 */
[----:B------:R-:W-:Y:S04]  /*4e80*/  STL [R1+0x938], R91 ;  /* 0x0009385b01007387 */ /* 0x000fe80000100800 */
[----:B------:R-:W-:Y:S04]  /*4e90*/  STL.64 [R1+0x268], R66 ;  /* 0x0002684201007387 */ /* 0x000fe80000100a00 */
[----:B------:R0:W4:Y:S04]  /*4ea0*/  @!P6 LDG.E.U16 R29, desc[UR24][R70.64] ;  /* 0x00000018461de981 */ /* 0x000128000c1e1500 */
[----:B------:R1:W2:Y:S01]  /*4eb0*/  @!P6 LDG.E.U16 R28, desc[UR24][R66.64] ;  /* 0x00000018421ce981 */ /* 0x0002a2000c1e1500 */
[----:B------:R-:W-:Y:S01]  /*4ec0*/  ISETP.GE.U32.AND P6, PT, R5, 0x7fffff90, PT ;  /* 0x7fffff900500780c */ /* 0x000fe20003fc6070 */
[----:B------:R-:W-:-:S02]  /*4ed0*/  IMAD.SHL.U32 R5, R90, 0x10, RZ ;  /* 0x000000105a057824 */ /* 0x000fc400078e00ff */
[----:B------:R0:W-:Y:S01]  /*4ee0*/  STL [R1+0x5cc], R7 ;  /* 0x0005cc0701007387 */ /* 0x0001e20000100800 */
[----:B------:R-:W-:Y:S01]  /*4ef0*/  VIADD R9, R6, 0xffffffd7 ;  /* 0xffffffd706097836 */ /* 0x000fe20000000000 */
[----:B------:R-:W-:Y:S01]  /*4f00*/  PRMT R25, RZ, 0x7610, R25 ;  /* 0x00007610ff197816 */ /* 0x000fe20000000019 */
[----:B------:R-:W-:Y:S01]  /*4f10*/  IMAD.WIDE R76, R5, 0x2, R86 ;  /* 0x00000002054c7825 */ /* 0x000fe200078e0256 */
[----:B------:R-:W-:-:S03]  /*4f20*/  PRMT R24, RZ, 0x7610, R24 ;  /* 0x00007610ff187816 */ /* 0x000fc60000000018 */
[----:B0-----:R-:W-:Y:S02]  /*4f30*/  IMAD R7, R90, 0x18, RZ ;  /* 0x000000185a077824 */ /* 0x001fe400078e02ff */
[----:B------:R-:W-:Y:S01]  /*4f40*/  IMAD.WIDE R74, R5, 0x2, R88 ;  /* 0x00000002054a7825 */ /* 0x000fe200078e0258 */
[----:B------:R-:W-:-:S03]  /*4f50*/  PRMT R27, RZ, 0x7610, R27 ;  /* 0x00007610ff1b7816 */ /* 0x000fc6000000001b */
[----:B------:R-:W-:Y:S01]  /*4f60*/  IMAD.WIDE R70, R7, 0x2, R86 ;  /* 0x0000000207467825 */ /* 0x000fe200078e0256 */
[----:B------:R-:W-:Y:S02]  /*4f70*/  PRMT R26, RZ, 0x7610, R26 ;  /* 0x00007610ff1a7816 */ /* 0x000fe4000000001a */
[----:B------:R-:W-:Y:S01]  /*4f80*/  ISETP.GE.U32.AND P5, PT, R9, 0x7fffff98, PT ;  /* 0x7fffff980900780c */ /* 0x000fe20003fa6070 */
[----:B-1----:R-:W-:Y:S01]  /*4f90*/  IMAD.WIDE R66, R7, 0x2, R88 ;  /* 0x0000000207427825 */ /* 0x002fe200078e0258 */
[----:B------:R-:W2:Y:S03]  /*4fa0*/  @!P3 LDG.E.U16 R25, desc[UR24][R70.64] ;  /* 0x000000184619b981 */ /* 0x000ea6000c1e1500 */
[C---:B------:R-:W-:Y:S01]  /*4fb0*/  VIADD R5, R6.reuse, 0xfffffff6 ;  /* 0xfffffff606057836 */ /* 0x040fe20000000000 */
[----:B------:R-:W2:Y:S01]  /*4fc0*/  @!P3 LDG.E.U16 R24, desc[UR24][R66.64] ;  /* 0x000000184218b981 */ /* 0x000ea2000c1e1500 */
[----:B------:R-:W-:-:S02]  /*4fd0*/  VIADD R8, R6, 0xffffffc7 ;  /* 0xffffffc706087836 */ /* 0x000fc40000000000 */
[C---:B------:R-:W-:Y:S01]  /*4fe0*/  IMAD R7, R90.reuse, 0x28, RZ ;  /* 0x000000285a077824 */ /* 0x040fe200078e02ff */
[----:B------:R-:W-:Y:S01]  /*4ff0*/  ISETP.GE.U32.AND P3, PT, R5, 0x7fffffb7, PT ;  /* 0x7fffffb70500780c */ /* 0x000fe20003f66070 */
[----:B------:R0:W-:Y:S01]  /*5000*/  STL.64 [R1+0x1b0], R76 ;  /* 0x0001b04c01007387 */ /* 0x0001e20000100a00 */
[----:B------:R-:W-:Y:S01]  /*5010*/  IMAD.SHL.U32 R5, R90, 0x20, RZ ;  /* 0x000000205a057824 */ /* 0x000fe200078e00ff */
[----:B------:R-:W-:Y:S02]  /*5020*/  PRMT R21, RZ, 0x7610, R21 ;  /* 0x00007610ff157816 */ /* 0x000fe40000000015 */
[----:B------:R1:W-:Y:S01]  /*5030*/  STL.64 [R1+0x1a8], R74 ;  /* 0x0001a84a01007387 */ /* 0x0003e20000100a00 */
[----:B------:R-:W-:-:S03]  /*5040*/  PRMT R20, RZ, 0x7610, R20 ;  /* 0x00007610ff147816 */ /* 0x000fc60000000014 */
[----:B------:R0:W2:Y:S04]  /*5050*/  @!P0 LDG.E.U16 R27, desc[UR24][R76.64] ;  /* 0x000000184c1b8981 */ /* 0x0000a8000c1e1500 */
[----:B------:R1:W2:Y:S01]  /*5060*/  @!P0 LDG.E.U16 R26, desc[UR24][R74.64] ;  /* 0x000000184a1a8981 */ /* 0x0002a2000c1e1500 */
[----:B------:R-:W-:-:S03]  /*5070*/  ISETP.GE.U32.AND P0, PT, R8, 0x7fffff88, PT ;  /* 0x7fffff880800780c */ /* 0x000fc60003f06070 */
[----:B------:R3:W-:Y:S01]  /*5080*/  STL.64 [R1+0x130], R70 ;  /* 0x0001304601007387 */ /* 0x0007e20000100a00 */
[----:B------:R-:W-:Y:S02]  /*5090*/  IMAD R78, R90, 0x38, RZ ;  /* 0x000000385a4e7824 */ /* 0x000fe400078e02ff */
[C---:B0-----:R-:W-:Y:S01]  /*50a0*/  IMAD.WIDE R76, R5.reuse, 0x2, R86 ;  /* 0x00000002054c7825 */ /* 0x041fe200078e0256 */
[----:B------:R0:W-:Y:S03]  /*50b0*/  STL.64 [R1+0x128], R66 ;  /* 0x0001284201007387 */ /* 0x0001e60000100a00 */
[----:B-1----:R-:W-:Y:S01]  /*50c0*/  IMAD.WIDE R74, R5, 0x2, R88 ;  /* 0x00000002054a7825 */ /* 0x002fe200078e0258 */
[----:B------:R-:W-:-:S03]  /*50d0*/  ISETP.GE.U32.AND P4, PT, R22, 0x7fffffa0, PT ;  /* 0x7fffffa01600780c */ /* 0x000fc60003f86070 */
[----:B------:R-:W-:Y:S02]  /*50e0*/  VIADD R5, R6, 0xffffffe6 ;  /* 0xffffffe606057836 */ /* 0x000fe40000000000 */
[----:B---3--:R-:W-:-:S04]  /*50f0*/  IMAD.WIDE R70, R7, 0x2, R86 ;  /* 0x0000000207467825 */ /* 0x008fc800078e0256 */
[----:B0-----:R-:W-:Y:S01]  /*5100*/  IMAD.WIDE R66, R7, 0x2, R88 ;  /* 0x0000000207427825 */ /* 0x001fe200078e0258 */
[----:B------:R-:W3:Y:S01]  /*5110*/  @!P5 LDG.E.U16 R21, desc[UR24][R70.64] ;  /* 0x000000184615d981 */ /* 0x000ee2000c1e1500 */
[----:B------:R-:W-:Y:S02]  /*5120*/  PRMT R32, RZ, 0x7610, R32 ;  /* 0x00007610ff207816 */ /* 0x000fe40000000020 */
[----:B------:R-:W-:Y:S01]  /*5130*/  PRMT R31, RZ, 0x7610, R31 ;  /* 0x00007610ff1f7816 */ /* 0x000fe2000000001f */
[----:B------:R-:W2:Y:S01]  /*5140*/  @!P5 LDG.E.U16 R20, desc[UR24][R66.64] ;  /* 0x000000184214d981 */ /* 0x000ea2000c1e1500 */
[----:B------:R-:W-:Y:S01]  /*5150*/  IMAD.WIDE R80, R78, 0x2, R86 ;  /* 0x000000024e507825 */ /* 0x000fe200078e0256 */
[----:B------:R-:W-:-:S03]  /*5160*/  ISETP.GE.U32.AND P5, PT, R5, 0x7fffffa7, PT ;  /* 0x7fffffa70500780c */ /* 0x000fc60003fa6070 */
[----:B------:R-:W-:Y:S01]  /*5170*/  IMAD.WIDE R78, R78, 0x2, R88 ;  /* 0x000000024e4e7825 */ /* 0x000fe200078e0258 */
[----:B------:R-:W-:Y:S01]  /*5180*/  PRMT R23, RZ, 0x7610, R23 ;  /* 0x00007610ff177816 */ /* 0x000fe20000000017 */
[----:B------:R-:W2:Y:S02]  /*5190*/  @!P0 LDG.E.U16 R32, desc[UR24][R80.64] ;  /* 0x0000001850208981 */ /* 0x000ea4000c1e1500 */
[----:B------:R-:W-:Y:S01]  /*51a0*/  VIADD R5, R6, 0xffffffd6 ;  /* 0xffffffd606057836 */ /* 0x000fe20000000000 */
[----:B------:R-:W-:Y:S01]  /*51b0*/  PRMT R22, RZ, 0x7610, R22 ;  /* 0x00007610ff167816 */ /* 0x000fe20000000016 */
[----:B------:R-:W2:Y:S03]  /*51c0*/  @!P0 LDG.E.U16 R31, desc[UR24][R78.64] ;  /* 0x000000184e1f8981 */ /* 0x000ea6000c1e1500 */
[----:B------:R-:W-:Y:S01]  /*51d0*/  ISETP.GE.U32.AND P0, PT, R5, 0x7fffff97, PT ;  /* 0x7fffff970500780c */ /* 0x000fe20003f06070 */
[----:B------:R-:W-:Y:S01]  /*51e0*/  IMAD R5, R90, 0x9, RZ ;  /* 0x000000095a057824 */ /* 0x000fe200078e02ff */
[----:B------:R0:W-:Y:S01]  /*51f0*/  STL.64 [R1+0xb0], R76 ;  /* 0x0000b04c01007387 */ /* 0x0001e20000100a00 */
[----:B------:R-:W-:-:S02]  /*5200*/  PRMT R69, RZ, 0x7610, R69 ;  /* 0x00007610ff457816 */ /* 0x000fc40000000045 */
[----:B------:R-:W-:Y:S01]  /*5210*/  PRMT R65, RZ, 0x7610, R65 ;  /* 0x00007610ff417816 */ /* 0x000fe20000000041 */
[----:B------:R0:W2:Y:S04]  /*5220*/  @!P4 LDG.E.U16 R23, desc[UR24][R76.64] ;  /* 0x000000184c17c981 */ /* 0x0000a8000c1e1500 */
[----:B------:R1:W-:Y:S04]  /*5230*/  STL.64 [R1+0xa8], R74 ;  /* 0x0000a84a01007387 */ /* 0x0003e80000100a00 */
[----:B------:R1:W2:Y:S01]  /*5240*/  @!P4 LDG.E.U16 R22, desc[UR24][R74.64] ;  /* 0x000000184a16c981 */ /* 0x0002a2000c1e1500 */
[----:B0-----:R-:W-:-:S05]  /*5250*/  IMAD.WIDE R76, R5, 0x2, R86 ;  /* 0x00000002054c7825 */ /* 0x001fca00078e0256 */
[----:B------:R0:W2:Y:S01]  /*5260*/  @!P3 LDG.E.U16 R69, desc[UR24][R76.64] ;  /* 0x000000184c45b981 */ /* 0x0000a2000c1e1500 */
[----:B-1----:R-:W-:-:S05]  /*5270*/  IMAD.WIDE R74, R5, 0x2, R88 ;  /* 0x00000002054a7825 */ /* 0x002fca00078e0258 */
[----:B------:R1:W3:Y:S01]  /*5280*/  @!P3 LDG.E.U16 R65, desc[UR24][R74.64] ;  /* 0x000000184a41b981 */ /* 0x0002e2000c1e1500 */
[----:B------:R-:W-:Y:S01]  /*5290*/  IMAD R82, R90, 0x30, RZ ;  /* 0x000000305a527824 */ /* 0x000fe200078e02ff */
[----:B------:R-:W-:Y:S01]  /*52a0*/  PRMT R30, RZ, 0x7610, R30 ;  /* 0x00007610ff1e7816 */ /* 0x000fe2000000001e */
[----:B------:R-:W-:Y:S01]  /*52b0*/  VIADD R8, R6, 0xffffffee ;  /* 0xffffffee06087836 */ /* 0x000fe20000000000 */
[----:B------:R-:W-:Y:S01]  /*52c0*/  PRMT R33, RZ, 0x7610, R33 ;  /* 0x00007610ff217816 */ /* 0x000fe20000000021 */
[----:B------:R-:W-:-:S04]  /*52d0*/  IMAD.WIDE R84, R82, 0x2, R86 ;  /* 0x0000000252547825 */ /* 0x000fc800078e0256 */
[----:B------:R-:W-:Y:S01]  /*52e0*/  IMAD.WIDE R82, R82, 0x2, R88 ;  /* 0x0000000252527825 */ /* 0x000fe200078e0258 */
[----:B------:R-:W-:Y:S01]  /*52f0*/  ISETP.GE.U32.AND P4, PT, R8, 0x7fffffaf, PT ;  /* 0x7fffffaf0800780c */ /* 0x000fe20003f86070 */
[----:B------:R-:W4:Y:S02]  /*5300*/  @!P6 LDG.E.U16 R30, desc[UR24][R84.64] ;  /* 0x00000018541ee981 */ /* 0x000f24000c1e1500 */
[----:B------:R-:W-:Y:S02]  /*5310*/  VIADD R7, R6, 0xffffffde ;  /* 0xffffffde06077836 */ /* 0x000fe40000000000 */
[----:B------:R-:W4:Y:S03]  /*5320*/  @!P6 LDG.E.U16 R33, desc[UR24][R82.64] ;  /* 0x000000185221e981 */ /* 0x000f26000c1e1500 */
[----:B------:R-:W-:Y:S01]  /*5330*/  ISETP.GE.U32.AND P6, PT, R7, 0x7fffff9f, PT ;  /* 0x7fffff9f0700780c */ /* 0x000fe20003fc6070 */
[----:B------:R-:W-:Y:S01]  /*5340*/  IMAD R7, R90, 0x11, RZ ;  /* 0x000000115a077824 */ /* 0x000fe200078e02ff */
[----:B------:R0:W-:Y:S01]  /*5350*/  STL.64 [R1+0x30], R70 ;  /* 0x0000304601007387 */ /* 0x0001e20000100a00 */
[----:B------:R-:W-:-:S02]  /*5360*/  PRMT R92, RZ, 0x7610, R92 ;  /* 0x00007610ff5c7816 */ /* 0x000fc4000000005c */
[----:B------:R-:W-:Y:S01]  /*5370*/  PRMT R39, RZ, 0x7610, R39 ;  /* 0x00007610ff277816 */ /* 0x000fe20000000027 */
[----:B------:R1:W-:Y:S01]  /*5380*/  STL.64 [R1+0x28], R66 ;  /* 0x0000284201007387 */ /* 0x0003e20000100a00 */
[----:B------:R-:W-:-:S03]  /*5390*/  VIADD R5, R6, 0xffffffc6 ;  /* 0xffffffc606057836 */ /* 0x000fc60000000000 */
[----:B------:R-:W-:Y:S01]  /*53a0*/  STL.64 [R1+0x870], R84 ;  /* 0x0008705401007387 */ /* 0x000fe20000100a00 */
[----:B0-----:R-:W-:-:S04]  /*53b0*/  IMAD.WIDE R70, R7, 0x2, R86 ;  /* 0x0000000207467825 */ /* 0x001fc800078e0256 */
[----:B-1----:R-:W-:Y:S01]  /*53c0*/  IMAD.WIDE R66, R7, 0x2, R88 ;  /* 0x0000000207427825 */ /* 0x002fe200078e0258 */
[----:B------:R-:W-:Y:S04]  /*53d0*/  STL.64 [R1+0x878], R82 ;  /* 0x0008785201007387 */ /* 0x000fe80000100a00 */
[----:B------:R-:W-:Y:S01]  /*53e0*/  STL.64 [R1+0x880], R80 ;  /* 0x0008805001007387 */ /* 0x000fe20000100a00 */
[----:B------:R-:W-:-:S03]  /*53f0*/  IMAD R7, R90, 0x21, RZ ;  /* 0x000000215a077824 */ /* 0x000fc600078e02ff */
[----:B------:R0:W4:Y:S04]  /*5400*/  @!P4 LDG.E.U16 R92, desc[UR24][R70.64] ;  /* 0x00000018465cc981 */ /* 0x000128000c1e1500 */
[----:B------:R1:W4:Y:S01]  /*5410*/  @!P4 LDG.E.U16 R39, desc[UR24][R66.64] ;  /* 0x000000184227c981 */ /* 0x000322000c1e1500 */
[----:B------:R-:W-:Y:S01]  /*5420*/  ISETP.GE.U32.AND P4, PT, R5, 0x7fffff87, PT ;  /* 0x7fffff870500780c */ /* 0x000fe20003f86070 */
[----:B------:R-:W-:Y:S02]  /*5430*/  IMAD R5, R90, 0x19, RZ ;  /* 0x000000195a057824 */ /* 0x000fe400078e02ff */
[----:B------:R-:W-:Y:S01]  /*5440*/  STL.64 [R1+0x888], R78 ;  /* 0x0008884e01007387 */ /* 0x000fe20000100a00 */
[----:B------:R-:W-:-:S03]  /*5450*/  PRMT R36, RZ, 0x7610, R36 ;  /* 0x00007610ff247816 */ /* 0x000fc60000000024 */
[----:B------:R0:W-:Y:S01]  /*5460*/  STL.64 [R1+0x260], R76 ;  /* 0x0002604c01007387 */ /* 0x0001e20000100a00 */
[----:B------:R-:W-:-:S03]  /*5470*/  PRMT R35, RZ, 0x7610, R35 ;  /* 0x00007610ff237816 */ /* 0x000fc60000000023 */
[----:B------:R1:W-:Y:S04]  /*5480*/  STL.64 [R1+0x258], R74 ;  /* 0x0002584a01007387 */ /* 0x0003e80000100a00 */
[----:B------:R1:W-:Y:S04]  /*5490*/  STL.64 [R1+0x1a0], R70 ;  /* 0x0001a04601007387 */ /* 0x0003e80000100a00 */
[----:B------:R1:W-:Y:S01]  /*54a0*/  STL.64 [R1+0x198], R66 ;  /* 0x0001984201007387 */ /* 0x0003e20000100a00 */
[----:B0-----:R-:W-:-:S04]  /*54b0*/  IMAD.WIDE R76, R5, 0x2, R86 ;  /* 0x00000002054c7825 */ /* 0x001fc800078e0256 */
[----:B-1----:R-:W-:-:S04]  /*54c0*/  IMAD.WIDE R74, R5, 0x2, R88 ;  /* 0x00000002054a7825 */ /* 0x002fc800078e0258 */
[----:B------:R-:W-:-:S04]  /*54d0*/  IMAD.WIDE R70, R7, 0x2, R86 ;  /* 0x0000000207467825 */ /* 0x000fc800078e0256 */
[----:B------:R-:W-:Y:S01]  /*54e0*/  IMAD.WIDE R66, R7, 0x2, R88 ;  /* 0x0000000207427825 */ /* 0x000fe200078e0258 */
[----:B------:R0:W4:Y:S03]  /*54f0*/  @!P6 LDG.E.U16 R36, desc[UR24][R70.64] ;  /* 0x000000184624e981 */ /* 0x000126000c1e1500 */
[C---:B------:R-:W-:Y:S01]  /*5500*/  VIADD R5, R6.reuse, 0xfffffffd ;  /* 0xfffffffd06057836 */ /* 0x040fe20000000000 */
[----:B------:R-:W4:Y:S01]  /*5510*/  @!P6 LDG.E.U16 R35, desc[UR24][R66.64] ;  /* 0x000000184223e981 */ /* 0x000f22000c1e1500 */
[----:B------:R-:W-:Y:S01]  /*5520*/  VIADD R8, R6, 0xffffffce ;  /* 0xffffffce06087836 */ /* 0x000fe20000000000 */
[----:B------:R-:W-:Y:S02]  /*5530*/  PRMT R37, RZ, 0x7610, R37 ;  /* 0x00007610ff257816 */ /* 0x000fe40000000025 */
[----:B------:R-:W-:Y:S01]  /*5540*/  ISETP.GE.U32.AND P6, PT, R5, 0x7fffffbe, PT ;  /* 0x7fffffbe0500780c */ /* 0x000fe20003fc6070 */
[----:B------:R-:W-:Y:S01]  /*5550*/  IMAD R5, R90, 0x29, RZ ;  /* 0x000000295a057824 */ /* 0x000fe200078e02ff */
[----:B------:R-:W-:Y:S01]  /*5560*/  STL.64 [R1+0x120], R76 ;  /* 0x0001204c01007387 */ /* 0x000fe20000100a00 */
[----:B------:R-:W-:-:S02]  /*5570*/  ISETP.GE.U32.AND P3, PT, R8, 0x7fffff8f, PT ;  /* 0x7fffff8f0800780c */ /* 0x000fc40003f66070 */
[----:B------:R-:W-:Y:S01]  /*5580*/  PRMT R38, RZ, 0x7610, R38 ;  /* 0x00007610ff267816 */ /* 0x000fe20000000026 */
[----:B------:R-:W-:Y:S01]  /*5590*/  STL.64 [R1+0x118], R74 ;  /* 0x0001184a01007387 */ /* 0x000fe20000100a00 */
[----:B------:R-:W-:Y:S01]  /*55a0*/  PRMT R34, RZ, 0x7610, R34 ;  /* 0x00007610ff227816 */ /* 0x000fe20000000022 */
[----:B------:R-:W-:Y:S02]  /*55b0*/  VIADD R8, R6, 0xfffffffe ;  /* 0xfffffffe06087836 */ /* 0x000fe40000000000 */
[----:B------:R0:W-:Y:S01]  /*55c0*/  STL.64 [R1+0xa0], R70 ;  /* 0x0000a04601007387 */ /* 0x0001e20000100a00 */
[----:B------:R-:W-:-:S03]  /*55d0*/  PRMT R84, RZ, 0x7610, R84 ;  /* 0x00007610ff547816 */ /* 0x000fc60000000054 */
[----:B------:R1:W4:Y:S01]  /*55e0*/  @!P5 LDG.E.U16 R37, desc[UR24][R74.64] ;  /* 0x000000184a25d981 */ /* 0x000322000c1e1500 */
[----:B------:R-:W-:-:S03]  /*55f0*/  PRMT R85, RZ, 0x7610, R85 ;  /* 0x00007610ff557816 */ /* 0x000fc60000000055 */
[----:B------:R1:W-:Y:S01]  /*5600*/  STL.64 [R1+0x98], R66 ;  /* 0x0000984201007387 */ /* 0x0003e20000100a00 */
[----:B0-----:R-:W-:-:S03]  /*5610*/  IMAD.WIDE R70, R5, 0x2, R86 ;  /* 0x0000000205467825 */ /* 0x001fc600078e0256 */
[----:B------:R0:W4:Y:S01]  /*5620*/  @!P5 LDG.E.U16 R38, desc[UR24][R76.64] ;  /* 0x000000184c26d981 */ /* 0x000122000c1e1500 */
[----:B-1----:R-:W-:Y:S01]  /*5630*/  IMAD R74, R90, 0x31, RZ ;  /* 0x000000315a4a7824 */ /* 0x002fe200078e02ff */
[----:B------:R-:W-:Y:S02]  /*5640*/  ISETP.GE.U32.AND P5, PT, R8, 0x7fffffbf, PT ;  /* 0x7fffffbf0800780c */ /* 0x000fe40003fa6070 */
[----:B------:R1:W4:Y:S01]  /*5650*/  @!P0 LDG.E.U16 R34, desc[UR24][R70.64] ;  /* 0x0000001846228981 */ /* 0x000322000c1e1500 */
[----:B------:R-:W-:Y:S02]  /*5660*/  VIADD R7, R6, 0xfffffff5 ;  /* 0xfffffff506077836 */ /* 0x000fe40000000000 */
[----:B------:R-:W-:Y:S01]  /*5670*/  IMAD.WIDE R66, R5, 0x2, R88 ;  /* 0x0000000205427825 */ /* 0x000fe200078e0258 */
[----:B------:R-:W-:-:S03]  /*5680*/  PRMT R64, RZ, 0x7610, R64 ;  /* 0x00007610ff407816 */ /* 0x000fc60000000040 */
[----:B0-----:R-:W-:Y:S01]  /*5690*/  IMAD.WIDE R76, R74, 0x2, R86 ;  /* 0x000000024a4c7825 */ /* 0x001fe200078e0256 */
[----:B------:R-:W4:Y:S01]  /*56a0*/  @!P0 LDG.E.U16 R84, desc[UR24][R66.64] ;  /* 0x0000001842548981 */ /* 0x000f22000c1e1500 */
[----:B------:R-:W-:Y:S02]  /*56b0*/  PRMT R83, RZ, 0x7610, R83 ;  /* 0x00007610ff537816 */ /* 0x000fe40000000053 */
[----:B------:R-:W-:Y:S01]  /*56c0*/  PRMT R82, RZ, 0x7610, R82 ;  /* 0x00007610ff527816 */ /* 0x000fe20000000052 */
[----:B------:R0:W4:Y:S01]  /*56d0*/  @!P3 LDG.E.U16 R85, desc[UR24][R76.64] ;  /* 0x000000184c55b981 */ /* 0x000122000c1e1500 */
[----:B------:R-:W-:Y:S01]  /*56e0*/  ISETP.GE.U32.AND P0, PT, R7, 0x7fffffb6, PT ;  /* 0x7fffffb60700780c */ /* 0x000fe20003f06070 */
[----:B------:R-:W-:Y:S01]  /*56f0*/  VIADD R7, R6, 0xffffffe5 ;  /* 0xffffffe506077836 */ /* 0x000fe20000000000 */
[----:B------:R-:W-:Y:S01]  /*5700*/  PRMT R8, RZ, 0x7610, R8 ;  /* 0x00007610ff087816 */ /* 0x000fe20000000008 */
[----:B------:R-:W-:Y:S01]  /*5710*/  IMAD.WIDE R74, R74, 0x2, R88 ;  /* 0x000000024a4a7825 */ /* 0x000fe200078e0258 */
[----:B------:R-:W-:-:S02]  /*5720*/  PRMT R60, RZ, 0x7610, R60 ;  /* 0x00007610ff3c7816 */ /* 0x000fc4000000003c */
[----:B------:R-:W-:Y:S02]  /*5730*/  PRMT R62, RZ, 0x7610, R62 ;  /* 0x00007610ff3e7816 */ /* 0x000fe4000000003e */
[----:B------:R-:W-:Y:S01]  /*5740*/  PRMT R63, RZ, 0x7610, R63 ;  /* 0x00007610ff3f7816 */ /* 0x000fe2000000003f */
[----:B--2---:R2:W-:Y:S04]  /*5750*/  STL [R1+0x3c], R69 ;  /* 0x00003c4501007387 */ /* 0x0045e80000100800 */
[----:B---3--:R-:W-:Y:S04]  /*5760*/  STL [R1+0x38], R65 ;  /* 0x0000384101007387 */ /* 0x008fe80000100800 */
[----:B------:R1:W-:Y:S01]  /*5770*/  STL.64 [R1+0x20], R70 ;  /* 0x0000204601007387 */ /* 0x0003e20000100a00 */
[----:B--2---:R-:W-:-:S03]  /*5780*/  IMAD.MOV.U32 R69, RZ, RZ, R72 ;  /* 0x000000ffff457224 */ /* 0x004fc600078e0048 */
[----:B------:R-:W-:Y:S01]  /*5790*/  STL.64 [R1+0x18], R66 ;  /* 0x0000184201007387 */ /* 0x000fe20000100a00 */
[----:B-1----:R-:W-:-:S03]  /*57a0*/  IMAD R70, R90, 0x39, RZ ;  /* 0x000000395a467824 */ /* 0x002fc600078e02ff */
[----:B------:R0:W-:Y:S01]  /*57b0*/  STL.64 [R1+0x890], R76 ;  /* 0x0008904c01007387 */ /* 0x0001e20000100a00 */
[----:B------:R-:W-:-:S04]  /*57c0*/  IMAD.WIDE R72, R70, 0x2, R86 ;  /* 0x0000000246487825 */ /* 0x000fc800078e0256 */
[----:B------:R-:W-:Y:S01]  /*57d0*/  IMAD.WIDE R70, R70, 0x2, R88 ;  /* 0x0000000246467825 */ /* 0x000fe200078e0258 */
[----:B------:R-:W2:Y:S03]  /*57e0*/  @!P4 LDG.E.U16 R83, desc[UR24][R72.64] ;  /* 0x000000184853c981 */ /* 0x000ea6000c1e1500 */
[----:B0-----:R-:W-:Y:S01]  /*57f0*/  IMAD.MOV.U32 R77, RZ, RZ, R64 ;  /* 0x000000ffff4d7224 */ /* 0x001fe200078e0040 */
[----:B------:R-:W3:Y:S01]  /*5800*/  @!P4 LDG.E.U16 R82, desc[UR24][R70.64] ;  /* 0x000000184652c981 */ /* 0x000ee2000c1e1500 */
[----:B------:R-:W-:Y:S01]  /*5810*/  IMAD.WIDE R64, R90, 0x2, R88 ;  /* 0x000000025a407825 */ /* 0x000fe200078e0258 */
[----:B------:R-:W-:-:S03]  /*5820*/  ISETP.GE.U32.AND P4, PT, R7, 0x7fffffa6, PT ;  /* 0x7fffffa60700780c */ /* 0x000fc60003f86070 */
[C---:B------:R-:W-:Y:S01]  /*5830*/  IMAD.WIDE R66, R90.reuse, 0x2, R86 ;  /* 0x000000025a427825 */ /* 0x040fe200078e0256 */
[----:B------:R-:W-:Y:S03]  /*5840*/  STL.64 [R1+0x8a0], R74 ;  /* 0x0008a04a01007387 */ /* 0x000fe60000100a00 */
[----:B------:R-:W-:Y:S01]  /*5850*/  IMAD R7, R90, 0xa, RZ ;  /* 0x0000000a5a077824 */ /* 0x000fe200078e02ff */
[----:B------:R0:W2:Y:S04]  /*5860*/  @!P5 LDG.E.U16 R8, desc[UR24][R64.64] ;  /* 0x000000184008d981 */ /* 0x0000a8000c1e1500 */
[----:B------:R-:W-:Y:S04]  /*5870*/  STL.64 [R1+0x8a8], R72 ;  /* 0x0008a84801007387 */ /* 0x000fe80000100a00 */
[----:B------:R-:W-:Y:S04]  /*5880*/  STL.64 [R1+0x2a0], R66 ;  /* 0x0002a04201007387 */ /* 0x000fe80000100a00 */
[----:B------:R0:W-:Y:S04]  /*5890*/  STL.64 [R1+0x298], R64 ;  /* 0x0002984001007387 */ /* 0x0001e80000100a00 */
[----:B------:R1:W3:Y:S01]  /*58a0*/  @!P5 LDG.E.U16 R60, desc[UR24][R66.64] ;  /* 0x00000018423cd981 */ /* 0x0002e2000c1e1500 */
[----:B------:R-:W-:-:S03]  /*58b0*/  VIADD R5, R6, 0xffffffed ;  /* 0xffffffed06057836 */ /* 0x000fc60000000000 */
[----:B------:R1:W3:Y:S01]  /*58c0*/  @!P3 LDG.E.U16 R77, desc[UR24][R74.64] ;  /* 0x000000184a4db981 */ /* 0x0002e2000c1e1500 */
[----:B0-----:R-:W-:-:S04]  /*58d0*/  IMAD.WIDE R64, R7, 0x2, R88 ;  /* 0x0000000207407825 */ /* 0x001fc800078e0258 */
[----:B-1----:R-:W-:Y:S01]  /*58e0*/  IMAD.WIDE R66, R7, 0x2, R86 ;  /* 0x0000000207427825 */ /* 0x002fe200078e0256 */
[----:B------:R-:W3:Y:S04]  /*58f0*/  @!P0 LDG.E.U16 R62, desc[UR24][R64.64] ;  /* 0x00000018403e8981 */ /* 0x000ee8000c1e1500 */
[----:B------:R-:W4:Y:S01]  /*5900*/  @!P0 LDG.E.U16 R63, desc[UR24][R66.64] ;  /* 0x00000018423f8981 */ /* 0x000f22000c1e1500 */
[----:B------:R-:W-:Y:S01]  /*5910*/  ISETP.GE.U32.AND P3, PT, R5, 0x7fffffae, PT ;  /* 0x7fffffae0500780c */ /* 0x000fe20003f66070 */
[----:B------:R-:W-:-:S05]  /*5920*/  VIADD R5, R6, 0xffffffdd ;  /* 0xffffffdd06057836 */ /* 0x000fca0000000000 */
[----:B------:R-:W-:Y:S01]  /*5930*/  ISETP.GE.U32.AND P5, PT, R5, 0x7fffff9e, PT ;  /* 0x7fffff9e0500780c */ /* 0x000fe20003fa6070 */
[----:B------:R-:W-:Y:S01]  /*5940*/  IMAD.SHL.U32 R5, R90, 0x2, RZ ;  /* 0x000000025a057824 */ /* 0x000fe200078e00ff */
[----:B------:R0:W-:Y:S03]  /*5950*/  STL.64 [R1+0x8b0], R70 ;  /* 0x0008b04601007387 */ /* 0x0001e60000100a00 */
[----:B------:R-:W-:Y:S01]  /*5960*/  IMAD.WIDE R74, R5, 0x2, R86 ;  /* 0x00000002054a7825 */ /* 0x000fe200078e0256 */
[----:B------:R-:W-:-:S03]  /*5970*/  PRMT R68, RZ, 0x7610, R68 ;  /* 0x00007610ff447816 */ /* 0x000fc60000000044 */
[----:B0-----:R-:W-:-:S04]  /*5980*/  IMAD.WIDE R70, R5, 0x2, R88 ;  /* 0x0000000205467825 */ /* 0x001fc800078e0258 */
[----:B------:R-:W-:Y:S01]  /*5990*/  VIADD R5, R6, 0xffffffcd ;  /* 0xffffffcd06057836 */ /* 0x000fe20000000000 */
[----:B------:R0:W4:Y:S04]  /*59a0*/  @!P6 LDG.E.U16 R68, desc[UR24][R70.64] ;  /* 0x000000184644e981 */ /* 0x000128000c1e1500 */
[----:B------:R-:W-:Y:S01]  /*59b0*/  ISETP.GE.U32.AND P0, PT, R5, 0x7fffff8e, PT ;  /* 0x7fffff8e0500780c */ /* 0x000fe20003f06070 */
[C---:B------:R-:W-:Y:S01]  /*59c0*/  IMAD R5, R90.reuse, 0x12, RZ ;  /* 0x000000125a057824 */ /* 0x040fe200078e02ff */
[----:B------:R-:W-:Y:S01]  /*59d0*/  PRMT R72, RZ, 0x7610, R72 ;  /* 0x00007610ff487816 */ /* 0x000fe20000000048 */
[----:B------:R-:W-:Y:S01]  /*59e0*/  IMAD R7, R90, 0x1a, RZ ;  /* 0x0000001a5a077824 */ /* 0x000fe200078e02ff */
[----:B------:R-:W-:Y:S02]  /*59f0*/  PRMT R16, RZ, 0x7610, R16 ;  /* 0x00007610ff107816 */ /* 0x000fe40000000010 */
[----:B------:R-:W-:-:S02]  /*5a00*/  PRMT R17, RZ, 0x7610, R17 ;  /* 0x00007610ff117816 */ /* 0x000fc40000000011 */
[----:B------:R-:W4:Y:S01]  /*5a10*/  @!P6 LDG.E.U16 R72, desc[UR24][R74.64] ;  /* 0x000000184a48e981 */ /* 0x000f22000c1e1500 */
[----:B------:R-:W-:-:S03]  /*5a20*/  PRMT R61, RZ, 0x7610, R61 ;  /* 0x00007610ff3d7816 */ /* 0x000fc6000000003d */
[----:B--2---:R-:W-:Y:S04]  /*5a30*/  STL [R1+0xbc], R8 ;  /* 0x0000bc0801007387 */ /* 0x004fe80000100800 */
[----:B------:R-:W-:Y:S04]  /*5a40*/  STL.64 [R1+0x290], R74 ;  /* 0x0002904a01007387 */ /* 0x000fe80000100a00 */
[----:B------:R0:W-:Y:S04]  /*5a50*/  STL.64 [R1+0x288], R70 ;  /* 0x0002884601007387 */ /* 0x0001e80000100a00 */
[----:B------:R-:W-:Y:S04]  /*5a60*/  STL.64 [R1+0x250], R66 ;  /* 0x0002504201007387 */ /* 0x000fe80000100a00 */
[----:B------:R1:W-:Y:S01]  /*5a70*/  STL.64 [R1+0x208], R64 ;  /* 0x0002084001007387 */ /* 0x0003e20000100a00 */
[----:B0-----:R-:W-:-:S05]  /*5a80*/  IMAD.WIDE R70, R5, 0x2, R86 ;  /* 0x0000000205467825 */ /* 0x001fca00078e0256 */
[----:B------:R-:W-:Y:S04]  /*5a90*/  STL.64 [R1+0x190], R70 ;  /* 0x0001904601007387 */ /* 0x000fe80000100a00 */
[----:B---3--:R-:W-:Y:S01]  /*5aa0*/  STL [R1+0x5c], R62 ;  /* 0x00005c3e01007387 */ /* 0x008fe20000100800 */
[----:B-1----:R-:W-:-:S03]  /*5ab0*/  IMAD.WIDE R64, R7, 0x2, R86 ;  /* 0x0000000207407825 */ /* 0x002fc600078e0256 */
[----:B----4-:R0:W-:Y:S04]  /*5ac0*/  STL [R1+0x60], R63 ;  /* 0x0000603f01007387 */ /* 0x0101e80000100800 */
[----:B------:R-:W2:Y:S04]  /*5ad0*/  @!P4 LDG.E.U16 R17, desc[UR24][R64.64] ;  /* 0x000000184011c981 */ /* 0x000ea8000c1e1500 */
[----:B------:R-:W3:Y:S01]  /*5ae0*/  @!P3 LDG.E.U16 R61, desc[UR24][R70.64] ;  /* 0x00000018463db981 */ /* 0x000ee2000c1e1500 */
[----:B0-----:R-:W-:-:S05]  /*5af0*/  IMAD.WIDE R62, R7, 0x2, R88 ;  /* 0x00000002073e7825 */ /* 0x001fca00078e0258 */
[----:B------:R-:W4:Y:S01]  /*5b00*/  @!P4 LDG.E.U16 R16, desc[UR24][R62.64] ;  /* 0x000000183e10c981 */ /* 0x000f22000c1e1500 */
[----:B------:R-:W-:Y:S01]  /*5b10*/  IMAD.WIDE R66, R5, 0x2, R88 ;  /* 0x0000000205427825 */ /* 0x000fe200078e0258 */
[----:B------:R-:W-:-:S03]  /*5b20*/  PRMT R57, RZ, 0x7610, R57 ;  /* 0x00007610ff397816 */ /* 0x000fc60000000039 */
[C---:B------:R-:W-:Y:S02]  /*5b30*/  VIADD R5, R6.reuse, 0xfffffffc ;  /* 0xfffffffc06057836 */ /* 0x040fe40000000000 */
[----:B------:R-:W-:Y:S01]  /*5b40*/  VIADD R8, R6, 0xffffffd5 ;  /* 0xffffffd506087836 */ /* 0x000fe20000000000 */
[----:B------:R0:W-:Y:S02]  /*5b50*/  STL.64 [R1+0x188], R66 ;  /* 0x0001884201007387 */ /* 0x0001e40000100a00 */
[----:B------:R-:W-:Y:S01]  /*5b60*/  ISETP.GE.U32.AND P4, PT, R5, 0x7fffffbd, PT ;  /* 0x7fffffbd0500780c */ /* 0x000fe20003f86070 */
[----:B------:R-:W-:Y:S01]  /*5b70*/  IMAD R5, R90, 0x22, RZ ;  /* 0x000000225a057824 */ /* 0x000fe200078e02ff */
[----:B------:R0:W3:Y:S01]  /*5b80*/  @!P3 LDG.E.U16 R57, desc[UR24][R66.64] ;  /* 0x000000184239b981 */ /* 0x0000e2000c1e1500 */
[----:B------:R-:W-:Y:S01]  /*5b90*/  ISETP.GE.U32.AND P6, PT, R8, 0x7fffff96, PT ;  /* 0x7fffff960800780c */ /* 0x000fe20003fc6070 */
[----:B------:R-:W-:Y:S02]  /*5ba0*/  IMAD R7, R90, 0x2a, RZ ;  /* 0x0000002a5a077824 */ /* 0x000fe400078e02ff */
[----:B------:R1:W-:Y:S01]  /*5bb0*/  STL.64 [R1+0x110], R64 ;  /* 0x0001104001007387 */ /* 0x0003e20000100a00 */
[----:B------:R-:W-:-:S03]  /*5bc0*/  PRMT R54, RZ, 0x7610, R54 ;  /* 0x00007610ff367816 */ /* 0x000fc60000000036 */
[----:B------:R1:W-:Y:S01]  /*5bd0*/  STL.64 [R1+0x108], R62 ;  /* 0x0001083e01007387 */ /* 0x0003e20000100a00 */
[----:B0-----:R-:W-:-:S03]  /*5be0*/  IMAD.WIDE R66, R5, 0x2, R86 ;  /* 0x0000000205427825 */ /* 0x001fc600078e0256 */
[----:B------:R-:W-:Y:S01]  /*5bf0*/  STL [R1+0xb8], R72 ;  /* 0x0000b84801007387 */ /* 0x000fe20000100800 */
[----:B------:R-:W-:Y:S01]  /*5c00*/  PRMT R15, RZ, 0x7610, R15 ;  /* 0x00007610ff0f7816 */ /* 0x000fe2000000000f */
[----:B------:R-:W-:Y:S02]  /*5c10*/  VIADD R8, R6, 0xffffffc5 ;  /* 0xffffffc506087836 */ /* 0x000fe40000000000 */
[----:B------:R-:W-:Y:S01]  /*5c20*/  STL [R1+0x64], R68 ;  /* 0x0000644401007387 */ /* 0x000fe20000100800 */
[----:B-1----:R-:W-:-:S03]  /*5c30*/  IMAD.WIDE R64, R5, 0x2, R88 ;  /* 0x0000000205407825 */ /* 0x002fc600078e0258 */
[----:B------:R0:W-:Y:S01]  /*5c40*/  STL.64 [R1+0x90], R66 ;  /* 0x0000904201007387 */ /* 0x0001e20000100a00 */
[----:B------:R-:W-:Y:S01]  /*5c50*/  IMAD.WIDE R62, R7, 0x2, R86 ;  /* 0x00000002073e7825 */ /* 0x000fe200078e0256 */
[----:B------:R-:W-:Y:S02]  /*5c60*/  PRMT R18, RZ, 0x7610, R18 ;  /* 0x00007610ff127816 */ /* 0x000fe40000000012 */
[----:B------:R-:W-:Y:S01]  /*5c70*/  ISETP.GE.U32.AND P3, PT, R8, 0x7fffff86, PT ;  /* 0x7fffff860800780c */ /* 0x000fe20003f66070 */
[----:B------:R0:W3:Y:S01]  /*5c80*/  @!P5 LDG.E.U16 R54, desc[UR24][R66.64] ;  /* 0x000000184236d981 */ /* 0x0000e2000c1e1500 */
[----:B------:R-:W-:Y:S01]  /*5c90*/  VIADD R8, R6, 0xfffffff4 ;  /* 0xfffffff406087836 */ /* 0x000fe20000000000 */
[----:B------:R-:W-:Y:S02]  /*5ca0*/  PRMT R14, RZ, 0x7610, R14 ;  /* 0x00007610ff0e7816 */ /* 0x000fe4000000000e */
[----:B------:R1:W3:Y:S01]  /*5cb0*/  @!P6 LDG.E.U16 R15, desc[UR24][R62.64] ;  /* 0x000000183e0fe981 */ /* 0x0002e2000c1e1500 */
[----:B------:R-:W-:-:S02]  /*5cc0*/  PRMT R12, RZ, 0x7610, R12 ;  /* 0x00007610ff0c7816 */ /* 0x000fc4000000000c */
[----:B------:R-:W-:Y:S01]  /*5cd0*/  PRMT R13, RZ, 0x7610, R13 ;  /* 0x00007610ff0d7816 */ /* 0x000fe2000000000d */
[----:B------:R1:W3:Y:S01]  /*5ce0*/  @!P5 LDG.E.U16 R18, desc[UR24][R64.64] ;  /* 0x000000184012d981 */ /* 0x0002e2000c1e1500 */
[----:B0-----:R-:W-:Y:S01]  /*5cf0*/  IMAD R66, R90, 0x32, RZ ;  /* 0x000000325a427824 */ /* 0x001fe200078e02ff */
[----:B------:R-:W-:Y:S02]  /*5d00*/  ISETP.GE.U32.AND P5, PT, R8, 0x7fffffb5, PT ;  /* 0x7fffffb50800780c */ /* 0x000fe40003fa6070 */
[----:B------:R-:W-:Y:S02]  /*5d10*/  PRMT R8, RZ, 0x7610, R8 ;  /* 0x00007610ff087816 */ /* 0x000fe40000000008 */
[----:B------:R-:W-:Y:S01]  /*5d20*/  PRMT R9, RZ, 0x7610, R9 ;  /* 0x00007610ff097816 */ /* 0x000fe20000000009 */
[----:B----4-:R-:W-:Y:S04]  /*5d30*/  STL [R1+0x13c], R16 ;  /* 0x00013c1001007387 */ /* 0x010fe80000100800 */
[----:B--2---:R0:W-:Y:S04]  /*5d40*/  STL [R1+0x140], R17 ;  /* 0x0001401101007387 */ /* 0x0041e80000100800 */
[----:B------:R-:W-:Y:S01]  /*5d50*/  STL.64 [R1+0x88], R64 ;  /* 0x0000884001007387 */ /* 0x000fe20000100a00 */
[----:B0-----:R-:W-:-:S03]  /*5d60*/  IMAD.WIDE R16, R7, 0x2, R88 ;  /* 0x0000000207107825 */ /* 0x001fc600078e0258 */
[----:B------:R1:W-:Y:S04]  /*5d70*/  STL.64 [R1+0x10], R62 ;  /* 0x0000103e01007387 */ /* 0x0003e80000100a00 */
[----:B------:R-:W-:Y:S04]  /*5d80*/  STL.64 [R1+0x8], R16 ;  /* 0x0000081001007387 */ /* 0x000fe80000100a00 */
[----:B---3--:R0:W-:Y:S01]  /*5d90*/  STL [R1+0x58], R61 ;  /* 0x0000583d01007387 */ /* 0x0081e20000100800 */
[----:B-1----:R-:W-:-:S03]  /*5da0*/  IMAD R62, R90, 0x3a, RZ ;  /* 0x0000003a5a3e7824 */ /* 0x002fc600078e02ff */
[----:B------:R1:W2:Y:S01]  /*5db0*/  @!P6 LDG.E.U16 R14, desc[UR24][R16.64] ;  /* 0x00000018100ee981 */ /* 0x0002a2000c1e1500 */
[----:B0-----:R-:W-:Y:S02]  /*5dc0*/  IMAD.MOV.U32 R61, RZ, RZ, R69 ;  /* 0x000000ffff3d7224 */ /* 0x001fe400078e0045 */
[----:B------:R-:W-:-:S04]  /*5dd0*/  IMAD.WIDE R68, R66, 0x2, R86 ;  /* 0x0000000242447825 */ /* 0x000fc800078e0256 */
[----:B------:R-:W-:Y:S01]  /*5de0*/  IMAD.WIDE R66, R66, 0x2, R88 ;  /* 0x0000000242427825 */ /* 0x000fe200078e0258 */
[----:B------:R-:W3:Y:S03]  /*5df0*/  @!P0 LDG.E.U16 R13, desc[UR24][R68.64] ;  /* 0x00000018440d8981 */ /* 0x000ee6000c1e1500 */
[C---:B------:R-:W-:Y:S01]  /*5e00*/  IMAD.WIDE R64, R62.reuse, 0x2, R86 ;  /* 0x000000023e407825 */ /* 0x040fe200078e0256 */
[----:B------:R-:W4:Y:S03]  /*5e10*/  @!P0 LDG.E.U16 R12, desc[UR24][R66.64] ;  /* 0x00000018420c8981 */ /* 0x000f26000c1e1500 */
[----:B------:R-:W-:Y:S01]  /*5e20*/  IMAD.WIDE R62, R62, 0x2, R88 ;  /* 0x000000023e3e7825 */ /* 0x000fe200078e0258 */
[----:B------:R-:W3:Y:S04]  /*5e30*/  @!P3 LDG.E.U16 R9, desc[UR24][R64.64] ;  /* 0x000000184009b981 */ /* 0x000ee8000c1e1500 */
[----:B------:R0:W3:Y:S01]  /*5e40*/  @!P3 LDG.E.U16 R8, desc[UR24][R62.64] ;  /* 0x000000183e08b981 */ /* 0x0000e2000c1e1500 */
[----:B------:R-:W-:-:S03]  /*5e50*/  VIADD R5, R6, 0xffffffec ;  /* 0xffffffec06057836 */ /* 0x000fc60000000000 */
[----:B------:R-:W-:Y:S04]  /*5e60*/  STL [R1+0x54], R57 ;  /* 0x0000543901007387 */ /* 0x000fe80000100800 */
[----:B------:R-:W-:Y:S04]  /*5e70*/  STL.64 [R1+0x8b8], R68 ;  /* 0x0008b84401007387 */ /* 0x000fe80000100a00 */
[----:B------:R-:W-:Y:S01]  /*5e80*/  STL.64 [R1+0x8c0], R66 ;  /* 0x0008c04201007387 */ /* 0x000fe20000100a00 */
[----:B------:R-:W-:-:S03]  /*5e90*/  ISETP.GE.U32.AND P6, PT, R5, 0x7fffffad, PT ;  /* 0x7fffffad0500780c */ /* 0x000fc60003fc6070 */
[----:B------:R-:W-:Y:S01]  /*5ea0*/  STL.64 [R1+0x8c8], R64 ;  /* 0x0008c84001007387 */ /* 0x000fe20000100a00 */
[----:B------:R-:W-:-:S03]  /*5eb0*/  VIADD R7, R6, 0xffffffe4 ;  /* 0xffffffe406077836 */ /* 0x000fc60000000000 */
[----:B------:R-:W-:Y:S01]  /*5ec0*/  STL.64 [R1+0x8d0], R62 ;  /* 0x0008d03e01007387 */ /* 0x000fe20000100a00 */
[----:B------:R-:W-:-:S03]  /*5ed0*/  VIADD R5, R6, 0xffffffdc ;  /* 0xffffffdc06057836 */ /* 0x000fc60000000000 */
[----:B------:R0:W-:Y:S01]  /*5ee0*/  STL [R1+0x138], R54 ;  /* 0x0001383601007387 */ /* 0x0001e20000100800 */
[----:B-1----:R-:W-:-:S03]  /*5ef0*/  IMAD R17, R90, 0xb, RZ ;  /* 0x0000000b5a117824 */ /* 0x002fc600078e02ff */
[----:B------:R1:W-:Y:S04]  /*5f00*/  STL [R1+0xd4], R18 ;  /* 0x0000d41201007387 */ /* 0x0003e80000100800 */
[----:B------:R-:W-:Y:S01]  /*5f10*/  STL [R1+0xd0], R15 ;  /* 0x0000d00f01007387 */ /* 0x000fe20000100800 */
[----:B------:R-:W-:Y:S02]  /*5f20*/  ISETP.GE.U32.AND P0, PT, R7, 0x7fffffa5, PT ;  /* 0x7fffffa50700780c */ /* 0x000fe40003f06070 */
[----:B------:R-:W-:Y:S01]  /*5f30*/  ISETP.GE.U32.AND P3, PT, R5, 0x7fffff9d, PT ;  /* 0x7fffff9d0500780c */ /* 0x000fe20003f66070 */
[----:B------:R-:W-:Y:S01]  /*5f40*/  IMAD R5, R90, 0x3, RZ ;  /* 0x000000035a057824 */ /* 0x000fe200078e02ff */
[----:B------:R-:W-:Y:S02]  /*5f50*/  PRMT R7, RZ, 0x7610, R7 ;  /* 0x00007610ff077816 */ /* 0x000fe40000000007 */
[----:B------:R-:W-:-:S02]  /*5f60*/  PRMT R10, RZ, 0x7610, R10 ;  /* 0x00007610ff0a7816 */ /* 0x000fc4000000000a */
[----:B------:R-:W-:Y:S01]  /*5f70*/  PRMT R11, RZ, 0x7610, R11 ;  /* 0x00007610ff0b7816 */ /* 0x000fe2000000000b */
[----:B0-----:R-:W-:Y:S01]  /*5f80*/  IMAD R54, R90, 0x1b, RZ ;  /* 0x0000001b5a367824 */ /* 0x001fe200078e02ff */
[----:B------:R-:W-:-:S03]  /*5f90*/  PRMT R19, RZ, 0x7610, R19 ;  /* 0x00007610ff137816 */ /* 0x000fc60000000013 */
[----:B------:R-:W-:Y:S01]  /*5fa0*/  IMAD.WIDE R62, R54, 0x2, R86 ;  /* 0x00000002363e7825 */ /* 0x000fe200078e0256 */
[----:B------:R-:W-:-:S03]  /*5fb0*/  PRMT R66, RZ, 0x7610, R66 ;  /* 0x00007610ff427816 */ /* 0x000fc60000000042 */
[----:B-1----:R-:W-:Y:S01]  /*5fc0*/  IMAD R18, R90, 0x13, RZ ;  /* 0x000000135a127824 */ /* 0x002fe200078e02ff */
[----:B------:R-:W3:Y:S01]  /*5fd0*/  @!P0 LDG.E.U16 R19, desc[UR24][R62.64] ;  /* 0x000000183e138981 */ /* 0x000ee2000c1e1500 */
[----:B------:R-:W-:Y:S01]  /*5fe0*/  PRMT R65, RZ, 0x7610, R65 ;  /* 0x00007610ff417816 */ /* 0x000fe20000000041 */
[----:B------:R-:W-:Y:S01]  /*5ff0*/  IMAD.WIDE R74, R17, 0x2, R88 ;  /* 0x00000002114a7825 */ /* 0x000fe200078e0258 */
[----:B------:R-:W-:-:S03]  /*6000*/  PRMT R64, RZ, 0x7610, R64 ;  /* 0x00007610ff407816 */ /* 0x000fc60000000040 */
[C---:B------:R-:W-:Y:S01]  /*6010*/  IMAD.WIDE R70, R18.reuse, 0x2, R86 ;  /* 0x0000000212467825 */ /* 0x040fe200078e0256 */
[----:B------:R-:W3:Y:S03]  /*6020*/  @!P5 LDG.E.U16 R66, desc[UR24][R74.64] ;  /* 0x000000184a42d981 */ /* 0x000ee6000c1e1500 */
[----:B------:R-:W-:Y:S01]  /*6030*/  IMAD.WIDE R68, R18, 0x2, R88 ;  /* 0x0000000212447825 */ /* 0x000fe200078e0258 */
[----:B------:R-:W3:Y:S04]  /*6040*/  @!P6 LDG.E.U16 R65, desc[UR24][R70.64] ;  /* 0x000000184641e981 */ /* 0x000ee8000c1e1500 */
[----:B------:R-:W3:Y:S04]  /*6050*/  @!P6 LDG.E.U16 R64, desc[UR24][R68.64] ;  /* 0x000000184440e981 */ /* 0x000ee8000c1e1500 */
[----:B--2---:R0:W-:Y:S04]  /*6060*/  STL [R1+0xcc], R14 ;  /* 0x0000cc0e01007387 */ /* 0x0041e80000100800 */
[----:B----4-:R-:W-:Y:S04]  /*6070*/  STL [R1+0x14c], R12 ;  /* 0x00014c0c01007387 */ /* 0x010fe80000100800 */
[----:B---3--:R1:W-:Y:S04]  /*6080*/  STL [R1+0x150], R13 ;  /* 0x0001500d01007387 */ /* 0x0083e80000100800 */
[----:B------:R-:W-:Y:S04]  /*6090*/  STL [R1+0x144], R8 ;  /* 0x0001440801007387 */ /* 0x000fe80000100800 */
[----:B------:R2:W-:Y:S01]  /*60a0*/  STL [R1+0x148], R9 ;  /* 0x0001480901007387 */ /* 0x0005e20000100800 */
[----:B0-----:R-:W-:-:S04]  /*60b0*/  IMAD.WIDE R14, R5, 0x2, R86 ;  /* 0x00000002050e7825 */ /* 0x001fc800078e0256 */
[----:B-1----:R-:W-:Y:S01]  /*60c0*/  IMAD.WIDE R12, R5, 0x2, R88 ;  /* 0x00000002050c7825 */ /* 0x002fe200078e0258 */
[----:B------:R-:W3:Y:S03]  /*60d0*/  @!P4 LDG.E.U16 R11, desc[UR24][R14.64] ;  /* 0x000000180e0bc981 */ /* 0x000ee6000c1e1500 */
[----:B--2---:R-:W-:Y:S01]  /*60e0*/  IMAD.WIDE R8, R17, 0x2, R86 ;  /* 0x0000000211087825 */ /* 0x004fe200078e0256 */
[----:B------:R-:W2:Y:S04]  /*60f0*/  @!P4 LDG.E.U16 R10, desc[UR24][R12.64] ;  /* 0x000000180c0ac981 */ /* 0x000ea8000c1e1500 */
[----:B------:R0:W4:Y:S01]  /*6100*/  @!P5 LDG.E.U16 R7, desc[UR24][R8.64] ;  /* 0x000000180807d981 */ /* 0x000122000c1e1500 */
[----:B------:R-:W-:-:S03]  /*6110*/  IMAD R5, R40, UR8, RZ ;  /* 0x0000000828057c24 */ /* 0x000fc6000f8e02ff */
[----:B------:R-:W-:Y:S04]  /*6120*/  STL.64 [R1+0x280], R14 ;  /* 0x0002800e01007387 */ /* 0x000fe80000100a00 */
[----:B------:R-:W-:Y:S01]  /*6130*/  STL.64 [R1+0x278], R12 ;  /* 0x0002780c01007387 */ /* 0x000fe20000100a00 */
[----:B------:R-:W-:-:S03]  /*6140*/  LEA R72, P4, R5, R3, 0x1 ;  /* 0x0000000305487211 */ /* 0x000fc600078808ff */
[----:B------:R0:W-:Y:S01]  /*6150*/  STL.64 [R1+0x200], R8 ;  /* 0x0002000801007387 */ /* 0x0001e20000100a00 */
[----:B------:R-:W-:Y:S01]  /*6160*/  LEA.HI.X.SX32 R73, R5, R4, 0x1, P4 ;  /* 0x0000000405497211 */ /* 0x000fe200020f0eff */
[----:B0-----:R-:W-:Y:S02]  /*6170*/  IMAD R8, R42, UR8, RZ ;  /* 0x000000082a087c24 */ /* 0x001fe4000f8e02ff */
[----:B------:R-:W-:-:S03]  /*6180*/  IMAD R9, R43, UR8, RZ ;  /* 0x000000082b097c24 */ /* 0x000fc6000f8e02ff */
[----:B------:R-:W-:Y:S01]  /*6190*/  LEA R5, P4, R8, R3, 0x1 ;  /* 0x0000000308057211 */ /* 0x000fe200078808ff */
[----:B------:R-:W-:Y:S02]  /*61a0*/  IMAD R12, R46, UR8, RZ ;  /* 0x000000082e0c7c24 */ /* 0x000fe4000f8e02ff */
[----:B------:R-:W-:Y:S02]  /*61b0*/  IMAD R13, R47, UR8, RZ ;  /* 0x000000082f0d7c24 */ /* 0x000fe4000f8e02ff */
[----:B------:R-:W-:Y:S02]  /*61c0*/  IMAD R14, R48, UR8, RZ ;  /* 0x00000008300e7c24 */ /* 0x000fe4000f8e02ff */
[----:B------:R-:W-:Y:S02]  /*61d0*/  IMAD R15, R49, UR8, RZ ;  /* 0x00000008310f7c24 */ /* 0x000fe4000f8e02ff */
[----:B------:R-:W-:Y:S02]  /*61e0*/  IMAD R16, R50, UR8, RZ ;  /* 0x0000000832107c24 */ /* 0x000fe4000f8e02ff */
[----:B------:R-:W-:-:S02]  /*61f0*/  IMAD.MOV.U32 R47, RZ, RZ, R82 ;  /* 0x000000ffff2f7224 */ /* 0x000fc400078e0052 */
[----:B------:R-:W-:Y:S02]  /*6200*/  IMAD R17, R51, UR8, RZ ;  /* 0x0000000833117c24 */ /* 0x000fe4000f8e02ff */
[----:B------:R-:W-:Y:S02]  /*6210*/  IMAD.MOV.U32 R46, RZ, RZ, R83 ;  /* 0x000000ffff2e7224 */ /* 0x000fe400078e0053 */
[----:B------:R-:W-:Y:S02]  /*6220*/  IMAD R18, R53, UR8, RZ ;  /* 0x0000000835127c24 */ /* 0x000fe4000f8e02ff */
[----:B------:R-:W-:Y:S02]  /*6230*/  IMAD.MOV.U32 R43, RZ, RZ, R84 ;  /* 0x000000ffff2b7224 */ /* 0x000fe400078e0054 */
[----:B------:R-:W-:Y:S02]  /*6240*/  VIADD R57, R6, 0xffffffd4 ;  /* 0xffffffd406397836 */ /* 0x000fe40000000000 */
[----:B------:R-:W-:-:S02]  /*6250*/  IMAD.MOV.U32 R48, RZ, RZ, R60 ;  /* 0x000000ffff307224 */ /* 0x000fc400078e003c */
[----:B------:R-:W-:Y:S02]  /*6260*/  IMAD.MOV.U32 R40, RZ, RZ, R61 ;  /* 0x000000ffff287224 */ /* 0x000fe400078e003d */
[----:B------:R-:W-:Y:S01]  /*6270*/  IMAD.WIDE R60, R54, 0x2, R88 ;  /* 0x00000002363c7825 */ /* 0x000fe200078e0258 */
[----:B----4-:R0:W-:Y:S04]  /*6280*/  STL [R1+0x154], R7 ;  /* 0x0001540701007387 */ /* 0x0101e80000100800 */
[----:B--2---:R1:W-:Y:S01]  /*6290*/  STL [R1+0x1b8], R10 ;  /* 0x0001b80a01007387 */ /* 0x0043e20000100800 */
[----:B0-----:R-:W-:-:S03]  /*62a0*/  IMAD R7, R41, UR8, RZ ;  /* 0x0000000829077c24 */ /* 0x001fc6000f8e02ff */
[----:B---3--:R-:W-:Y:S04]  /*62b0*/  STL [R1+0x1bc], R11 ;  /* 0x0001bc0b01007387 */ /* 0x008fe80000100800 */
[----:B------:R0:W-:Y:S01]  /*62c0*/  STL.64 [R1+0x1f8], R74 ;  /* 0x0001f84a01007387 */ /* 0x0001e20000100a00 */
[----:B------:R-:W-:-:S03]  /*62d0*/  LEA R78, P5, R7, R3, 0x1 ;  /* 0x00000003074e7211 */ /* 0x000fc600078a08ff */
[----:B------:R-:W-:Y:S01]  /*62e0*/  STL.64 [R1+0x180], R70 ;  /* 0x0001804601007387 */ /* 0x000fe20000100a00 */
[----:B-1----:R-:W-:-:S03]  /*62f0*/  IMAD R10, R44, UR8, RZ ;  /* 0x000000082c0a7c24 */ /* 0x002fc6000f8e02ff */
[----:B------:R-:W-:Y:S01]  /*6300*/  STL.64 [R1+0x178], R68 ;  /* 0x0001784401007387 */ /* 0x000fe20000100a00 */
[----:B------:R-:W-:-:S03]  /*6310*/  LEA.HI.X.SX32 R79, R7, R4, 0x1, P5 ;  /* 0x00000004074f7211 */ /* 0x000fc600028f0eff */
[----:B------:R-:W-:Y:S01]  /*6320*/  STL [R1+0x5d8], R72 ;  /* 0x0005d84801007387 */ /* 0x000fe20000100800 */
[----:B0-----:R-:W-:-:S03]  /*6330*/  LEA R74, P5, R9, R3, 0x1 ;  /* 0x00000003094a7211 */ /* 0x001fc600078a08ff */
[----:B------:R-:W-:Y:S04]  /*6340*/  STL.64 [R1+0x100], R62 ;  /* 0x0001003e01007387 */ /* 0x000fe80000100a00 */
[----:B------:R-:W-:Y:S01]  /*6350*/  STL [R1+0x5e0], R78 ;  /* 0x0005e04e01007387 */ /* 0x000fe20000100800 */
[----:B------:R-:W-:-:S03]  /*6360*/  IMAD R11, R45, UR8, RZ ;  /* 0x000000082d0b7c24 */ /* 0x000fc6000f8e02ff */
[----:B------:R0:W-:Y:S01]  /*6370*/  STL [R1+0x5e8], R5 ;  /* 0x0005e80501007387 */ /* 0x0001e20000100800 */
[----:B------:R-:W-:-:S03]  /*6380*/  LEA.HI.X.SX32 R75, R9, R4, 0x1, P5 ;  /* 0x00000004094b7211 */ /* 0x000fc600028f0eff */
[----:B------:R-:W-:Y:S04]  /*6390*/  STL [R1+0x5d4], R73 ;  /* 0x0005d44901007387 */ /* 0x000fe80000100800 */
[----:B------:R-:W-:Y:S01]  /*63a0*/  STL.64 [R1+0x8e0], R72 ;  /* 0x0008e04801007387 */ /* 0x000fe20000100a00 */
[----:B0-----:R-:W-:-:S03]  /*63b0*/  LEA.HI.X.SX32 R5, R8, R4, 0x1, P4 ;  /* 0x0000000408057211 */ /* 0x001fc600020f0eff */
[----:B------:R-:W-:Y:S01]  /*63c0*/  STL [R1+0x1c0], R19 ;  /* 0x0001c01301007387 */ /* 0x000fe20000100800 */
[----:B------:R-:W-:-:S03]  /*63d0*/  LEA R70, P4, R10, R3, 0x1 ;  /* 0x000000030a467211 */ /* 0x000fc600078808ff */
[----:B------:R-:W-:Y:S01]  /*63e0*/  STL [R1+0x5dc], R79 ;  /* 0x0005dc4f01007387 */ /* 0x000fe20000100800 */
[----:B------:R-:W-:-:S03]  /*63f0*/  LEA R80, P5, R11, R3, 0x1 ;  /* 0x000000030b507211 */ /* 0x000fc600078a08ff */
[----:B------:R-:W-:Y:S01]  /*6400*/  STL [R1+0x5f0], R74 ;  /* 0x0005f04a01007387 */ /* 0x000fe20000100800 */
[----:B------:R-:W-:-:S03]  /*6410*/  LEA.HI.X.SX32 R71, R10, R4, 0x1, P4 ;  /* 0x000000040a477211 */ /* 0x000fc600020f0eff */
[----:B------:R0:W-:Y:S01]  /*6420*/  STL [R1+0x5e4], R5 ;  /* 0x0005e40501007387 */ /* 0x0001e20000100800 */
[----:B------:R-:W-:-:S03]  /*6430*/  LEA R91, P4, R12, R3, 0x1 ;  /* 0x000000030c5b7211 */ /* 0x000fc600078808ff */
[----:B------:R1:W-:Y:S04]  /*6440*/  STL.64 [R1+0x8d8], R78 ;  /* 0x0008d84e01007387 */ /* 0x0003e80000100a00 */
[----:B------:R-:W-:Y:S04]  /*6450*/  STL [R1+0x5f8], R70 ;  /* 0x0005f84601007387 */ /* 0x000fe80000100800 */
[----:B------:R-:W-:Y:S04]  /*6460*/  STL [R1+0x5ec], R75 ;  /* 0x0005ec4b01007387 */ /* 0x000fe80000100800 */
[----:B------:R-:W-:Y:S01]  /*6470*/  STL.64 [R1+0x910], R74 ;  /* 0x0009104a01007387 */ /* 0x000fe20000100a00 */
[----:B0-----:R-:W-:-:S03]  /*6480*/  LEA.HI.X.SX32 R5, R12, R4, 0x1, P4 ;  /* 0x000000040c057211 */ /* 0x001fc600020f0eff */
[----:B------:R-:W-:Y:S01]  /*6490*/  STL [R1+0x1cc], R66 ;  /* 0x0001cc4201007387 */ /* 0x000fe20000100800 */
[----:B------:R-:W-:-:S03]  /*64a0*/  LEA.HI.X.SX32 R81, R11, R4, 0x1, P5 ;  /* 0x000000040b517211 */ /* 0x000fc600028f0eff */
[----:B------:R-:W-:Y:S01]  /*64b0*/  STL [R1+0x1c8], R65 ;  /* 0x0001c84101007387 */ /* 0x000fe20000100800 */
[----:B-1----:R-:W-:-:S03]  /*64c0*/  LEA R78, P5, R13, R3, 0x1 ;  /* 0x000000030d4e7211 */ /* 0x002fc600078a08ff */
[----:B------:R-:W-:Y:S04]  /*64d0*/  STL [R1+0x600], R80 ;  /* 0x0006005001007387 */ /* 0x000fe80000100800 */
[----:B------:R-:W-:Y:S04]  /*64e0*/  STL [R1+0x5f4], R71 ;  /* 0x0005f44701007387 */ /* 0x000fe80000100800 */
[----:B------:R-:W-:Y:S01]  /*64f0*/  STL [R1+0x1c4], R64 ;  /* 0x0001c44001007387 */ /* 0x000fe20000100800 */
[----:B------:R-:W-:-:S03]  /*6500*/  LEA R68, P4, R14, R3, 0x1 ;  /* 0x000000030e447211 */ /* 0x000fc600078808ff */
[----:B------:R-:W-:Y:S04]  /*6510*/  STL [R1+0x608], R91 ;  /* 0x0006085b01007387 */ /* 0x000fe80000100800 */
[----:B------:R-:W-:Y:S04]  /*6520*/  STL [R1+0x94c], R91 ;  /* 0x00094c5b01007387 */ /* 0x000fe80000100800 */
[----:B------:R0:W-:Y:S04]  /*6530*/  STL.64 [R1+0x8e8], R70 ;  /* 0x0008e84601007387 */ /* 0x0001e80000100a00 */
[----:B------:R-:W-:Y:S01]  /*6540*/  STL [R1+0x604], R5 ;  /* 0x0006040501007387 */ /* 0x000fe20000100800 */
[----:B------:R-:W-:-:S03]  /*6550*/  LEA.HI.X.SX32 R69, R14, R4, 0x1, P4 ;  /* 0x000000040e457211 */ /* 0x000fc600020f0eff */
[----:B------:R-:W-:Y:S01]  /*6560*/  STL [R1+0x5fc], R81 ;  /* 0x0005fc5101007387 */ /* 0x000fe20000100800 */
[----:B0-----:R-:W-:-:S03]  /*6570*/  LEA.HI.X.SX32 R71, R13, R4, 0x1, P5 ;  /* 0x000000040d477211 */ /* 0x001fc600028f0eff */
[----:B------:R-:W-:Y:S01]  /*6580*/  STL [R1+0x610], R78 ;  /* 0x0006104e01007387 */ /* 0x000fe20000100800 */
[----:B------:R-:W-:-:S03]  /*6590*/  LEA R82, P5, R15, R3, 0x1 ;  /* 0x000000030f527211 */ /* 0x000fc600078a08ff */
[----:B------:R-:W-:Y:S01]  /*65a0*/  STL [R1+0x950], R78 ;  /* 0x0009504e01007387 */ /* 0x000fe20000100800 */
[----:B------:R-:W-:-:S03]  /*65b0*/  LEA R65, P4, R16, R3, 0x1 ;  /* 0x0000000310417211 */ /* 0x000fc600078808ff */
[----:B------:R-:W-:Y:S04]  /*65c0*/  STL.64 [R1+0x8f0], R80 ;  /* 0x0008f05001007387 */ /* 0x000fe80000100a00 */
[----:B------:R-:W-:Y:S04]  /*65d0*/  STL [R1+0x618], R68 ;  /* 0x0006184401007387 */ /* 0x000fe80000100800 */
[----:B------:R-:W-:Y:S01]  /*65e0*/  STL [R1+0x60c], R71 ;  /* 0x00060c4701007387 */ /* 0x000fe20000100800 */
[----:B------:R-:W-:-:S03]  /*65f0*/  IMAD R19, R52, UR8, RZ ;  /* 0x0000000834137c24 */ /* 0x000fc6000f8e02ff */
[----:B------:R0:W-:Y:S01]  /*6600*/  STL [R1+0x930], R71 ;  /* 0x0009304701007387 */ /* 0x0001e20000100800 */
[----:B------:R-:W-:-:S03]  /*6610*/  LEA.HI.X.SX32 R83, R15, R4, 0x1, P5 ;  /* 0x000000040f537211 */ /* 0x000fc600028f0eff */
[----:B------:R-:W-:Y:S01]  /*6620*/  STL [R1+0x620], R82 ;  /* 0x0006205201007387 */ /* 0x000fe20000100800 */
[----:B------:R-:W-:-:S03]  /*6630*/  LEA R76, P5, R17, R3, 0x1 ;  /* 0x00000003114c7211 */ /* 0x000fc600078a08ff */
[----:B------:R-:W-:Y:S01]  /*6640*/  STL [R1+0x614], R69 ;  /* 0x0006144501007387 */ /* 0x000fe20000100800 */
[----:B------:R-:W-:-:S03]  /*6650*/  LEA.HI.X.SX32 R73, R16, R4, 0x1, P4 ;  /* 0x0000000410497211 */ /* 0x000fc600020f0eff */
[----:B------:R-:W-:Y:S04]  /*6660*/  STL [R1+0x628], R65 ;  /* 0x0006284101007387 */ /* 0x000fe80000100800 */
[----:B------:R-:W-:Y:S01]  /*6670*/  STL [R1+0x954], R65 ;  /* 0x0009544101007387 */ /* 0x000fe20000100800 */
[----:B------:R-:W-:-:S03]  /*6680*/  IMAD.MOV.U32 R45, RZ, RZ, R77 ;  /* 0x000000ffff2d7224 */ /* 0x000fc600078e004d */
[----:B------:R-:W-:Y:S01]  /*6690*/  STL.64 [R1+0x8f8], R68 ;  /* 0x0008f84401007387 */ /* 0x000fe20000100a00 */
[----:B------:R-:W-:-:S03]  /*66a0*/  LEA R62, P4, R19, R3, 0x1 ;  /* 0x00000003133e7211 */ /* 0x000fc600078808ff */
[----:B------:R-:W-:Y:S01]  /*66b0*/  STL [R1+0x95c], R68 ;  /* 0x00095c4401007387 */ /* 0x000fe20000100800 */
[----:B------:R-:W-:Y:S01]  /*66c0*/  IMAD R9, R55, UR8, RZ ;  /* 0x0000000837097c24 */ /* 0x000fe2000f8e02ff */
[----:B------:R-:W-:Y:S02]  /*66d0*/  LEA.HI.X.SX32 R77, R17, R4, 0x1, P5 ;  /* 0x00000004114d7211 */ /* 0x000fe400028f0eff */
[----:B------:R-:W-:Y:S01]  /*66e0*/  STL [R1+0x958], R69 ;  /* 0x0009584501007387 */ /* 0x000fe20000100800 */
[----:B------:R-:W-:-:S03]  /*66f0*/  LEA R84, P5, R18, R3, 0x1 ;  /* 0x0000000312547211 */ /* 0x000fc600078a08ff */
[----:B------:R-:W-:Y:S01]  /*6700*/  STL [R1+0x61c], R83 ;  /* 0x00061c5301007387 */ /* 0x000fe20000100800 */
[----:B------:R-:W-:-:S03]  /*6710*/  IMAD R8, R56, UR8, RZ ;  /* 0x0000000838087c24 */ /* 0x000fc6000f8e02ff */
[----:B------:R-:W-:Y:S01]  /*6720*/  STL [R1+0x630], R76 ;  /* 0x0006304c01007387 */ /* 0x000fe20000100800 */
[----:B------:R-:W-:-:S03]  /*6730*/  LEA.HI.X.SX32 R66, R19, R4, 0x1, P4 ;  /* 0x0000000413427211 */ /* 0x000fc600020f0eff */
[----:B------:R-:W-:Y:S01]  /*6740*/  STL.64 [R1+0x900], R82 ;  /* 0x0009005201007387 */ /* 0x000fe20000100a00 */
[----:B------:R-:W-:-:S03]  /*6750*/  IMAD.MOV.U32 R44, RZ, RZ, R85 ;  /* 0x000000ffff2c7224 */ /* 0x000fc600078e0055 */
[----:B------:R-:W-:Y:S01]  /*6760*/  STL [R1+0x624], R73 ;  /* 0x0006244901007387 */ /* 0x000fe20000100800 */
[----:B------:R-:W-:-:S03]  /*6770*/  LEA R70, P4, R9, R3, 0x1 ;  /* 0x0000000309467211 */ /* 0x000fc600078808ff */
[----:B------:R-:W-:Y:S01]  /*6780*/  STL [R1+0x960], R73 ;  /* 0x0009604901007387 */ /* 0x000fe20000100800 */
[----:B------:R-:W-:-:S03]  /*6790*/  LEA.HI.X.SX32 R85, R18, R4, 0x1, P5 ;  /* 0x0000000412557211 */ /* 0x000fc600028f0eff */
[----:B------:R-:W-:Y:S01]  /*67a0*/  STL [R1+0x638], R62 ;  /* 0x0006383e01007387 */ /* 0x000fe20000100800 */
[----:B------:R-:W-:-:S03]  /*67b0*/  LEA R72, P5, R8, R3, 0x1 ;  /* 0x0000000308487211 */ /* 0x000fc600078a08ff */
[----:B------:R-:W-:Y:S01]  /*67c0*/  STL [R1+0x62c], R77 ;  /* 0x00062c4d01007387 */ /* 0x000fe20000100800 */
[----:B------:R-:W-:-:S03]  /*67d0*/  IMAD R7, R58, UR8, RZ ;  /* 0x000000083a077c24 */ /* 0x000fc6000f8e02ff */
[----:B------:R-:W-:Y:S01]  /*67e0*/  STL.64 [R1+0x918], R76 ;  /* 0x0009184c01007387 */ /* 0x000fe20000100a00 */
[----:B0-----:R-:W-:-:S03]  /*67f0*/  LEA.HI.X.SX32 R71, R9, R4, 0x1, P4 ;  /* 0x0000000409477211 */ /* 0x001fc600020f0eff */
[----:B------:R-:W-:Y:S01]  /*6800*/  STL [R1+0x640], R84 ;  /* 0x0006405401007387 */ /* 0x000fe20000100800 */
[----:B------:R-:W-:-:S03]  /*6810*/  IMAD R5, R59, UR8, RZ ;  /* 0x000000083b057c24 */ /* 0x000fc6000f8e02ff */
[----:B------:R-:W-:Y:S04]  /*6820*/  STL [R1+0x634], R66 ;  /* 0x0006344201007387 */ /* 0x000fe80000100800 */
[----:B------:R-:W-:Y:S04]  /*6830*/  STL [R1+0x964], R66 ;  /* 0x0009644201007387 */ /* 0x000fe80000100800 */
[----:B------:R-:W-:Y:S01]  /*6840*/  STL [R1+0x648], R70 ;  /* 0x0006484601007387 */ /* 0x000fe20000100800 */
[----:B------:R-:W-:-:S03]  /*6850*/  LEA R63, P4, R7, R3, 0x1 ;  /* 0x00000003073f7211 */ /* 0x000fc600078808ff */
[----:B------:R-:W-:Y:S01]  /*6860*/  STL [R1+0x63c], R85 ;  /* 0x00063c5501007387 */ /* 0x000fe20000100800 */
[----:B------:R-:W-:-:S03]  /*6870*/  LEA R42, P6, R5, R3, 0x1 ;  /* 0x00000003052a7211 */ /* 0x000fc600078c08ff */
[----:B------:R-:W-:Y:S01]  /*6880*/  STL.64 [R1+0x920], R84 ;  /* 0x0009205401007387 */ /* 0x000fe20000100a00 */
[----:B------:R-:W-:-:S03]  /*6890*/  VIADD R3, R6, 0xffffffc4 ;  /* 0xffffffc406037836 */ /* 0x000fc60000000000 */
[----:B------:R-:W-:Y:S04]  /*68a0*/  STL [R1+0x650], R72 ;  /* 0x0006504801007387 */ /* 0x000fe80000100800 */
[----:B------:R-:W-:Y:S01]  /*68b0*/  STL [R1+0x644], R71 ;  /* 0x0006444701007387 */ /* 0x000fe20000100800 */
[----:B------:R-:W-:-:S03]  /*68c0*/  LEA.HI.X.SX32 R79, R8, R4, 0x1, P5 ;  /* 0x00000004084f7211 */ /* 0x000fc600028f0eff */
[----:B------:R-:W-:Y:S04]  /*68d0*/  STL.64 [R1+0x940], R70 ;  /* 0x0009404601007387 */ /* 0x000fe80000100a00 */
[----:B------:R-:W-:Y:S01]  /*68e0*/  STL [R1+0x96c], R70 ;  /* 0x00096c4601007387 */ /* 0x000fe20000100800 */
[----:B------:R-:W-:-:S03]  /*68f0*/  LEA.HI.X.SX32 R64, R7, R4, 0x1, P4 ;  /* 0x0000000407407211 */ /* 0x000fc600020f0eff */
[----:B------:R-:W-:Y:S01]  /*6900*/  STL [R1+0x968], R71 ;  /* 0x0009684701007387 */ /* 0x000fe20000100800 */
[----:B------:R-:W-:-:S03]  /*6910*/  LEA.HI.X.SX32 R41, R5, R4, 0x1, P6 ;  /* 0x0000000405297211 */ /* 0x000fc600030f0eff */
[----:B------:R-:W-:Y:S01]  /*6920*/  STL [R1+0x934], R72 ;  /* 0x0009344801007387 */ /* 0x000fe20000100800 */
[----:B------:R-:W-:-:S03]  /*6930*/  ISETP.GE.U32.AND P6, PT, R3, 0x7fffff85, PT ;  /* 0x7fffff850300780c */ /* 0x000fc60003fc6070 */
[----:B------:R-:W-:Y:S01]  /*6940*/  STL [R1+0x654], R63 ;  /* 0x0006543f01007387 */ /* 0x000fe20000100800 */
[----:B------:R-:W-:Y:S01]  /*6950*/  PRMT R55, RZ, 0x7610, R55 ;  /* 0x00007610ff377816 */ /* 0x000fe20000000037 */
[----:B------:R-:W-:Y:S02]  /*6960*/  IMAD R3, R90, 0x23, RZ ;  /* 0x000000235a037824 */ /* 0x000fe400078e02ff */
[----:B------:R-:W-:Y:S04]  /*6970*/  STL.64 [R1+0x928], R62 ;  /* 0x0009283e01007387 */ /* 0x000fe80000100a00 */
[----:B------:R-:W-:Y:S01]  /*6980*/  STL [R1+0x460], R42 ;  /* 0x0004602a01007387 */ /* 0x000fe20000100800 */
[----:B------:R-:W-:-:S03]  /*6990*/  ISETP.GE.U32.AND P5, PT, R57, 0x7fffff95, PT ;  /* 0x7fffff953900780c */ /* 0x000fc60003fa6070 */
[----:B------:R-:W-:Y:S01]  /*69a0*/  STL [R1+0x970], R63 ;  /* 0x0009703f01007387 */ /* 0x000fe20000100800 */
[----:B------:R-:W-:-:S03]  /*69b0*/  PRMT R12, RZ, 0x7610, R12 ;  /* 0x00007610ff0c7816 */ /* 0x000fc6000000000c */
[----:B------:R-:W-:Y:S01]  /*69c0*/  STL [R1+0x64c], R79 ;  /* 0x00064c4f01007387 */ /* 0x000fe20000100800 */
[----:B------:R-:W-:-:S03]  /*69d0*/  IMAD.WIDE R52, R3, 0x2, R86 ;  /* 0x0000000203347825 */ /* 0x000fc600078e0256 */
[----:B------:R-:W-:Y:S01]  /*69e0*/  STL [R1+0x974], R79 ;  /* 0x0009744f01007387 */ /* 0x000fe20000100800 */
[----:B------:R-:W-:-:S03]  /*69f0*/  IMAD.WIDE R50, R3, 0x2, R88 ;  /* 0x0000000203327825 */ /* 0x000fc600078e0258 */
[----:B------:R-:W-:Y:S04]  /*6a00*/  STL [R1+0x45c], R64 ;  /* 0x00045c4001007387 */ /* 0x000fe80000100800 */
[----:B------:R0:W-:Y:S04]  /*6a10*/  STL [R1+0x978], R64 ;  /* 0x0009784001007387 */ /* 0x0001e80000100800 */
[----:B------:R-:W-:Y:S04]  /*6a20*/  STL [R1+0x458], R41 ;  /* 0x0004582901007387 */ /* 0x000fe80000100800 */
[----:B------:R1:W-:Y:S04]  /*6a30*/  STL.64 [R1+0xf8], R60 ;  /* 0x0000f83c01007387 */ /* 0x0003e80000100a00 */
[----:B------:R1:W2:Y:S01]  /*6a40*/  @!P0 LDG.E.U16 R55, desc[UR24][R60.64] ;  /* 0x000000183c378981 */ /* 0x0002a2000c1e1500 */
[----:B0-----:R-:W-:-:S03]  /*6a50*/  PRMT R64, RZ, 0x7610, R64 ;  /* 0x00007610ff407816 */ /* 0x001fc60000000040 */
[----:B------:R-:W-:Y:S04]  /*6a60*/  STL.64 [R1+0x80], R52 ;  /* 0x0000803401007387 */ /* 0x000fe80000100a00 */
[----:B------:R0:W3:Y:S01]  /*6a70*/  @!P3 LDG.E.U16 R12, desc[UR24][R50.64] ;  /* 0x00000018320cb981 */ /* 0x0000e2000c1e1500 */
[----:B-1----:R-:W-:-:S03]  /*6a80*/  IMAD R60, R90, 0x2b, RZ ;  /* 0x0000002b5a3c7824 */ /* 0x002fc600078e02ff */
[----:B------:R0:W-:Y:S02]  /*6a90*/  STL.64 [R1+0x78], R50 ;  /* 0x0000783201007387 */ /* 0x0001e40000100a00 */
[----:B0-----:R-:W-:-:S05]  /*6aa0*/  IMAD.WIDE R50, R60, 0x2, R86 ;  /* 0x000000023c327825 */ /* 0x001fca00078e0256 */
[----:B------:R-:W4:Y:S01]  /*6ab0*/  @!P5 LDG.E.U16 R64, desc[UR24][R50.64] ;  /* 0x000000183240d981 */ /* 0x000f22000c1e1500 */
[----:B------:R-:W-:Y:S01]  /*6ac0*/  VIADD R10, R6, 0xffffffcc ;  /* 0xffffffcc060a7836 */ /* 0x000fe20000000000 */
[----:B------:R-:W-:Y:S01]  /*6ad0*/  PRMT R49, RZ, 0x7610, R49 ;  /* 0x00007610ff317816 */ /* 0x000fe20000000031 */
[----:B------:R-:W-:-:S03]  /*6ae0*/  IMAD.WIDE R60, R60, 0x2, R88 ;  /* 0x000000023c3c7825 */ /* 0x000fc600078e0258 */
[----:B------:R-:W-:Y:S01]  /*6af0*/  ISETP.GE.U32.AND P4, PT, R10, 0x7fffff8d, PT ;  /* 0x7fffff8d0a00780c */ /* 0x000fe20003f86070 */
[----:B------:R-:W-:Y:S01]  /*6b00*/  IMAD R56, R90, 0x33, RZ ;  /* 0x000000335a387824 */ /* 0x000fe200078e02ff */
[----:B------:R0:W2:Y:S01]  /*6b10*/  @!P3 LDG.E.U16 R49, desc[UR24][R52.64] ;  /* 0x000000183431b981 */ /* 0x0000a2000c1e1500 */
[----:B------:R-:W-:-:S03]  /*6b20*/  PRMT R70, RZ, 0x7610, R70 ;  /* 0x00007610ff467816 */ /* 0x000fc60000000046 */
[----:B------:R-:W-:Y:S01]  /*6b30*/  STL.64 [R1], R50 ;  /* 0x0000003201007387 */ /* 0x000fe20000100a00 */
[----:B------:R-:W-:Y:S01]  /*6b40*/  IMAD.WIDE R58, R56, 0x2, R86 ;  /* 0x00000002383a7825 */ /* 0x000fe200078e0256 */
[----:B------:R-:W-:-:S03]  /*6b50*/  PRMT R71, RZ, 0x7610, R71 ;  /* 0x00007610ff477816 */ /* 0x000fc60000000047 */
[----:B0-----:R-:W-:Y:S02]  /*6b60*/  IMAD R52, R90, 0x3b, RZ ;  /* 0x0000003b5a347824 */ /* 0x001fe400078e02ff */
[----:B------:R-:W-:-:S05]  /*6b70*/  IMAD.WIDE R56, R56, 0x2, R88 ;  /* 0x0000000238387825 */ /* 0x000fca00078e0258 */
[----:B------:R-:W3:Y:S04]  /*6b80*/  @!P4 LDG.E.U16 R70, desc[UR24][R56.64] ;  /* 0x000000183846c981 */ /* 0x000ee8000c1e1500 */
[----:B----4-:R-:W-:Y:S04]  /*6b90*/  STL [R1+0x97c], R64 ;  /* 0x00097c4001007387 */ /* 0x010fe80000100800 */
[----:B------:R-:W-:Y:S04]  /*6ba0*/  STL [R1+0x980], R61 ;  /* 0x0009803d01007387 */ /* 0x000fe80000100800 */
[----:B--2---:R0:W-:Y:S02]  /*6bb0*/  STL [R1+0x2b8], R55 ;  /* 0x0002b83701007387 */ /* 0x0041e40000100800 */
[----:B0-----:R-:W-:-:S05]  /*6bc0*/  IMAD.WIDE R54, R52, 0x2, R86 ;  /* 0x0000000234367825 */ /* 0x001fca00078e0256 */
[----:B------:R-:W2:Y:S01]  /*6bd0*/  @!P6 LDG.E.U16 R71, desc[UR24][R54.64] ;  /* 0x000000183647e981 */ /* 0x000ea2000c1e1500 */
[C---:B------:R-:W-:Y:S01]  /*6be0*/  VIADD R3, R6.reuse, 0xfffffff3 ;  /* 0xfffffff306037836 */ /* 0x040fe20000000000 */
[----:B------:R-:W-:Y:S01]  /*6bf0*/  PRMT R63, RZ, 0x7610, R63 ;  /* 0x00007610ff3f7816 */ /* 0x000fe2000000003f */
[----:B------:R-:W-:-:S03]  /*6c00*/  VIADD R4, R6, 0xfffffffb ;  /* 0xfffffffb06047836 */ /* 0x000fc60000000000 */
[----:B------:R-:W-:Y:S01]  /*6c10*/  ISETP.GE.U32.AND P3, PT, R3, 0x7fffffb4, PT ;  /* 0x7fffffb40300780c */ /* 0x000fe20003f66070 */
[----:B------:R-:W-:Y:S01]  /*6c20*/  VIADD R3, R6, 0xffffffe3 ;  /* 0xffffffe306037836 */ /* 0x000fe20000000000 */
[----:B------:R-:W-:Y:S01]  /*6c30*/  ISETP.GE.U32.AND P0, PT, R4, 0x7fffffbc, PT ;  /* 0x7fffffbc0400780c */ /* 0x000fe20003f06070 */
[----:B------:R0:W4:Y:S01]  /*6c40*/  @!P4 LDG.E.U16 R63, desc[UR24][R58.64] ;  /* 0x000000183a3fc981 */ /* 0x000122000c1e1500 */
[----:B------:R-:W-:Y:S01]  /*6c50*/  PRMT R79, RZ, 0x7610, R79 ;  /* 0x00007610ff4f7816 */ /* 0x000fe2000000004f */
[----:B------:R-:W-:Y:S01]  /*6c60*/  VIADD R4, R6, 0xffffffeb ;  /* 0xffffffeb06047836 */ /* 0x000fe20000000000 */
[----:B------:R-:W-:Y:S01]  /*6c70*/  ISETP.GE.U32.AND P4, PT, R3, 0x7fffffa4, PT ;  /* 0x7fffffa40300780c */ /* 0x000fe20003f86070 */
[----:B------:R-:W-:Y:S01]  /*6c80*/  IMAD.SHL.U32 R3, R90, 0x4, RZ ;  /* 0x000000045a037824 */ /* 0x000fe200078e00ff */
[----:B------:R0:W-:Y:S01]  /*6c90*/  STL.64 [R1+0x988], R58 ;  /* 0x0009883a01007387 */ /* 0x0001e20000100a00 */
[----:B------:R-:W-:Y:S02]  /*6ca0*/  PRMT R73, RZ, 0x7610, R73 ;  /* 0x00007610ff497816 */ /* 0x000fe40000000049 */
[----:B------:R-:W-:Y:S01]  /*6cb0*/  PRMT R68, RZ, 0x7610, R68 ;  /* 0x00007610ff447816 */ /* 0x000fe20000000044 */
[----:B------:R-:W4:Y:S01]  /*6cc0*/  @!P5 LDG.E.U16 R79, desc[UR24][R60.64] ;  /* 0x000000183c4fd981 */ /* 0x000f22000c1e1500 */
[----:B------:R-:W-:Y:S01]  /*6cd0*/  ISETP.GE.U32.AND P5, PT, R4, 0x7fffffac, PT ;  /* 0x7fffffac0400780c */ /* 0x000fe20003fa6070 */
[----:B------:R-:W-:-:S04]  /*6ce0*/  IMAD.WIDE R50, R3, 0x2, R88 ;  /* 0x0000000203327825 */ /* 0x000fc800078e0258 */
[----:B------:R-:W-:Y:S02]  /*6cf0*/  VIADD R4, R6, 0xffffffd3 ;  /* 0xffffffd306047836 */ /* 0x000fe40000000000 */
[----:B0-----:R-:W-:Y:S01]  /*6d00*/  IMAD.WIDE R58, R3, 0x2, R86 ;  /* 0x00000002033a7825 */ /* 0x001fe200078e0256 */
[----:B------:R0:W-:Y:S04]  /*6d10*/  STL.64 [R1+0x990], R56 ;  /* 0x0009903801007387 */ /* 0x0001e80000100a00 */
[----:B------:R-:W-:Y:S01]  /*6d20*/  STL [R1+0x2b4], R49 ;  /* 0x0002b43101007387 */ /* 0x000fe20000100800 */
[----:B------:R-:W-:-:S03]  /*6d30*/  IMAD R3, R90, 0xc, RZ ;  /* 0x0000000c5a037824 */ /* 0x000fc600078e02ff */
[----:B------:R1:W4:Y:S04]  /*6d40*/  @!P0 LDG.E.U16 R73, desc[UR24][R58.64] ;  /* 0x000000183a498981 */ /* 0x000328000c1e1500 */
[----:B------:R1:W4:Y:S01]  /*6d50*/  @!P0 LDG.E.U16 R68, desc[UR24][R50.64] ;  /* 0x0000001832448981 */ /* 0x000322000c1e1500 */
[----:B------:R-:W-:Y:S01]  /*6d60*/  ISETP.GE.U32.AND P0, PT, R4, 0x7fffff94, PT ;  /* 0x7fffff940400780c */ /* 0x000fe20003f06070 */
[----:B------:R-:W-:Y:S02]  /*6d70*/  IMAD R4, R90, 0x14, RZ ;  /* 0x000000145a047824 */ /* 0x000fe400078e02ff */
[----:B---3--:R-:W-:Y:S01]  /*6d80*/  STL [R1+0x2b0], R12 ;  /* 0x0002b00c01007387 */ /* 0x008fe20000100800 */
[----:B------:R-:W-:Y:S01]  /*6d90*/  PRMT R78, RZ, 0x7610, R78 ;  /* 0x00007610ff4e7816 */ /* 0x000fe2000000004e */
[----:B0-----:R-:W-:Y:S01]  /*6da0*/  IMAD.WIDE R56, R3, 0x2, R88 ;  /* 0x0000000203387825 */ /* 0x001fe200078e0258 */
[----:B------:R-:W-:-:S02]  /*6db0*/  PRMT R91, RZ, 0x7610, R91 ;  /* 0x00007610ff5b7816 */ /* 0x000fc4000000005b */
[----:B------:R-:W-:Y:S02]  /*6dc0*/  PRMT R69, RZ, 0x7610, R69 ;  /* 0x00007610ff457816 */ /* 0x000fe40000000045 */
[----:B------:R-:W-:Y:S02]  /*6dd0*/  PRMT R65, RZ, 0x7610, R65 ;  /* 0x00007610ff417816 */ /* 0x000fe40000000041 */
[----:B------:R-:W-:-:S04]  /*6de0*/  PRMT R85, RZ, 0x7610, R85 ;  /* 0x00007610ff557816 */ /* 0x000fc80000000055 */
[----:B------:R-:W3:Y:S01]  /*6df0*/  @!P3 LDG.E.U16 R65, desc[UR24][R56.64] ;  /* 0x000000183841b981 */ /* 0x000ee2000c1e1500 */
[----:B------:R-:W-:Y:S01]  /*6e00*/  PRMT R66, RZ, 0x7610, R66 ;  /* 0x00007610ff427816 */ /* 0x000fe20000000042 */
[----:B------:R-:W-:-:S04]  /*6e10*/  IMAD.WIDE R52, R52, 0x2, R88 ;  /* 0x0000000234347825 */ /* 0x000fc800078e0258 */
[----:B------:R-:W-:Y:S01]  /*6e20*/  VIADD R5, R6, 0xffffffdb ;  /* 0xffffffdb06057836 */ /* 0x000fe20000000000 */
[----:B------:R-:W3:Y:S01]  /*6e30*/  @!P6 LDG.E.U16 R66, desc[UR24][R52.64] ;  /* 0x000000183442e981 */ /* 0x000ee2000c1e1500 */
[----:B------:R-:W-:-:S03]  /*6e40*/  PRMT R0, RZ, 0x7610, R0 ;  /* 0x00007610ff007816 */ /* 0x000fc60000000000 */
[----:B------:R-:W-:Y:S02]  /*6e50*/  ISETP.GE.U32.AND P6, PT, R5, 0x7fffff9c, PT ;  /* 0x7fffff9c0500780c */ /* 0x000fe40003fc6070 */
[----:B------:R-:W-:Y:S02]  /*6e60*/  PRMT R83, RZ, 0x7610, R83 ;  /* 0x00007610ff537816 */ /* 0x000fe40000000053 */
[----:B------:R-:W-:Y:S02]  /*6e70*/  PRMT R82, RZ, 0x7610, R82 ;  /* 0x00007610ff527816 */ /* 0x000fe40000000052 */
[----:B------:R-:W-:Y:S01]  /*6e80*/  PRMT R81, RZ, 0x7610, R81 ;  /* 0x00007610ff517816 */ /* 0x000fe20000000051 */
[----:B------:R-:W-:Y:S01]  /*6e90*/  VIADD R5, R6, 0xffffffcb ;  /* 0xffffffcb06057836 */ /* 0x000fe20000000000 */
[----:B--2---:R-:W-:Y:S04]  /*6ea0*/  STL.64 [R1+0x9a0], R70 ;  /* 0x0009a04601007387 */ /* 0x004fe80000100a00 */
[----:B------:R1:W-:Y:S04]  /*6eb0*/  STL.64 [R1+0x248], R58 ;  /* 0x0002483a01007387 */ /* 0x0003e80000100a00 */
[----:B------:R0:W-:Y:S04]  /*6ec0*/  STL.64 [R1+0x998], R54 ;  /* 0x0009983601007387 */ /* 0x0001e80000100a00 */
[----:B------:R2:W-:Y:S01]  /*6ed0*/  STL.64 [R1+0x240], R50 ;  /* 0x0002403201007387 */ /* 0x0005e20000100a00 */
[----:B-1----:R-:W-:-:S04]  /*6ee0*/  IMAD.WIDE R58, R3, 0x2, R86 ;  /* 0x00000002033a7825 */ /* 0x002fc800078e0256 */
[C---:B0-----:R-:W-:Y:S01]  /*6ef0*/  IMAD.WIDE R54, R4.reuse, 0x2, R86 ;  /* 0x0000000204367825 */ /* 0x041fe200078e0256 */
[----:B------:R0:W3:Y:S03]  /*6f00*/  @!P3 LDG.E.U16 R69, desc[UR24][R58.64] ;  /* 0x000000183a45b981 */ /* 0x0000e6000c1e1500 */
[----:B--2---:R-:W-:Y:S01]  /*6f10*/  IMAD.WIDE R50, R4, 0x2, R88 ;  /* 0x0000000204327825 */ /* 0x004fe200078e0258 */
[----:B------:R-:W2:Y:S03]  /*6f20*/  @!P5 LDG.E.U16 R78, desc[UR24][R54.64] ;  /* 0x00000018364ed981 */ /* 0x000ea6000c1e1500 */
[----:B------:R-:W-:Y:S01]  /*6f30*/  VIADD R3, R6, 0xffffffc3 ;  /* 0xffffffc306037836 */ /* 0x000fe20000000000 */
[----:B------:R-:W2:Y:S04]  /*6f40*/  @!P5 LDG.E.U16 R91, desc[UR24][R50.64] ;  /* 0x00000018325bd981 */ /* 0x000ea8000c1e1500 */
[----:B------:R-:W-:Y:S01]  /*6f50*/  ISETP.GE.U32.AND P5, PT, R3, 0x7fffff84, PT ;  /* 0x7fffff840300780c */ /* 0x000fe20003fa6070 */
[----:B------:R-:W-:Y:S01]  /*6f60*/  IMAD R3, R90, 0x1c, RZ ;  /* 0x0000001c5a037824 */ /* 0x000fe200078e02ff */
[----:B------:R0:W-:Y:S04]  /*6f70*/  STL.64 [R1+0x1f0], R58 ;  /* 0x0001f03a01007387 */ /* 0x0001e80000100a00 */
[----:B------:R1:W-:Y:S04]  /*6f80*/  STL.64 [R1+0x1e8], R56 ;  /* 0x0001e83801007387 */ /* 0x0003e80000100a00 */
[----:B------:R-:W-:Y:S01]  /*6f90*/  STL.64 [R1+0x170], R54 ;  /* 0x0001703601007387 */ /* 0x000fe20000100a00 */
[----:B0-----:R-:W-:-:S03]  /*6fa0*/  IMAD.WIDE R58, R3, 0x2, R86 ;  /* 0x00000002033a7825 */ /* 0x001fc600078e0256 */
[----:B------:R-:W-:Y:S01]  /*6fb0*/  STL.64 [R1+0x168], R50 ;  /* 0x0001683201007387 */ /* 0x000fe20000100a00 */
[----:B-1----:R-:W-:-:S03]  /*6fc0*/  IMAD.WIDE R56, R3, 0x2, R88 ;  /* 0x0000000203387825 */ /* 0x002fc600078e0258 */
[----:B------:R-:W-:Y:S04]  /*6fd0*/  STL.64 [R1+0xf0], R58 ;  /* 0x0000f03a01007387 */ /* 0x000fe80000100a00 */
[----:B------:R0:W-:Y:S04]  /*6fe0*/  STL.64 [R1+0xe8], R56 ;  /* 0x0000e83801007387 */ /* 0x0001e80000100a00 */
[----:B------:R0:W2:Y:S01]  /*6ff0*/  @!P4 LDG.E.U16 R85, desc[UR24][R56.64] ;  /* 0x000000183855c981 */ /* 0x0000a2000c1e1500 */
[----:B------:R-:W-:-:S03]  /*7000*/  IMAD R4, R90, 0x24, RZ ;  /* 0x000000245a047824 */ /* 0x000fc600078e02ff */
[----:B------:R1:W2:Y:S01]  /*7010*/  @!P4 LDG.E.U16 R0, desc[UR24][R58.64] ;  /* 0x000000183a00c981 */ /* 0x0002a2000c1e1500 */
[----:B0-----:R-:W-:Y:S02]  /*7020*/  IMAD.MOV.U32 R56, RZ, RZ, R41 ;  /* 0x000000ffff387224 */ /* 0x001fe400078e0029 */
[----:B------:R-:W0:Y:S01]  /*7030*/  S2R R41, SR_TID.X ;  /* 0x0000000000297919 */ /* 0x000e220000002100 */
[----:B------:R-:W-:-:S04]  /*7040*/  IMAD.WIDE R54, R4, 0x2, R86 ;  /* 0x0000000204367825 */ /* 0x000fc800078e0256 */
[----:B------:R-:W-:Y:S01]  /*7050*/  IMAD.WIDE R50, R4, 0x2, R88 ;  /* 0x0000000204327825 */ /* 0x000fe200078e0258 */
[----:B------:R-:W-:Y:S03]  /*7060*/  STL.64 [R1+0x70], R54 ;  /* 0x0000703601007387 */ /* 0x000fe60000100a00 */
[----:B-1----:R-:W-:Y:S01]  /*7070*/  IMAD.MOV.U32 R58, RZ, RZ, R48 ;  /* 0x000000ffff3a7224 */ /* 0x002fe200078e0030 */
[----:B------:R1:W2:Y:S01]  /*7080*/  @!P6 LDG.E.U16 R83, desc[UR24][R50.64] ;  /* 0x000000183253e981 */ /* 0x0002a2000c1e1500 */
[----:B------:R-:W-:-:S03]  /*7090*/  IMAD R48, R90, 0x2c, RZ ;  /* 0x0000002c5a307824 */ /* 0x000fc600078e02ff */
[----:B------:R1:W-:Y:S01]  /*70a0*/  STL.64 [R1+0x68], R50 ;  /* 0x0000683201007387 */ /* 0x0003e20000100a00 */
[----:B------:R-:W-:Y:S02]  /*70b0*/  IMAD.MOV.U32 R70, RZ, RZ, R93 ;  /* 0x000000ffff467224 */ /* 0x000fe400078e005d */
[----:B------:R-:W-:Y:S02]  /*70c0*/  VIADD R93, R6, 0x3f ;  /* 0x0000003f065d7836 */ /* 0x000fe40000000000 */
[----:B-1----:R-:W-:-:S04]  /*70d0*/  IMAD.WIDE R50, R48, 0x2, R86 ;  /* 0x0000000230327825 */ /* 0x002fc800078e0256 */
[----:B------:R-:W-:Y:S01]  /*70e0*/  IMAD.WIDE R48, R48, 0x2, R88 ;  /* 0x0000000230307825 */ /* 0x000fe200078e0258 */
[----:B------:R-:W2:Y:S01]  /*70f0*/  @!P0 LDG.E.U16 R82, desc[UR24][R50.64] ;  /* 0x0000001832528981 */ /* 0x000ea2000c1e1500 */
[----:B0-----:R-:W-:-:S03]  /*7100*/  LOP3.LUT R41, R41, 0x3f, RZ, 0xc0, !PT ;  /* 0x0000003f29297812 */ /* 0x001fc600078ec0ff */
[----:B------:R-:W2:Y:S01]  /*7110*/  @!P0 LDG.E.U16 R81, desc[UR24][R48.64] ;  /* 0x0000001830518981 */ /* 0x000ea2000c1e1500 */
[----:B------:R-:W-:-:S04]  /*7120*/  ISETP.GT.AND P0, PT, R93, 0x3f, PT ;  /* 0x0000003f5d00780c */ /* 0x000fc80003f04270 */
[----:B------:R-:W-:Y:S02]  /*7130*/  ISETP.LT.AND P0, PT, R41, R6, P0 ;  /* 0x000000062900720c */ /* 0x000fe40000701270 */
[----:B------:R-:W-:Y:S01]  /*7140*/  ISETP.GE.U32.AND P3, PT, R5, 0x7fffff8c, PT ;  /* 0x7fffff8c0500780c */ /* 0x000fe20003f66070 */
[----:B------:R-:W-:Y:S02]  /*7150*/  VIADD R5, R6, 0xfffffffa ;  /* 0xfffffffa06057836 */ /* 0x000fe40000000000 */
[----:B------:R-:W-:Y:S01]  /*7160*/  IMAD.MOV.U32 R57, RZ, RZ, R42 ;  /* 0x000000ffff397224 */ /* 0x000fe200078e002a */
[----:B------:R-:W-:Y:S02]  /*7170*/  STL [R1+0x868], R93 ;  /* 0x0008685d01007387 */ /* 0x000fe40000100800 */
[----:B------:R-:W-:-:S05]  /*7180*/  ISETP.GE.U32.AND P4, PT, R5, 0x7fffffbb, PT ;  /* 0x7fffffbb0500780c */ /* 0x000fca0003f86070 */
[----:B------:R-:W-:Y:S02]  /*7190*/  @P0 IMAD.MOV.U32 R5, RZ, RZ, R56 ;  /* 0x000000ffff050224 */ /* 0x000fe400078e0038 */
[----:B------:R-:W-:Y:S01]  /*71a0*/  @P0 IMAD.MOV.U32 R4, RZ, RZ, R57 ;  /* 0x000000ffff040224 */ /* 0x000fe200078e0039 */
[----:B------:R-:W2:Y:S04]  /*71b0*/  LDL.LU R56, [R1+0x3c] ;  /* 0x00003c0001387983 */ /* 0x000ea80000300800 */
[----:B------:R-:W3:Y:S01]  /*71c0*/  LDL.LU R57, [R1+0x38] ;  /* 0x0000380001397983 */ /* 0x000ee20000300800 */
[----:B------:R-:W-:Y:S01]  /*71d0*/  PRMT R84, RZ, 0x7610, R84 ;  /* 0x00007610ff547816 */ /* 0x000fe20000000054 */
[----:B------:R-:W-:Y:S02]  /*71e0*/  IMAD.MOV.U32 R8, RZ, RZ, R44 ;  /* 0x000000ffff087224 */ /* 0x000fe400078e002c */
[----:B------:R-:W-:-:S02]  /*71f0*/  VIADD R3, R6, 0xfffffff2 ;  /* 0xfffffff206037836 */ /* 0x000fc40000000000 */
[----:B------:R-:W-:Y:S01]  /*7200*/  IMAD R44, R90, 0x34, RZ ;  /* 0x000000345a2c7824 */ /* 0x000fe200078e02ff */
[----:B------:R-:W4:Y:S01]  /*7210*/  @!P6 LDG.E.U16 R84, desc[UR24][R54.64] ;  /* 0x000000183654e981 */ /* 0x000f22000c1e1500 */
[----:B------:R-:W-:Y:S01]  /*7220*/  IMAD.MOV.U32 R59, RZ, RZ, R47 ;  /* 0x000000ffff3b7224 */ /* 0x000fe200078e002f */
[----:B------:R-:W-:Y:S01]  /*7230*/  PRMT R80, RZ, 0x7610, R80 ;  /* 0x00007610ff507816 */ /* 0x000fe20000000050 */
[----:B------:R-:W-:Y:S01]  /*7240*/  IMAD.MOV.U32 R61, RZ, RZ, R46 ;  /* 0x000000ffff3d7224 */ /* 0x000fe200078e002e */
[----:B------:R-:W-:Y:S01]  /*7250*/  PRMT R77, RZ, 0x7610, R77 ;  /* 0x00007610ff4d7816 */ /* 0x000fe2000000004d */
[----:B------:R-:W-:Y:S01]  /*7260*/  IMAD.MOV.U32 R64, RZ, RZ, R45 ;  /* 0x000000ffff407224 */ /* 0x000fe200078e002d */
[----:B------:R-:W-:Y:S01]  /*7270*/  ISETP.GE.U32.AND P6, PT, R3, 0x7fffffb3, PT ;  /* 0x7fffffb30300780c */ /* 0x000fe20003fc6070 */
[----:B------:R-:W-:Y:S01]  /*7280*/  IMAD.WIDE R46, R44, 0x2, R86 ;  /* 0x000000022c2e7825 */ /* 0x000fe200078e0256 */
[----:B------:R-:W-:-:S04]  /*7290*/  @!UP1 UIADD3 UR4, UPT, UPT, -UR7, 0x100000, URZ ;  /* 0x0010000007049890 */ /* 0x000fc8000fffe1ff */
[----:B------:R-:W-:Y:S02]  /*72a0*/  @!UP1 USHF.L.U32 UR5, UR4, 0xb, URZ ;  /* 0x0000000b04059899 */ /* 0x000fe400080006ff */
[----:B------:R-:W-:Y:S01]  /*72b0*/  @!UP1 USHF.L.U32 UR4, UR4, 0x1, URZ ;  /* 0x0000000104049899 */ /* 0x000fe200080006ff */
[----:B------:R-:W-:Y:S01]  /*72c0*/  IMAD.MOV.U32 R71, RZ, RZ, R40 ;  /* 0x000000ffff477224 */ /* 0x000fe200078e0028 */
[----:B------:R-:W-:Y:S01]  /*72d0*/  PRMT R76, RZ, 0x7610, R76 ;  /* 0x00007610ff4c7816 */ /* 0x000fe2000000004c */
[----:B------:R-:W-:Y:S01]  /*72e0*/  IMAD.WIDE R44, R44, 0x2, R88 ;  /* 0x000000022c2c7825 */ /* 0x000fe200078e0258 */
[----:B------:R-:W-:Y:S01]  /*72f0*/  PRMT R62, RZ, 0x7610, R62 ;  /* 0x00007610ff3e7816 */ /* 0x000fe2000000003e */
[----:B------:R-:W4:Y:S02]  /*7300*/  @!P3 LDG.E.U16 R80, desc[UR24][R46.64] ;  /* 0x000000182e50b981 */ /* 0x000f24000c1e1500 */
[----:B------:R-:W-:Y:S02]  /*7310*/  VIADD R3, R6, 0xffffffea ;  /* 0xffffffea06037836 */ /* 0x000fe40000000000 */
[----:B------:R-:W-:Y:S01]  /*7320*/  IMAD R40, R90, 0x3c, RZ ;  /* 0x0000003c5a287824 */ /* 0x000fe200078e02ff */
[----:B------:R-:W4:Y:S01]  /*7330*/  @!P3 LDG.E.U16 R77, desc[UR24][R44.64] ;  /* 0x000000182c4db981 */ /* 0x000f22000c1e1500 */
[----:B------:R-:W-:Y:S01]  /*7340*/  IMAD.MOV.U32 R12, RZ, RZ, R43 ;  /* 0x000000ffff0c7224 */ /* 0x000fe200078e002b */
[----:B------:R-:W-:Y:S01]  /*7350*/  ISETP.GE.U32.AND P3, PT, R3, 0x7fffffab, PT ;  /* 0x7fffffab0300780c */ /* 0x000fe20003f66070 */
[----:B------:R-:W-:Y:S01]  /*7360*/  IMAD.WIDE R42, R40, 0x2, R86 ;  /* 0x00000002282a7825 */ /* 0x000fe200078e0256 */
[----:B------:R-:W-:-:S03]  /*7370*/  PRMT R67, RZ, 0x7610, R67 ;  /* 0x00007610ff437816 */ /* 0x000fc60000000043 */
[----:B------:R-:W-:Y:S01]  /*7380*/  IMAD.WIDE R40, R40, 0x2, R88 ;  /* 0x0000000228287825 */ /* 0x000fe200078e0258 */
[----:B------:R-:W-:Y:S01]  /*7390*/  VOTEU.ALL UP1, P1 ;  /* 0x0000000000ff7886 */ /* 0x000fe20000820000 */
[----:B------:R-:W4:Y:S02]  /*73a0*/  @!P5 LDG.E.U16 R76, desc[UR24][R42.64] ;  /* 0x000000182a4cd981 */ /* 0x000f24000c1e1500 */
[----:B------:R-:W-:Y:S02]  /*73b0*/  VIADD R3, R6, 0xffffffe2 ;  /* 0xffffffe206037836 */ /* 0x000fe40000000000 */
[----:B------:R-:W4:Y:S01]  /*73c0*/  @!P5 LDG.E.U16 R62, desc[UR24][R40.64] ;  /* 0x00000018283ed981 */ /* 0x000f22000c1e1500 */
[----:B------:R0:W1:Y:S02]  /*73d0*/  @!UP1 SYNCS.EXCH.64 URZ, [UR10+0x18008], UR4 ;  /* 0x018008040aff95b2 */ /* 0x0000640008000100 */
[----:B------:R-:W-:Y:S01]  /*73e0*/  ISETP.GE.U32.AND P5, PT, R3, 0x7fffffa3, PT ;  /* 0x7fffffa30300780c */ /* 0x000fe20003fa6070 */
[C---:B------:R-:W-:Y:S01]  /*73f0*/  IMAD R3, R90.reuse, 0x5, RZ ;  /* 0x000000055a037824 */ /* 0x040fe200078e02ff */
[----:B------:R0:W4:Y:S04]  /*7400*/  @P0 LDG.E.U16 R67, desc[UR24][R4.64] ;  /* 0x0000001804430981 */ /* 0x000128000c1e1500 */
[----:B------:R-:W-:Y:S04]  /*7410*/  STS.U16 [R2+UR10+0x400], R29 ;  /* 0x0004001d02007988 */ /* 0x000fe8000800040a */
[----:B------:R1:W-:Y:S01]  /*7420*/  STS.U16 [R2+UR10+0x4400], R28 ;  /* 0x0044001c02007988 */ /* 0x0003e2000800040a */
[----:B0-----:R-:W-:-:S03]  /*7430*/  IMAD R4, R90, 0xd, RZ ;  /* 0x0000000d5a047824 */ /* 0x001fc600078e02ff */
[----:B------:R-:W-:Y:S01]  /*7440*/  STS.U16 [R2+UR10], R70 ;  /* 0x0000004602007988 */ /* 0x000fe2000800040a */
[----:B------:R-:W-:-:S03]  /*7450*/  IMAD.WIDE R54, R4, 0x2, R86 ;  /* 0x0000000204367825 */ /* 0x000fc600078e0256 */
[----:B------:R0:W-:Y:S01]  /*7460*/  STS.U16 [R2+UR10+0x4000], R71 ;  /* 0x0040004702007988 */ /* 0x0001e2000800040a */
[----:B-1----:R-:W-:-:S03]  /*7470*/  IMAD.WIDE R28, R3, 0x2, R86 ;  /* 0x00000002031c7825 */ /* 0x002fc600078e0256 */
[----:B------:R1:W-:Y:S04]  /*7480*/  STS.U16 [R2+UR10+0x5000], R22 ;  /* 0x0050001602007988 */ /* 0x0003e8000800040a */
[----:B------:R-:W-:Y:S01]  /*7490*/  STS.U16 [R2+UR10+0x800], R27 ;  /* 0x0008001b02007988 */ /* 0x000fe2000800040a */
[----:B0-----:R-:W-:-:S03]  /*74a0*/  IMAD.WIDE R70, R3, 0x2, R88 ;  /* 0x0000000203467825 */ /* 0x001fc600078e0258 */
[----:B------:R0:W-:Y:S01]  /*74b0*/  STS.U16 [R2+UR10+0x4800], R26 ;  /* 0x0048001a02007988 */ /* 0x0001e2000800040a */
[----:B-1----:R-:W-:-:S03]  /*74c0*/  PRMT R22, RZ, 0x7610, R22 ;  /* 0x00007610ff167816 */ /* 0x002fc60000000016 */
[----:B------:R-:W-:Y:S01]  /*74d0*/  STL.64 [R1+0x238], R28 ;  /* 0x0002381c01007387 */ /* 0x000fe20000100a00 */
[----:B0-----:R-:W-:-:S03]  /*74e0*/  IMAD.WIDE R26, R4, 0x2, R88 ;  /* 0x00000002041a7825 */ /* 0x001fc600078e0258 */
[----:B------:R-:W-:Y:S04]  /*74f0*/  STL.64 [R1+0x230], R70 ;  /* 0x0002304601007387 */ /* 0x000fe80000100a00 */
[----:B------:R-:W-:Y:S04]  /*7500*/  STL.64 [R1+0x1e0], R54 ;  /* 0x0001e03601007387 */ /* 0x000fe80000100a00 */
[----:B------:R0:W-:Y:S04]  /*7510*/  STL.64 [R1+0x1d8], R26 ;  /* 0x0001d81a01007387 */ /* 0x0001e80000100a00 */
[----:B------:R0:W4:Y:S04]  /*7520*/  @!P6 LDG.E.U16 R22, desc[UR24][R26.64] ;  /* 0x000000181a16e981 */ /* 0x000128000c1e1500 */
[----:B------:R1:W-:Y:S04]  /*7530*/  STS.U16 [R2+UR10+0x4c00], R24 ;  /* 0x004c001802007988 */ /* 0x0003e8000800040a */
[----:B------:R1:W-:Y:S01]  /*7540*/  STS.U16 [R2+UR10+0x1000], R23 ;  /* 0x0010001702007988 */ /* 0x0003e2000800040a */
[----:B0-----:R-:W-:-:S02]  /*7550*/  LOP3.LUT R26, R2, 0x10, RZ, 0x3c, !PT ;  /* 0x00000010021a7812 */ /* 0x001fc400078e3cff */
[----:B-1----:R-:W-:Y:S01]  /*7560*/  PRMT R24, RZ, 0x7610, R24 ;  /* 0x00007610ff187816 */ /* 0x002fe20000000018 */
[----:B------:R-:W-:Y:S01]  /*7570*/  STS.U16 [R2+UR10+0xc00], R25 ;  /* 0x000c001902007988 */ /* 0x000fe2000800040a */
[----:B------:R-:W-:-:S03]  /*7580*/  PRMT R23, RZ, 0x7610, R23 ;  /* 0x00007610ff177816 */ /* 0x000fc60000000017 */
[----:B------:R-:W-:Y:S04]  /*7590*/  STS.U16 [R2+UR10+0x1400], R21 ;  /* 0x0014001502007988 */ /* 0x000fe8000800040a */
[----:B------:R-:W-:Y:S04]  /*75a0*/  STS.U16 [R2+UR10+0x5400], R20 ;  /* 0x0054001402007988 */ /* 0x000fe8000800040a */
[----:B------:R-:W-:Y:S04]  /*75b0*/  STS.U16 [R2+UR10+0x1800], R30 ;  /* 0x0018001e02007988 */ /* 0x000fe8000800040a */
[----:B------:R-:W-:Y:S04]  /*75c0*/  STS.U16 [R2+UR10+0x5800], R33 ;  /* 0x0058002102007988 */ /* 0x000fe8000800040a */
[----:B------:R-:W-:Y:S04]  /*75d0*/  STS.U16 [R2+UR10+0x1c00], R32 ;  /* 0x001c002002007988 */ /* 0x000fe8000800040a */
[----:B------:R-:W-:Y:S04]  /*75e0*/  STS.U16 [R2+UR10+0x5c00], R31 ;  /* 0x005c001f02007988 */ /* 0x000fe8000800040a */
[----:B------:R0:W4:Y:S04]  /*75f0*/  @!P4 LDG.E.U16 R24, desc[UR24][R70.64] ;  /* 0x000000184618c981 */ /* 0x000128000c1e1500 */
[----:B------:R1:W4:Y:S01]  /*7600*/  @!P6 LDG.E.U16 R23, desc[UR24][R54.64] ;  /* 0x000000183617e981 */ /* 0x000322000c1e1500 */
[----:B0-----:R-:W-:-:S02]  /*7610*/  IMAD.MOV.U32 R71, RZ, RZ, R59 ;  /* 0x000000ffff477224 */ /* 0x001fc400078e003b */
[----:B------:R-:W-:Y:S02]  /*7620*/  IMAD.MOV.U32 R70, RZ, RZ, R61 ;  /* 0x000000ffff467224 */ /* 0x000fe400078e003d */
[----:B-1----:R-:W-:Y:S01]  /*7630*/  IMAD.MOV.U32 R55, RZ, RZ, R64 ;  /* 0x000000ffff377224 */ /* 0x002fe200078e0040 */
[----:B--2---:R0:W-:Y:S04]  /*7640*/  STS.U16 [R26+UR10+0x480], R56 ;  /* 0x000480381a007988 */ /* 0x0041e8000800040a */
[----:B---3--:R1:W-:Y:S01]  /*7650*/  STS.U16 [R26+UR10+0x4480], R57 ;  /* 0x004480391a007988 */ /* 0x0083e2000800040a */
[----:B0-----:R-:W-:-:S03]  /*7660*/  IMAD.MOV.U32 R56, RZ, RZ, R58 ;  /* 0x000000ffff387224 */ /* 0x001fc600078e003a */
[----:B-1----:R-:W2:Y:S04]  /*7670*/  LDL.LU R57, [R1+0xbc] ;  /* 0x0000bc0001397983 */ /* 0x002ea80000300800 */
[----:B------:R-:W3:Y:S04]  /*7680*/  LDL.LU R58, [R1+0xb8] ;  /* 0x0000b800013a7983 */ /* 0x000ee80000300800 */
[----:B------:R-:W4:Y:S04]  /*7690*/  LDL.LU R59, [R1+0x64] ;  /* 0x00006400013b7983 */ /* 0x000f280000300800 */
[----:B------:R-:W4:Y:S04]  /*76a0*/  LDL.LU R61, [R1+0x60] ;  /* 0x00006000013d7983 */ /* 0x000f280000300800 */
[----:B------:R-:W4:Y:S01]  /*76b0*/  LDL.LU R64, [R1+0x5c] ;  /* 0x00005c0001407983 */ /* 0x000f220000300800 */
[----:B------:R-:W-:Y:S01]  /*76c0*/  PRMT R25, RZ, 0x7610, R25 ;  /* 0x00007610ff197816 */ /* 0x000fe20000000019 */
[----:B------:R-:W-:-:S05]  /*76d0*/  VIADD R3, R6, 0xffffffda ;  /* 0xffffffda06037836 */ /* 0x000fca0000000000 */
[----:B------:R0:W4:Y:S01]  /*76e0*/  @!P4 LDG.E.U16 R25, desc[UR24][R28.64] ;  /* 0x000000181c19c981 */ /* 0x000122000c1e1500 */
[----:B------:R-:W-:Y:S01]  /*76f0*/  ISETP.GE.U32.AND P4, PT, R3, 0x7fffff9b, PT ;  /* 0x7fffff9b0300780c */ /* 0x000fe20003f86070 */
[----:B------:R-:W-:Y:S02]  /*7700*/  VIADD R3, R6, 0xffffffd2 ;  /* 0xffffffd206037836 */ /* 0x000fe40000000000 */
[----:B------:R-:W-:Y:S03]  /*7710*/  STS.U16 [R26+UR10+0x880], R92 ;  /* 0x0008805c1a007988 */ /* 0x000fe6000800040a */
[----:B------:R-:W-:Y:S01]  /*7720*/  ISETP.GE.U32.AND P6, PT, R3, 0x7fffff93, PT ;  /* 0x7fffff930300780c */ /* 0x000fe20003fc6070 */
[----:B------:R-:W-:Y:S01]  /*7730*/  IMAD R3, R90, 0x15, RZ ;  /* 0x000000155a037824 */ /* 0x000fe200078e02ff */
[----:B------:R-:W-:Y:S01]  /*7740*/  STS.U16 [R26+UR10+0x4880], R39 ;  /* 0x004880271a007988 */ /* 0x000fe2000800040a */
[----:B------:R-:W-:Y:S01]  /*7750*/  IMAD.MOV.U32 R54, RZ, RZ, R8 ;  /* 0x000000ffff367224 */ /* 0x000fe200078e0008 */
[----:B------:R-:W-:Y:S01]  /*7760*/  PRMT R20, RZ, 0x7610, R20 ;  /* 0x00007610ff147816 */ /* 0x000fe20000000014 */
[----:B0-----:R-:W-:Y:S01]  /*7770*/  IMAD.MOV.U32 R29, RZ, RZ, R12 ;  /* 0x000000ffff1d7224 */ /* 0x001fe200078e000c */
[----:B------:R0:W-:Y:S01]  /*7780*/  STS.U16 [R26+UR10+0xc80], R38 ;  /* 0x000c80261a007988 */ /* 0x0001e2000800040a */
[----:B------:R-:W-:-:S03]  /*7790*/  IMAD.WIDE R30, R3, 0x2, R88 ;  /* 0x00000002031e7825 */ /* 0x000fc600078e0258 */
[----:B------:R-:W4:Y:S01]  /*77a0*/  LDL.LU R8, [R1+0x58] ;  /* 0x0000580001087983 */ /* 0x000f220000300800 */
[----:B------:R-:W-:-:S03]  /*77b0*/  IMAD R4, R90, 0x1d, RZ ;  /* 0x0000001d5a047824 */ /* 0x000fc600078e02ff */
[----:B------:R-:W4:Y:S01]  /*77c0*/  LDL.LU R12, [R1+0x54] ;  /* 0x00005400010c7983 */ /* 0x000f220000300800 */
[----:B0-----:R-:W-:-:S03]  /*77d0*/  IMAD.WIDE R38, R3, 0x2, R86 ;  /* 0x0000000203267825 */ /* 0x001fc600078e0256 */
[----:B------:R-:W-:Y:S01]  /*77e0*/  STS.U16 [R26+UR10+0x4c80], R37 ;  /* 0x004c80251a007988 */ /* 0x000fe2000800040a */
[----:B------:R-:W-:-:S03]  /*77f0*/  IMAD.WIDE R32, R4, 0x2, R86 ;  /* 0x0000000204207825 */ /* 0x000fc600078e0256 */
[----:B------:R-:W-:Y:S04]  /*7800*/  STS.U16 [R26+UR10+0x1080], R36 ;  /* 0x001080241a007988 */ /* 0x000fe8000800040a */
[----:B------:R-:W-:Y:S04]  /*7810*/  STS.U16 [R26+UR10+0x5080], R35 ;  /* 0x005080231a007988 */ /* 0x000fe8000800040a */
[----:B------:R-:W-:Y:S01]  /*7820*/  STL.64 [R1+0x160], R38 ;  /* 0x0001602601007387 */ /* 0x000fe20000100a00 */
[----:B------:R-:W-:-:S03]  /*7830*/  LOP3.LUT R27, R2, 0x20, RZ, 0x3c, !PT ;  /* 0x00000020021b7812 */ /* 0x000fc600078e3cff */
[----:B------:R-:W-:Y:S04]  /*7840*/  STS.U16 [R26+UR10+0x1480], R34 ;  /* 0x001480221a007988 */ /* 0x000fe8000800040a */
[----:B------:R0:W-:Y:S04]  /*7850*/  STL.64 [R1+0x158], R30 ;  /* 0x0001581e01007387 */ /* 0x0001e80000100a00 */
[----:B------:R0:W4:Y:S04]  /*7860*/  @!P3 LDG.E.U16 R20, desc[UR24][R30.64] ;  /* 0x000000181e14b981 */ /* 0x000128000c1e1500 */
[----:B------:R1:W-:Y:S04]  /*7870*/  STS.U16 [R26+UR10+0x5480], R29 ;  /* 0x0054801d1a007988 */ /* 0x0003e8000800040a */
[----:B------:R-:W-:Y:S01]  /*7880*/  STS.U16 [R26+UR10+0x1880], R54 ;  /* 0x001880361a007988 */ /* 0x000fe2000800040a */
[----:B0-----:R-:W-:-:S03]  /*7890*/  IMAD.WIDE R30, R4, 0x2, R88 ;  /* 0x00000002041e7825 */ /* 0x001fc600078e0258 */
[----:B------:R-:W-:Y:S04]  /*78a0*/  STS.U16 [R26+UR10+0x5880], R55 ;  /* 0x005880371a007988 */ /* 0x000fe8000800040a */
[----:B------:R-:W-:Y:S04]  /*78b0*/  STS.U16 [R26+UR10+0x1c80], R70 ;  /* 0x001c80461a007988 */ /* 0x000fe8000800040a */
[----:B------:R-:W-:Y:S04]  /*78c0*/  STL.64 [R1+0xe0], R32 ;  /* 0x0000e02001007387 */ /* 0x000fe80000100a00 */
[----:B------:R-:W-:Y:S04]  /*78d0*/  STS.U16 [R26+UR10+0x5c80], R71 ;  /* 0x005c80471a007988 */ /* 0x000fe8000800040a */
[----:B------:R-:W-:Y:S04]  /*78e0*/  STL.64 [R1+0xd8], R30 ;  /* 0x0000d81e01007387 */ /* 0x000fe80000100a00 */
[----:B------:R-:W-:Y:S04]  /*78f0*/  STS.U16 [R26+UR10+0x80], R56 ;  /* 0x000080381a007988 */ /* 0x000fe8000800040a */
[----:B------:R-:W4:Y:S04]  /*7900*/  LDL.LU R28, [R1+0x140] ;  /* 0x00014000011c7983 */ /* 0x000f280000300800 */
[----:B-1----:R-:W4:Y:S04]  /*7910*/  LDL.LU R29, [R1+0x13c] ;  /* 0x00013c00011d7983 */ /* 0x002f280000300800 */
[----:B--2---:R-:W-:Y:S04]  /*7920*/  STS.U16 [R26+UR10+0x4080], R57 ;  /* 0x004080391a007988 */ /* 0x004fe8000800040a */
[----:B---3--:R0:W-:Y:S04]  /*7930*/  STS.U16 [R27+UR10+0x100], R58 ;  /* 0x0001003a1b007988 */ /* 0x0081e8000800040a */
[----:B----4-:R1:W-:Y:S04]  /*7940*/  STS.U16 [R27+UR10+0x4100], R59 ;  /* 0x0041003b1b007988 */ /* 0x0103e8000800040a */
[----:B------:R2:W-:Y:S04]  /*7950*/  STS.U16 [R27+UR10+0x500], R61 ;  /* 0x0005003d1b007988 */ /* 0x0005e8000800040a */
[----:B0-----:R-:W3:Y:S04]  /*7960*/  LDL.LU R58, [R1+0x138] ;  /* 0x00013800013a7983 */ /* 0x001ee80000300800 */
[----:B-1----:R-:W4:Y:S04]  /*7970*/  LDL.LU R59, [R1+0xd4] ;  /* 0x0000d400013b7983 */ /* 0x002f280000300800 */
[----:B------:R0:W-:Y:S04]  /*7980*/  STS.U16 [R27+UR10+0x4500], R64 ;  /* 0x004500401b007988 */ /* 0x0001e8000800040a */
[----:B--2---:R-:W2:Y:S04]  /*7990*/  LDL.LU R61, [R1+0xd0] ;  /* 0x0000d000013d7983 */ /* 0x004ea80000300800 */
[----:B0-----:R-:W2:Y:S04]  /*79a0*/  LDL.LU R64, [R1+0xcc] ;  /* 0x0000cc0001407983 */ /* 0x001ea80000300800 */
[----:B------:R-:W2:Y:S04]  /*79b0*/  LDL.LU R54, [R1+0x150] ;  /* 0x0001500001367983 */ /* 0x000ea80000300800 */
[----:B------:R-:W2:Y:S04]  /*79c0*/  LDL.LU R55, [R1+0x14c] ;  /* 0x00014c0001377983 */ /* 0x000ea80000300800 */
[----:B------:R-:W2:Y:S01]  /*79d0*/  LDL.LU R70, [R1+0x148] ;  /* 0x0001480001467983 */ /* 0x000ea20000300800 */
[----:B------:R-:W-:-:S03]  /*79e0*/  PRMT R19, RZ, 0x7610, R19 ;  /* 0x00007610ff137816 */ /* 0x000fc60000000013 */
[----:B------:R-:W2:Y:S01]  /*79f0*/  LDL.LU R71, [R1+0x144] ;  /* 0x0001440001477983 */ /* 0x000ea20000300800 */
[----:B------:R-:W-:-:S03]  /*7a00*/  PRMT R18, RZ, 0x7610, R18 ;  /* 0x00007610ff127816 */ /* 0x000fc60000000012 */
[----:B------:R-:W-:Y:S04]  /*7a10*/  STS.U16 [R27+UR10+0x900], R8 ;  /* 0x000900081b007988 */ /* 0x000fe8000800040a */
[----:B------:R-:W2:Y:S04]  /*7a20*/  LDL.LU R56, [R1+0x1bc] ;  /* 0x0001bc0001387983 */ /* 0x000ea80000300800 */
[----:B------:R0:W-:Y:S04]  /*7a30*/  STS.U16 [R27+UR10+0x4900], R12 ;  /* 0x0049000c1b007988 */ /* 0x0001e8000800040a */
[----:B------:R-:W2:Y:S01]  /*7a40*/  LDL.LU R57, [R1+0x1b8] ;  /* 0x0001b80001397983 */ /* 0x000ea20000300800 */
[----:B------:R-:W-:-:S03]  /*7a50*/  IMAD R4, R90, 0x25, RZ ;  /* 0x000000255a047824 */ /* 0x000fc600078e02ff */
[----:B------:R1:W2:Y:S04]  /*7a60*/  @!P5 LDG.E.U16 R19, desc[UR24][R32.64] ;  /* 0x000000182013d981 */ /* 0x0002a8000c1e1500 */
[----:B0-----:R-:W2:Y:S04]  /*7a70*/  LDL.LU R12, [R1+0x154] ;  /* 0x00015400010c7983 */ /* 0x001ea80000300800 */
[----:B------:R0:W2:Y:S01]  /*7a80*/  @!P5 LDG.E.U16 R18, desc[UR24][R30.64] ;  /* 0x000000181e12d981 */ /* 0x0000a2000c1e1500 */
[----:B-1----:R-:W-:-:S04]  /*7a90*/  IMAD.WIDE R32, R4, 0x2, R86 ;  /* 0x0000000204207825 */ /* 0x002fc800078e0256 */
[----:B0-----:R-:W-:Y:S01]  /*7aa0*/  IMAD.WIDE R30, R4, 0x2, R88 ;  /* 0x00000002041e7825 */ /* 0x001fe200078e0258 */
[----:B------:R-:W-:Y:S04]  /*7ab0*/  STL.64 [R1+0x60], R32 ;  /* 0x0000602001007387 */ /* 0x000fe80000100a00 */
[----:B------:R-:W-:Y:S04]  /*7ac0*/  STL.64 [R1+0x58], R30 ;  /* 0x0000581e01007387 */ /* 0x000fe80000100a00 */
[----:B------:R-:W-:Y:S04]  /*7ad0*/  STS.U16 [R27+UR10+0xd00], R28 ;  /* 0x000d001c1b007988 */ /* 0x000fe8000800040a */
[----:B------:R-:W-:Y:S04]  /*7ae0*/  STS.U16 [R27+UR10+0x4d00], R29 ;  /* 0x004d001d1b007988 */ /* 0x000fe8000800040a */
[----:B---3--:R0:W-:Y:S04]  /*7af0*/  STS.U16 [R27+UR10+0x1100], R58 ;  /* 0x0011003a1b007988 */ /* 0x0081e8000800040a */
[----:B----4-:R1:W-:Y:S04]  /*7b00*/  STS.U16 [R27+UR10+0x5100], R59 ;  /* 0x0051003b1b007988 */ /* 0x0103e8000800040a */
[----:B0-----:R-:W3:Y:S04]  /*7b10*/  LDL.LU R58, [R1+0x1cc] ;  /* 0x0001cc00013a7983 */ /* 0x001ee80000300800 */
[----:B--2---:R0:W-:Y:S04]  /*7b20*/  STS.U16 [R27+UR10+0x1500], R61 ;  /* 0x0015003d1b007988 */ /* 0x0041e8000800040a */
[----:B-1----:R-:W2:Y:S04]  /*7b30*/  LDL.LU R59, [R1+0x1c8] ;  /* 0x0001c800013b7983 */ /* 0x002ea80000300800 */
[----:B------:R1:W-:Y:S04]  /*7b40*/  STS.U16 [R27+UR10+0x5500], R64 ;  /* 0x005500401b007988 */ /* 0x0003e8000800040a */
[----:B0-----:R-:W4:Y:S04]  /*7b50*/  LDL.LU R61, [R1+0x1c4] ;  /* 0x0001c400013d7983 */ /* 0x001f280000300800 */
[----:B-1----:R-:W4:Y:S01]  /*7b60*/  LDL.LU R64, [R1+0x1c0] ;  /* 0x0001c00001407983 */ /* 0x002f220000300800 */
[----:B------:R-:W-:Y:S01]  /*7b70*/  PRMT R21, RZ, 0x7610, R21 ;  /* 0x00007610ff157816 */ /* 0x000fe20000000015 */
[----:B------:R-:W-:-:S05]  /*7b80*/  VIADD R3, R6, 0xffffffca ;  /* 0xffffffca06037836 */ /* 0x000fca0000000000 */
[----:B------:R0:W4:Y:S01]  /*7b90*/  @!P3 LDG.E.U16 R21, desc[UR24][R38.64] ;  /* 0x000000182615b981 */ /* 0x000122000c1e1500 */
[----:B------:R-:W-:Y:S01]  /*7ba0*/  ISETP.GE.U32.AND P3, PT, R3, 0x7fffff8b, PT ;  /* 0x7fffff8b0300780c */ /* 0x000fe20003f66070 */
[----:B------:R-:W-:Y:S01]  /*7bb0*/  VIADD R3, R6, 0xffffffc2 ;  /* 0xffffffc206037836 */ /* 0x000fe20000000000 */
[----:B------:R-:W-:-:S04]  /*7bc0*/  PRMT R7, RZ, 0x7610, R7 ;  /* 0x00007610ff077816 */ /* 0x000fc80000000007 */
[----:B------:R-:W-:Y:S02]  /*7bd0*/  ISETP.GE.U32.AND P5, PT, R3, 0x7fffff83, PT ;  /* 0x7fffff830300780c */ /* 0x000fe40003fa6070 */
[----:B------:R-:W-:Y:S01]  /*7be0*/  PRMT R3, RZ, 0x7610, R3 ;  /* 0x00007610ff037816 */ /* 0x000fe20000000003 */
[----:B------:R-:W-:Y:S01]  /*7bf0*/  IMAD R36, R90, 0x2d, RZ ;  /* 0x0000002d5a247824 */ /* 0x000fe200078e02ff */
[----:B------:R-:W-:Y:S01]  /*7c00*/  LOP3.LUT R26, R2, 0x30, RZ, 0x3c, !PT ;  /* 0x00000030021a7812 */ /* 0x000fe200078e3cff */
[----:B------:R-:W-:Y:S01]  /*7c10*/  VIADD R8, R6, 0xfffffff9 ;  /* 0xfffffff906087836 */ /* 0x000fe20000000000 */
[----:B------:R-:W-:Y:S01]  /*7c20*/  STS.U16 [R27+UR10+0x1900], R54 ;  /* 0x001900361b007988 */ /* 0x000fe2000800040a */
[----:B------:R-:W-:-:S03]  /*7c30*/  PRMT R5, RZ, 0x7610, R5 ;  /* 0x00007610ff057816 */ /* 0x000fc60000000005 */
[----:B------:R1:W4:Y:S01]  /*7c40*/  @!P4 LDG.E.U16 R3, desc[UR24][R32.64] ;  /* 0x000000182003c981 */ /* 0x000322000c1e1500 */
[----:B------:R-:W-:Y:S01]  /*7c50*/  PRMT R4, RZ, 0x7610, R4 ;  /* 0x00007610ff047816 */ /* 0x000fe20000000004 */
[C---:B0-----:R-:W-:Y:S02]  /*7c60*/  IMAD.WIDE R38, R36.reuse, 0x2, R86 ;  /* 0x0000000224267825 */ /* 0x041fe400078e0256 */
[----:B------:R-:W-:Y:S01]  /*7c70*/  STS.U16 [R27+UR10+0x5900], R55 ;  /* 0x005900371b007988 */ /* 0x000fe2000800040a */
[----:B------:R-:W-:Y:S01]  /*7c80*/  PRMT R11, RZ, 0x7610, R11 ;  /* 0x00007610ff0b7816 */ /* 0x000fe2000000000b */
[----:B------:R-:W-:Y:S02]  /*7c90*/  IMAD.WIDE R36, R36, 0x2, R88 ;  /* 0x0000000224247825 */ /* 0x000fe400078e0258 */
[----:B------:R-:W-:Y:S02]  /*7ca0*/  STS.U16 [R27+UR10+0x1d00], R70 ;  /* 0x001d00461b007988 */ /* 0x000fe4000800040a */
[----:B-1----:R-:W-:-:S02]  /*7cb0*/  IMAD R32, R90, 0x35, RZ ;  /* 0x000000355a207824 */ /* 0x002fc400078e02ff */
[----:B------:R0:W4:Y:S01]  /*7cc0*/  @!P4 LDG.E.U16 R7, desc[UR24][R30.64] ;  /* 0x000000181e07c981 */ /* 0x000122000c1e1500 */
[----:B------:R-:W-:Y:S01]  /*7cd0*/  ISETP.GE.U32.AND P4, PT, R8, 0x7fffffba, PT ;  /* 0x7fffffba0800780c */ /* 0x000fe20003f86070 */
[----:B------:R-:W-:Y:S02]  /*7ce0*/  VIADD R8, R6, 0xfffffff1 ;  /* 0xfffffff106087836 */ /* 0x000fe40000000000 */
[----:B------:R-:W-:Y:S01]  /*7cf0*/  STS.U16 [R27+UR10+0x5d00], R71 ;  /* 0x005d00471b007988 */ /* 0x000fe2000800040a */
[----:B------:R-:W-:Y:S01]  /*7d00*/  PRMT R10, RZ, 0x7610, R10 ;  /* 0x00007610ff0a7816 */ /* 0x000fe2000000000a */
[C---:B------:R-:W-:Y:S02]  /*7d10*/  IMAD.WIDE R34, R32.reuse, 0x2, R86 ;  /* 0x0000000220227825 */ /* 0x040fe400078e0256 */
[----:B------:R-:W-:Y:S02]  /*7d20*/  STS.U16 [R26+UR10+0x180], R56 ;  /* 0x000180381a007988 */ /* 0x000fe4000800040a */
[----:B------:R-:W-:-:S02]  /*7d30*/  IMAD.WIDE R32, R32, 0x2, R88 ;  /* 0x0000000220207825 */ /* 0x000fc400078e0258 */
[----:B------:R-:W-:Y:S02]  /*7d40*/  STS.U16 [R26+UR10+0x4180], R57 ;  /* 0x004180391a007988 */ /* 0x000fe4000800040a */
[----:B------:R-:W-:Y:S02]  /*7d50*/  IMAD R28, R90, 0x3d, RZ ;  /* 0x0000003d5a1c7824 */ /* 0x000fe400078e02ff */
[----:B------:R1:W-:Y:S01]  /*7d60*/  STS.U16 [R26+UR10+0x580], R12 ;  /* 0x0005800c1a007988 */ /* 0x0003e2000800040a */
[----:B------:R-:W-:Y:S01]  /*7d70*/  PRMT R9, RZ, 0x7610, R9 ;  /* 0x00007610ff097816 */ /* 0x000fe20000000009 */
[----:B0-----:R-:W-:Y:S02]  /*7d80*/  IMAD.WIDE R30, R28, 0x2, R86 ;  /* 0x000000021c1e7825 */ /* 0x001fe400078e0256 */
[----:B------:R-:W4:Y:S04]  /*7d90*/  @!P6 LDG.E.U16 R5, desc[UR24][R38.64] ;  /* 0x000000182605e981 */ /* 0x000f28000c1e1500 */
[----:B------:R-:W4:Y:S01]  /*7da0*/  @!P6 LDG.E.U16 R4, desc[UR24][R36.64] ;  /* 0x000000182404e981 */ /* 0x000f22000c1e1500 */
[----:B-1----:R-:W-:Y:S01]  /*7db0*/  VIADD R12, R6, 0xffffffe9 ;  /* 0xffffffe9060c7836 */ /* 0x002fe20000000000 */
[----:B------:R-:W-:-:S02]  /*7dc0*/  ISETP.GE.U32.AND P6, PT, R8, 0x7fffffb2, PT ;  /* 0x7fffffb20800780c */ /* 0x000fc40003fc6070 */
[----:B------:R-:W4:Y:S01]  /*7dd0*/  @!P3 LDG.E.U16 R11, desc[UR24][R34.64] ;  /* 0x00000018220bb981 */ /* 0x000f22000c1e1500 */
[----:B------:R-:W-:Y:S01]  /*7de0*/  PRMT R8, RZ, 0x7610, R8 ;  /* 0x00007610ff087816 */ /* 0x000fe20000000008 */
[----:B------:R-:W-:Y:S02]  /*7df0*/  IMAD.WIDE R28, R28, 0x2, R88 ;  /* 0x000000021c1c7825 */ /* 0x000fe400078e0258 */
[----:B------:R-:W4:Y:S01]  /*7e00*/  @!P3 LDG.E.U16 R10, desc[UR24][R32.64] ;  /* 0x00000018200ab981 */ /* 0x000f22000c1e1500 */
[----:B------:R-:W-:Y:S01]  /*7e10*/  ISETP.GE.U32.AND P3, PT, R12, 0x7fffffaa, PT ;  /* 0x7fffffaa0c00780c */ /* 0x000fe20003f66070 */
[----:B------:R-:W-:Y:S02]  /*7e20*/  VIADD R12, R6, 0xffffffe1 ;  /* 0xffffffe1060c7836 */ /* 0x000fe40000000000 */
[----:B------:R-:W4:Y:S04]  /*7e30*/  @!P5 LDG.E.U16 R9, desc[UR24][R30.64] ;  /* 0x000000181e09d981 */ /* 0x000f28000c1e1500 */
[----:B------:R-:W4:Y:S01]  /*7e40*/  @!P5 LDG.E.U16 R8, desc[UR24][R28.64] ;  /* 0x000000181c08d981 */ /* 0x000f22000c1e1500 */
[----:B------:R-:W-:Y:S01]  /*7e50*/  ISETP.GE.U32.AND P5, PT, R12, 0x7fffffa2, PT ;  /* 0x7fffffa20c00780c */ /* 0x000fe20003fa6070 */
[----:B------:R-:W-:-:S04]  /*7e60*/  IMAD R12, R90, 0x6, RZ ;  /* 0x000000065a0c7824 */ /* 0x000fc800078e02ff */
[----:B------:R-:W-:-:S05]  /*7e70*/  IMAD.WIDE R54, R12, 0x2, R86 ;  /* 0x000000020c367825 */ /* 0x000fca00078e0256 */
[----:B------:R-:W-:Y:S04]  /*7e80*/  STL.64 [R1+0x228], R54 ;  /* 0x0002283601007387 */ /* 0x000fe80000100a00 */
[----:B---3--:R-:W-:Y:S04]  /*7e90*/  STS.U16 [R26+UR10+0x4580], R58 ;  /* 0x0045803a1a007988 */ /* 0x008fe8000800040a */
[----:B--2---:R-:W-:Y:S04]  /*7ea0*/  STS.U16 [R26+UR10+0x980], R59 ;  /* 0x0009803b1a007988 */ /* 0x004fe8000800040a */
[----:B----4-:R-:W-:Y:S04]  /*7eb0*/  STS.U16 [R26+UR10+0x4980], R61 ;  /* 0x0049803d1a007988 */ /* 0x010fe8000800040a */
[----:B------:R0:W-:Y:S02]  /*7ec0*/  STS.U16 [R26+UR10+0xd80], R64 ;  /* 0x000d80401a007988 */ /* 0x0001e4000800040a */
[----:B0-----:R-:W-:-:S05]  /*7ed0*/  IMAD.WIDE R26, R12, 0x2, R88 ;  /* 0x000000020c1a7825 */ /* 0x001fca00078e0258 */
[----:B------:R0:W-:Y:S04]  /*7ee0*/  STL.64 [R1+0x220], R26 ;  /* 0x0002201a01007387 */ /* 0x0001e80000100a00 */
[----:B------:R-:W2:Y:S04]  /*7ef0*/  LDL.LU R61, [R1+0x2b8] ;  /* 0x0002b800013d7983 */ /* 0x000ea80000300800 */
[----:B------:R-:W3:Y:S01]  /*7f00*/  LDL.LU R64, [R1+0x2b4] ;  /* 0x0002b40001407983 */ /* 0x000ee20000300800 */
[----:B------:R-:W-:Y:S02]  /*7f10*/  PRMT R16, RZ, 0x7610, R16 ;  /* 0x00007610ff107816 */ /* 0x000fe40000000010 */
[----:B------:R-:W-:Y:S01]  /*7f20*/  PRMT R17, RZ, 0x7610, R17 ;  /* 0x00007610ff117816 */ /* 0x000fe20000000011 */
[----:B------:R-:W-:-:S03]  /*7f30*/  VIADD R12, R6, 0xffffffd9 ;  /* 0xffffffd9060c7836 */ /* 0x000fc60000000000 */
[----:B------:R0:W4:Y:S01]  /*7f40*/  @!P4 LDG.E.U16 R16, desc[UR24][R26.64] ;  /* 0x000000181a10c981 */ /* 0x000122000c1e1500 */
[----:B------:R-:W-:-:S03]  /*7f50*/  PRMT R15, RZ, 0x7610, R15 ;  /* 0x00007610ff0f7816 */ /* 0x000fc6000000000f */
[----:B------:R1:W4:Y:S01]  /*7f60*/  @!P4 LDG.E.U16 R17, desc[UR24][R54.64] ;  /* 0x000000183611c981 */ /* 0x000322000c1e1500 */
[C---:B0-----:R-:W-:Y:S02]  /*7f70*/  IMAD R26, R90.reuse, 0xe, RZ ;  /* 0x0000000e5a1a7824 */ /* 0x041fe400078e02ff */
[----:B------:R-:W-:Y:S02]  /*7f80*/  IMAD R27, R90, 0x16, RZ ;  /* 0x000000165a1b7824 */ /* 0x000fe400078e02ff */
[----:B------:R-:W-:Y:S01]  /*7f90*/  IMAD.WIDE R70, R26, 0x2, R86 ;  /* 0x000000021a467825 */ /* 0x000fe200078e0256 */
[----:B------:R-:W-:Y:S02]  /*7fa0*/  ISETP.GE.U32.AND P4, PT, R12, 0x7fffff9a, PT ;  /* 0x7fffff9a0c00780c */ /* 0x000fe40003f86070 */
[----:B------:R-:W-:Y:S01]  /*7fb0*/  PRMT R12, RZ, 0x7610, R12 ;  /* 0x00007610ff0c7816 */ /* 0x000fe2000000000c */
[----:B------:R-:W-:Y:S01]  /*7fc0*/  IMAD.WIDE R58, R26, 0x2, R88 ;  /* 0x000000021a3a7825 */ /* 0x000fe200078e0258 */
[----:B------:R0:W-:Y:S03]  /*7fd0*/  STL.64 [R1+0x1d0], R70 ;  /* 0x0001d04601007387 */ /* 0x0001e60000100a00 */
[C---:B------:R-:W-:Y:S01]  /*7fe0*/  IMAD.WIDE R56, R27.reuse, 0x2, R86 ;  /* 0x000000021b387825 */ /* 0x040fe200078e0256 */
[----:B------:R-:W4:Y:S03]  /*7ff0*/  @!P6 LDG.E.U16 R15, desc[UR24][R70.64] ;  /* 0x00000018460fe981 */ /* 0x000f26000c1e1500 */
[----:B-1----:R-:W-:Y:S01]  /*8000*/  IMAD.WIDE R54, R27, 0x2, R88 ;  /* 0x000000021b367825 */ /* 0x002fe200078e0258 */
[----:B------:R-:W-:-:S03]  /*8010*/  PRMT R75, RZ, 0x7610, R75 ;  /* 0x00007610ff4b7816 */ /* 0x000fc6000000004b */
[----:B------:R-:W-:Y:S01]  /*8020*/  IMAD R26, R90, 0x1e, RZ ;  /* 0x0000001e5a1a7824 */ /* 0x000fe200078e02ff */
[----:B------:R1:W4:Y:S04]  /*8030*/  @!P3 LDG.E.U16 R12, desc[UR24][R54.64] ;  /* 0x00000018360cb981 */ /* 0x000328000c1e1500 */
[----:B0-----:R-:W4:Y:S01]  /*8040*/  LDL.LU.64 R70, [R1+0x9a0] ;  /* 0x0009a00001467983 */ /* 0x001f220000300a00 */
[----:B------:R-:W-:-:S03]  /*8050*/  PRMT R13, RZ, 0x7610, R13 ;  /* 0x00007610ff0d7816 */ /* 0x000fc6000000000d */
[----:B------:R-:W-:Y:S04]  /*8060*/  STL.64 [R1+0x1c8], R58 ;  /* 0x0001c83a01007387 */ /* 0x000fe80000100a00 */
[----:B------:R-:W-:Y:S01]  /*8070*/  STL.64 [R1+0x150], R56 ;  /* 0x0001503801007387 */ /* 0x000fe20000100a00 */
[----:B------:R-:W-:-:S03]  /*8080*/  PRMT R14, RZ, 0x7610, R14 ;  /* 0x00007610ff0e7816 */ /* 0x000fc6000000000e */
[----:B------:R1:W-:Y:S01]  /*8090*/  STL.64 [R1+0x148], R54 ;  /* 0x0001483601007387 */ /* 0x0003e20000100a00 */
[----:B------:R-:W-:Y:S01]  /*80a0*/  IMAD R27, R90, 0x26, RZ ;  /* 0x000000265a1b7824 */ /* 0x000fe200078e02ff */
[----:B------:R-:W-:Y:S02]  /*80b0*/  PRMT R74, RZ, 0x7610, R74 ;  /* 0x00007610ff4a7816 */ /* 0x000fe4000000004a */
[----:B------:R0:W4:Y:S01]  /*80c0*/  @!P3 LDG.E.U16 R13, desc[UR24][R56.64] ;  /* 0x00000018380db981 */ /* 0x000122000c1e1500 */
[----:B------:R-:W-:Y:S02]  /*80d0*/  PRMT R72, RZ, 0x7610, R72 ;  /* 0x00007610ff487816 */ /* 0x000fe40000000048 */
[----:B------:R-:W-:Y:S01]  /*80e0*/  PRMT R92, RZ, 0x7610, R92 ;  /* 0x00007610ff5c7816 */ /* 0x000fe2000000005c */
[----:B------:R0:W4:Y:S01]  /*80f0*/  @!P6 LDG.E.U16 R14, desc[UR24][R58.64] ;  /* 0x000000183a0ee981 */ /* 0x000122000c1e1500 */
[----:B-1----:R-:W-:-:S05]  /*8100*/  IMAD.WIDE R54, R26, 0x2, R86 ;  /* 0x000000021a367825 */ /* 0x002fca00078e0256 */
[----:B------:R1:W-:Y:S01]  /*8110*/  STL.64 [R1+0xd0], R54 ;  /* 0x0000d03601007387 */ /* 0x0003e20000100a00 */
[----:B0-----:R-:W-:-:S03]  /*8120*/  IMAD.WIDE R56, R27, 0x2, R86 ;  /* 0x000000021b387825 */ /* 0x001fc600078e0256 */
[----:B------:R1:W4:Y:S01]  /*8130*/  @!P5 LDG.E.U16 R75, desc[UR24][R54.64] ;  /* 0x00000018364bd981 */ /* 0x000322000c1e1500 */
[----:B------:R-:W-:-:S03]  /*8140*/  IMAD.WIDE R58, R27, 0x2, R88 ;  /* 0x000000021b3a7825 */ /* 0x000fc600078e0258 */
[----:B------:R-:W4:Y:S04]  /*8150*/  LDL.LU R27, [R1+0x2b0] ;  /* 0x0002b000011b7983 */ /* 0x000f280000300800 */
[----:B------:R-:W4:Y:S01]  /*8160*/  @!P4 LDG.E.U16 R72, desc[UR24][R56.64] ;  /* 0x000000183848c981 */ /* 0x000f22000c1e1500 */
[----:B-1----:R-:W-:Y:S01]  /*8170*/  IMAD.WIDE R54, R26, 0x2, R88 ;  /* 0x000000021a367825 */ /* 0x002fe200078e0258 */
[C---:B------:R-:W-:Y:S02]  /*8180*/  LOP3.LUT R26, R2.reuse, 0x30, RZ, 0x3c, !PT ;  /* 0x00000030021a7812 */ /* 0x040fe400078e3cff */
[----:B------:R-:W4:Y:S04]  /*8190*/  @!P4 LDG.E.U16 R92, desc[UR24][R58.64] ;  /* 0x000000183a5cc981 */ /* 0x000f28000c1e1500 */
[----:B------:R0:W-:Y:S04]  /*81a0*/  STL.64 [R1+0xc8], R54 ;  /* 0x0000c83601007387 */ /* 0x0001e80000100a00 */
[----:B------:R1:W-:Y:S04]  /*81b0*/  STL.64 [R1+0x50], R56 ;  /* 0x0000503801007387 */ /* 0x0003e80000100a00 */
[----:B------:R-:W4:Y:S04]  /*81c0*/  @!P5 LDG.E.U16 R74, desc[UR24][R54.64] ;  /* 0x00000018364ad981 */ /* 0x000f28000c1e1500 */
[----:B0-----:R-:W5:Y:S04]  /*81d0*/  LDL.LU.64 R54, [R1+0x998] ;  /* 0x0009980001367983 */ /* 0x001f680000300a00 */
[----:B------:R0:W-:Y:S04]  /*81e0*/  STL.64 [R1+0x48], R58 ;  /* 0x0000483a01007387 */ /* 0x0001e80000100a00 */
[----:B-1----:R-:W5:Y:S04]  /*81f0*/  LDL.LU.64 R56, [R1+0x990] ;  /* 0x0009900001387983 */ /* 0x002f680000300a00 */
[----:B0-----:R-:W5:Y:S04]  /*8200*/  LDL.LU.64 R58, [R1+0x988] ;  /* 0x00098800013a7983 */ /* 0x001f680000300a00 */
[----:B--2---:R0:W-:Y:S04]  /*8210*/  STS.U16 [R26+UR10+0x4d80], R61 ;  /* 0x004d803d1a007988 */ /* 0x0041e8000800040a */
[----:B---3--:R1:W-:Y:S04]  /*8220*/  STS.U16 [R26+UR10+0x1180], R64 ;  /* 0x001180401a007988 */ /* 0x0083e8000800040a */
[----:B0-----:R-:W5:Y:S04]  /*8230*/  LDL.LU R61, [R1+0x980] ;  /* 0x00098000013d7983 */ /* 0x001f680000300800 */
[----:B-1----:R-:W2:Y:S04]  /*8240*/  LDL.LU R64, [R1+0x97c] ;  /* 0x00097c0001407983 */ /* 0x002ea80000300800 */
[----:B----4-:R-:W-:Y:S04]  /*8250*/  STS.U16 [R26+UR10+0x5180], R27 ;  /* 0x0051801b1a007988 */ /* 0x010fe8000800040a */
[----:B--2---:R0:W-:Y:S04]  /*8260*/  STS.U16 [R26+UR10+0x1580], R64 ;  /* 0x001580401a007988 */ /* 0x0041e8000800040a */
[----:B------:R1:W-:Y:S04]  /*8270*/  STS.U16 [R26+UR10+0x5580], R79 ;  /* 0x0055804f1a007988 */ /* 0x0003e8000800040a */
[----:B------:R2:W-:Y:S04]  /*8280*/  STS.U16 [R26+UR10+0x1980], R63 ;  /* 0x0019803f1a007988 */ /* 0x0005e8000800040a */
[----:B------:R3:W-:Y:S04]  /*8290*/  STS.U16 [R26+UR10+0x5980], R70 ;  /* 0x005980461a007988 */ /* 0x0007e8000800040a */
[----:B0-----:R-:W4:Y:S04]  /*82a0*/  LDL.LU R64, [R1+0x978] ;  /* 0x0009780001407983 */ /* 0x001f280000300800 */
[----:B------:R-:W-:Y:S04]  /*82b0*/  STS.U16 [R26+UR10+0x1d80], R71 ;  /* 0x001d80471a007988 */ /* 0x000fe8000800040a */
[----:B-1----:R-:W4:Y:S04]  /*82c0*/  LDL.LU R79, [R1+0x974] ;  /* 0x00097400014f7983 */ /* 0x002f280000300800 */
[----:B------:R0:W-:Y:S04]  /*82d0*/  STS.U16 [R26+UR10+0x5d80], R66 ;  /* 0x005d80421a007988 */ /* 0x0001e8000800040a */
[----:B--2---:R-:W2:Y:S04]  /*82e0*/  LDL.LU R63, [R1+0x970] ;  /* 0x00097000013f7983 */ /* 0x004ea80000300800 */
[----:B---3--:R-:W3:Y:S01]  /*82f0*/  LDL.LU R70, [R1+0x96c] ;  /* 0x00096c0001467983 */ /* 0x008ee20000300800 */
[----:B0-----:R-:W-:-:S03]  /*8300*/  LOP3.LUT R26, R2, 0x40, RZ, 0x3c, !PT ;  /* 0x00000040021a7812 */ /* 0x001fc600078e3cff */
[----:B------:R-:W2:Y:S04]  /*8310*/  LDL.LU R71, [R1+0x968] ;  /* 0x0009680001477983 */ /* 0x000ea80000300800 */
[----:B------:R-:W4:Y:S04]  /*8320*/  LDL.LU R66, [R1+0x964] ;  /* 0x0009640001427983 */ /* 0x000f280000300800 */
[----:B------:R0:W-:Y:S04]  /*8330*/  STS.U16 [R26+UR10+0x200], R73 ;  /* 0x000200491a007988 */ /* 0x0001e8000800040a */
[----:B------:R1:W-:Y:S04]  /*8340*/  STS.U16 [R26+UR10+0x4200], R68 ;  /* 0x004200441a007988 */ /* 0x0003e8000800040a */
[----:B------:R1:W-:Y:S04]  /*8350*/  STS.U16 [R26+UR10+0x600], R69 ;  /* 0x000600451a007988 */ /* 0x0003e8000800040a */
[----:B0-----:R-:W4:Y:S04]  /*8360*/  LDL.LU R73, [R1+0x960] ;  /* 0x0009600001497983 */ /* 0x001f280000300800 */
[----:B-1----:R-:W4:Y:S04]  /*8370*/  LDL.LU R68, [R1+0x95c] ;  /* 0x00095c0001447983 */ /* 0x002f280000300800 */
[----:B------:R-:W4:Y:S04]  /*8380*/  LDL.LU R69, [R1+0x958] ;  /* 0x0009580001457983 */ /* 0x000f280000300800 */
[----:B------:R0:W-:Y:S04]  /*8390*/  STS.U16 [R26+UR10+0x4600], R65 ;  /* 0x004600411a007988 */ /* 0x0001e8000800040a */
[----:B------:R-:W-:Y:S04]  /*83a0*/  STS.U16 [R26+UR10+0xa00], R78 ;  /* 0x000a004e1a007988 */ /* 0x000fe8000800040a */
        /* <DEDUP_REMOVED lines=9> */
[----:B------:R1:W-:Y:S04]  /*8440*/  STS.U16 [R26+UR10+0x1e00], R76 ;  /* 0x001e004c1a007988 */ /* 0x0003e8000800040a */
[----:B------:R-:W-:Y:S04]  /*8450*/  STS.U16 [R26+UR10+0x5e00], R62 ;  /* 0x005e003e1a007988 */ /* 0x000fe8000800040a */
[----:B0-----:R-:W4:Y:S01]  /*8460*/  LDL.LU R65, [R1+0x954] ;  /* 0x0009540001417983 */ /* 0x001f220000300800 */
[----:B-1----:R-:W-:-:S03]  /*8470*/  LOP3.LUT R76, R2, 0x50, RZ, 0x3c, !PT ;  /* 0x00000050024c7812 */ /* 0x002fc600078e3cff */
[----:B------:R-:W4:Y:S04]  /*8480*/  LDL.LU R78, [R1+0x950] ;  /* 0x00095000014e7983 */ /* 0x000f280000300800 */
[----:B------:R-:W-:Y:S04]  /*8490*/  STS.U16 [R76+UR10+0x280], R25 ;  /* 0x000280194c007988 */ /* 0x000fe8000800040a */
[----:B------:R0:W-:Y:S04]  /*84a0*/  STS.U16 [R76+UR10+0x4280], R24 ;  /* 0x004280184c007988 */ /* 0x0001e8000800040a */
[----:B------:R1:W-:Y:S04]  /*84b0*/  STS.U16 [R76+UR10+0x680], R23 ;  /* 0x000680174c007988 */ /* 0x0003e8000800040a */
[----:B------:R-:W-:Y:S01]  /*84c0*/  STS.U16 [R76+UR10+0x4680], R22 ;  /* 0x004680164c007988 */ /* 0x000fe2000800040a */
[----:B0-----:R-:W-:Y:S01]  /*84d0*/  VIADD R24, R6, 0xffffffc9 ;  /* 0xffffffc906187836 */ /* 0x001fe20000000000 */
[----:B------:R-:W-:-:S02]  /*84e0*/  LOP3.LUT R62, R2, 0x60, RZ, 0x3c, !PT ;  /* 0x00000060023e7812 */ /* 0x000fc400078e3cff */
[----:B------:R-:W4:Y:S01]  /*84f0*/  LDL.LU R91, [R1+0x94c] ;  /* 0x00094c00015b7983 */ /* 0x000f220000300800 */
[----:B-1----:R-:W-:-:S03]  /*8500*/  VIADD R23, R6, 0xffffffd1 ;  /* 0xffffffd106177836 */ /* 0x002fc60000000000 */
[----:B------:R-:W-:Y:S01]  /*8510*/  STS.U16 [R76+UR10+0xa80], R21 ;  /* 0x000a80154c007988 */ /* 0x000fe2000800040a */
[----:B------:R-:W-:Y:S02]  /*8520*/  ISETP.GE.U32.AND P4, PT, R24, 0x7fffff8a, PT ;  /* 0x7fffff8a1800780c */ /* 0x000fe40003f86070 */
[----:B------:R-:W-:Y:S01]  /*8530*/  ISETP.GE.U32.AND P3, PT, R23, 0x7fffff92, PT ;  /* 0x7fffff921700780c */ /* 0x000fe20003f66070 */
[----:B------:R-:W-:Y:S01]  /*8540*/  STS.U16 [R76+UR10+0x4a80], R20 ;  /* 0x004a80144c007988 */ /* 0x000fe2000800040a */
[----:B------:R-:W-:-:S03]  /*8550*/  IMAD R24, R90, 0x2e, RZ ;  /* 0x0000002e5a187824 */ /* 0x000fc600078e02ff */
[----:B------:R-:W-:Y:S04]  /*8560*/  STS.U16 [R76+UR10+0xe80], R19 ;  /* 0x000e80134c007988 */ /* 0x000fe8000800040a */
[----:B------:R-:W-:Y:S04]  /*8570*/  STS.U16 [R76+UR10+0x4e80], R18 ;  /* 0x004e80124c007988 */ /* 0x000fe8000800040a */
[----:B------:R0:W-:Y:S01]  /*8580*/  STS.U16 [R76+UR10+0x1280], R3 ;  /* 0x001280034c007988 */ /* 0x0001e2000800040a */
[----:B------:R-:W-:Y:S02]  /*8590*/  VIADD R23, R6, 0xffffffc1 ;  /* 0xffffffc106177836 */ /* 0x000fe40000000000 */
[----:B------:R-:W-:Y:S01]  /*85a0*/  IMAD.WIDE R26, R24, 0x2, R86 ;  /* 0x00000002181a7825 */ /* 0x000fe200078e0256 */
[----:B------:R-:W-:Y:S04]  /*85b0*/  STS.U16 [R76+UR10+0x5280], R7 ;  /* 0x005280074c007988 */ /* 0x000fe8000800040a */
[----:B------:R-:W4:Y:S01]  /*85c0*/  LDL.LU R0, [R1+0x948] ;  /* 0x0009480001007983 */ /* 0x000f220000300800 */
[----:B0-----:R-:W-:-:S03]  /*85d0*/  VIADD R3, R6, 0xfffffff8 ;  /* 0xfffffff806037836 */ /* 0x001fc60000000000 */
[----:B------:R-:W-:Y:S01]  /*85e0*/  STS.U16 [R76+UR10+0x1680], R5 ;  /* 0x001680054c007988 */ /* 0x000fe2000800040a */
[----:B------:R-:W-:Y:S01]  /*85f0*/  IMAD.WIDE R24, R24, 0x2, R88 ;  /* 0x0000000218187825 */ /* 0x000fe200078e0258 */
[----:B------:R-:W-:Y:S02]  /*8600*/  ISETP.GE.U32.AND P5, PT, R3, 0x7fffffb9, PT ;  /* 0x7fffffb90300780c */ /* 0x000fe40003fa6070 */
[----:B------:R-:W-:Y:S01]  /*8610*/  STS.U16 [R76+UR10+0x5680], R4 ;  /* 0x005680044c007988 */ /* 0x000fe2000800040a */
[----:B------:R-:W-:Y:S02]  /*8620*/  VIADD R3, R6, 0xfffffff0 ;  /* 0xfffffff006037836 */ /* 0x000fe40000000000 */
[----:B------:R-:W-:Y:S01]  /*8630*/  IMAD R20, R90, 0x36, RZ ;  /* 0x000000365a147824 */ /* 0x000fe200078e02ff */
[----:B------:R-:W-:Y:S01]  /*8640*/  STS.U16 [R76+UR10+0x1a80], R11 ;  /* 0x001a800b4c007988 */ /* 0x000fe2000800040a */
[----:B------:R-:W-:-:S03]  /*8650*/  ISETP.GE.U32.AND P6, PT, R23, 0x7fffff82, PT ;  /* 0x7fffff821700780c */ /* 0x000fc60003fc6070 */
[----:B------:R-:W-:Y:S01]  /*8660*/  STS.U16 [R76+UR10+0x5a80], R10 ;  /* 0x005a800a4c007988 */ /* 0x000fe2000800040a */
[----:B------:R-:W-:-:S03]  /*8670*/  IMAD.WIDE R22, R20, 0x2, R86 ;  /* 0x0000000214167825 */ /* 0x000fc600078e0256 */
[----:B------:R-:W-:Y:S01]  /*8680*/  STS.U16 [R76+UR10+0x1e80], R9 ;  /* 0x001e80094c007988 */ /* 0x000fe2000800040a */
[----:B------:R-:W-:-:S03]  /*8690*/  IMAD.WIDE R20, R20, 0x2, R88 ;  /* 0x0000000214147825 */ /* 0x000fc600078e0258 */
[----:B------:R-:W-:Y:S04]  /*86a0*/  STS.U16 [R76+UR10+0x5e80], R8 ;  /* 0x005e80084c007988 */ /* 0x000fe8000800040a */
[----:B------:R-:W-:Y:S04]  /*86b0*/  STS.U16 [R62+UR10+0x300], R17 ;  /* 0x000300113e007988 */ /* 0x000fe8000800040a */
[----:B------:R0:W-:Y:S04]  /*86c0*/  STS.U16 [R62+UR10+0x4300], R16 ;  /* 0x004300103e007988 */ /* 0x0001e8000800040a */
[----:B------:R1:W-:Y:S01]  /*86d0*/  STS.U16 [R62+UR10+0x700], R15 ;  /* 0x0007000f3e007988 */ /* 0x0003e2000800040a */
[----:B0-----:R-:W-:-:S03]  /*86e0*/  IMAD R16, R90, 0x3e, RZ ;  /* 0x0000003e5a107824 */ /* 0x001fc600078e02ff */
[----:B------:R0:W-:Y:S01]  /*86f0*/  STS.U16 [R62+UR10+0x4700], R14 ;  /* 0x0047000e3e007988 */ /* 0x0001e2000800040a */
[----:B-1----:R-:W-:Y:S01]  /*8700*/  PRMT R15, RZ, 0x7610, R15 ;  /* 0x00007610ff0f7816 */ /* 0x002fe2000000000f */
[----:B------:R-:W-:-:S04]  /*8710*/  IMAD.WIDE R18, R16, 0x2, R86 ;  /* 0x0000000210127825 */ /* 0x000fc800078e0256 */
[----:B------:R-:W-:Y:S01]  /*8720*/  IMAD.WIDE R16, R16, 0x2, R88 ;  /* 0x0000000210107825 */ /* 0x000fe200078e0258 */
[----:B------:R-:W4:Y:S01]  /*8730*/  @!P6 LDG.E.U16 R15, desc[UR24][R18.64] ;  /* 0x00000018120fe981 */ /* 0x000f22000c1e1500 */
[----:B0-----:R-:W-:-:S03]  /*8740*/  PRMT R14, RZ, 0x7610, R14 ;  /* 0x00007610ff0e7816 */ /* 0x001fc6000000000e */
[----:B------:R0:W-:Y:S04]  /*8750*/  STS.U16 [R62+UR10+0xb00], R13 ;  /* 0x000b000d3e007988 */ /* 0x0001e8000800040a */
[----:B------:R-:W4:Y:S04]  /*8760*/  @!P6 LDG.E.U16 R14, desc[UR24][R16.64] ;  /* 0x00000018100ee981 */ /* 0x000f28000c1e1500 */
[----:B------:R1:W-:Y:S01]  /*8770*/  STS.U16 [R62+UR10+0x4b00], R12 ;  /* 0x004b000c3e007988 */ /* 0x0003e2000800040a */
[----:B0-----:R-:W-:-:S03]  /*8780*/  PRMT R13, RZ, 0x7610, R13 ;  /* 0x00007610ff0d7816 */ /* 0x001fc6000000000d */
[----:B------:R-:W-:Y:S04]  /*8790*/  STS.U16 [R62+UR10+0xf00], R75 ;  /* 0x000f004b3e007988 */ /* 0x000fe8000800040a */
[----:B------:R-:W-:Y:S01]  /*87a0*/  STS.U16 [R62+UR10+0x4f00], R74 ;  /* 0x004f004a3e007988 */ /* 0x000fe2000800040a */
[----:B-1----:R-:W-:Y:S01]  /*87b0*/  PRMT R12, RZ, 0x7610, R12 ;  /* 0x00007610ff0c7816 */ /* 0x002fe2000000000c */
[----:B------:R-:W-:Y:S01]  /*87c0*/  IMAD R4, R90, 0x17, RZ ;  /* 0x000000175a047824 */ /* 0x000fe200078e02ff */
[----:B------:R-:W-:Y:S01]  /*87d0*/  PRMT R11, RZ, 0x7610, R11 ;  /* 0x00007610ff0b7816 */ /* 0x000fe2000000000b */
[----:B------:R0:W-:Y:S01]  /*87e0*/  STS.U16 [R62+UR10+0x1300], R72 ;  /* 0x001300483e007988 */ /* 0x0001e2000800040a */
[----:B------:R-:W-:Y:S01]  /*87f0*/  PRMT R9, RZ, 0x7610, R9 ;  /* 0x00007610ff097816 */ /* 0x000fe20000000009 */
[----:B------:R-:W-:Y:S01]  /*8800*/  IMAD.WIDE R80, R4, 0x2, R86 ;  /* 0x0000000204507825 */ /* 0x000fe200078e0256 */
[----:B------:R-:W-:Y:S01]  /*8810*/  PRMT R10, RZ, 0x7610, R10 ;  /* 0x00007610ff0a7816 */ /* 0x000fe2000000000a */
[----:B------:R1:W-:Y:S01]  /*8820*/  STS.U16 [R62+UR10+0x5300], R92 ;  /* 0x0053005c3e007988 */ /* 0x0003e2000800040a */
[----:B------:R-:W-:-:S02]  /*8830*/  PRMT R8, RZ, 0x7610, R8 ;  /* 0x00007610ff087816 */ /* 0x000fc40000000008 */
[----:B------:R-:W-:Y:S01]  /*8840*/  PRMT R7, RZ, 0x7610, R7 ;  /* 0x00007610ff077816 */ /* 0x000fe20000000007 */
[C---:B0-----:R-:W-:Y:S02]  /*8850*/  IMAD R72, R90.reuse, 0x27, RZ ;  /* 0x000000275a487824 */ /* 0x041fe400078e02ff */
[----:B-1----:R-:W-:Y:S01]  /*8860*/  IMAD R92, R90, 0x1f, RZ ;  /* 0x0000001f5a5c7824 */ /* 0x002fe200078e02ff */
[----:B------:R-:W-:Y:S02]  /*8870*/  PRMT R5, RZ, 0x7610, R5 ;  /* 0x00007610ff057816 */ /* 0x000fe40000000005 */
[----:B---3--:R-:W-:Y:S02]  /*8880*/  PRMT R70, RZ, 0x7610, R70 ;  /* 0x00007610ff467816 */ /* 0x008fe40000000046 */
[----:B--2---:R-:W-:-:S04]  /*8890*/  PRMT R71, RZ, 0x7610, R71 ;  /* 0x00007610ff477816 */ /* 0x004fc80000000047 */
[----:B------:R-:W2:Y:S01]  /*88a0*/  @!P3 LDG.E.U16 R70, desc[UR24][R24.64] ;  /* 0x000000181846b981 */ /* 0x000ea2000c1e1500 */
[----:B------:R-:W-:-:S03]  /*88b0*/  PRMT R63, RZ, 0x7610, R63 ;  /* 0x00007610ff3f7816 */ /* 0x000fc6000000003f */
[----:B------:R-:W3:Y:S01]  /*88c0*/  @!P3 LDG.E.U16 R71, desc[UR24][R26.64] ;  /* 0x000000181a47b981 */ /* 0x000ee2000c1e1500 */
[----:B------:R-:W-:Y:S01]  /*88d0*/  ISETP.GE.U32.AND P3, PT, R3, 0x7fffffb1, PT ;  /* 0x7fffffb10300780c */ /* 0x000fe20003f66070 */
[----:B------:R-:W-:Y:S02]  /*88e0*/  VIADD R3, R6, 0xffffffe8 ;  /* 0xffffffe806037836 */ /* 0x000fe40000000000 */
[----:B------:R-:W2:Y:S01]  /*88f0*/  @!P4 LDG.E.U16 R63, desc[UR24][R20.64] ;  /* 0x00000018143fc981 */ /* 0x000ea2000c1e1500 */
[----:B----4-:R-:W-:-:S06]  /*8900*/  PRMT R69, RZ, 0x7610, R69 ;  /* 0x00007610ff457816 */ /* 0x010fcc0000000045 */
[----:B------:R-:W4:Y:S01]  /*8910*/  @!P4 LDG.E.U16 R69, desc[UR24][R22.64] ;  /* 0x000000181645c981 */ /* 0x000f22000c1e1500 */
[----:B------:R-:W-:Y:S01]  /*8920*/  ISETP.GE.U32.AND P4, PT, R3, 0x7fffffa9, PT ;  /* 0x7fffffa90300780c */ /* 0x000fe20003f86070 */
[----:B------:R-:W-:-:S05]  /*8930*/  VIADD R3, R6, 0xffffffe0 ;  /* 0xffffffe006037836 */ /* 0x000fca0000000000 */
[----:B------:R-:W-:Y:S01]  /*8940*/  ISETP.GE.U32.AND P6, PT, R3, 0x7fffffa1, PT ;  /* 0x7fffffa10300780c */ /* 0x000fe20003fc6070 */
[----:B------:R-:W-:-:S04]  /*8950*/  IMAD R3, R90, 0x7, RZ ;  /* 0x000000075a037824 */ /* 0x000fc800078e02ff */
[C---:B------:R-:W-:Y:S02]  /*8960*/  IMAD.WIDE R76, R3.reuse, 0x2, R86 ;  /* 0x00000002034c7825 */ /* 0x040fe400078e0256 */
[----:B------:R-:W4:Y:S02]  /*8970*/  @!P4 LDG.E.U16 R9, desc[UR24][R80.64] ;  /* 0x000000185009c981 */ /* 0x000f24000c1e1500 */
[----:B------:R-:W-:Y:S02]  /*8980*/  IMAD.WIDE R74, R3, 0x2, R88 ;  /* 0x00000002034a7825 */ /* 0x000fe400078e0258 */
[----:B------:R0:W4:Y:S02]  /*8990*/  @!P5 LDG.E.U16 R13, desc[UR24][R76.64] ;  /* 0x000000184c0dd981 */ /* 0x000124000c1e1500 */
[----:B------:R-:W-:Y:S02]  /*89a0*/  VIADD R3, R6, 0xffffffd8 ;  /* 0xffffffd806037836 */ /* 0x000fe40000000000 */
[----:B------:R1:W4:Y:S03]  /*89b0*/  @!P5 LDG.E.U16 R12, desc[UR24][R74.64] ;  /* 0x000000184a0cd981 */ /* 0x000326000c1e1500 */
[----:B------:R-:W-:Y:S01]  /*89c0*/  ISETP.GE.U32.AND P5, PT, R3, 0x7fffff99, PT ;  /* 0x7fffff990300780c */ /* 0x000fe20003fa6070 */
[----:B------:R-:W-:Y:S01]  /*89d0*/  IMAD R3, R90, 0xf, RZ ;  /* 0x0000000f5a037824 */ /* 0x000fe200078e02ff */
[----:B------:R0:W-:Y:S03]  /*89e0*/  STL.64 [R1+0x218], R76 ;  /* 0x0002184c01007387 */ /* 0x0001e60000100a00 */
[C---:B------:R-:W-:Y:S01]  /*89f0*/  IMAD.WIDE R82, R3.reuse, 0x2, R86 ;  /* 0x0000000203527825 */ /* 0x040fe200078e0256 */
[----:B------:R1:W-:Y:S04]  /*8a00*/  STL.64 [R1+0x210], R74 ;  /* 0x0002104a01007387 */ /* 0x0003e80000100a00 */
[----:B------:R1:W-:Y:S01]  /*8a10*/  STL.64 [R1+0x1c0], R82 ;  /* 0x0001c05201007387 */ /* 0x0003e20000100a00 */
[----:B0-----:R-:W-:-:S03]  /*8a20*/  IMAD.WIDE R76, R3, 0x2, R88 ;  /* 0x00000002034c7825 */ /* 0x001fc600078e0258 */
[----:B------:R0:W4:Y:S01]  /*8a30*/  @!P3 LDG.E.U16 R11, desc[UR24][R82.64] ;  /* 0x00000018520bb981 */ /* 0x000122000c1e1500 */
[----:B-1----:R-:W-:-:S03]  /*8a40*/  IMAD.WIDE R74, R4, 0x2, R88 ;  /* 0x00000002044a7825 */ /* 0x002fc600078e0258 */
[----:B------:R-:W-:Y:S01]  /*8a50*/  STL.64 [R1+0x1b8], R76 ;  /* 0x0001b84c01007387 */ /* 0x000fe20000100a00 */
[----:B------:R-:W-:-:S03]  /*8a60*/  PRMT R4, RZ, 0x7610, R4 ;  /* 0x00007610ff047816 */ /* 0x000fc60000000004 */
[----:B------:R1:W-:Y:S01]  /*8a70*/  STL.64 [R1+0x140], R80 ;  /* 0x0001405001007387 */ /* 0x0003e20000100a00 */
[C---:B0-----:R-:W-:Y:S01]  /*8a80*/  IMAD.WIDE R82, R92.reuse, 0x2, R86 ;  /* 0x000000025c527825 */ /* 0x041fe200078e0256 */
[----:B------:R-:W-:Y:S02]  /*8a90*/  PRMT R3, RZ, 0x7610, R3 ;  /* 0x00007610ff037816 */ /* 0x000fe40000000003 */
[----:B------:R0:W4:Y:S04]  /*8aa0*/  @!P3 LDG.E.U16 R10, desc[UR24][R76.64] ;  /* 0x000000184c0ab981 */ /* 0x000128000c1e1500 */
[----:B------:R0:W-:Y:S01]  /*8ab0*/  STL.64 [R1+0x138], R74 ;  /* 0x0001384a01007387 */ /* 0x0001e20000100a00 */
[----:B-1----:R-:W-:-:S03]  /*8ac0*/  IMAD.WIDE R80, R92, 0x2, R88 ;  /* 0x000000025c507825 */ /* 0x002fc600078e0258 */
[----:B------:R1:W4:Y:S01]  /*8ad0*/  @!P4 LDG.E.U16 R8, desc[UR24][R74.64] ;  /* 0x000000184a08c981 */ /* 0x000322000c1e1500 */
[----:B0-----:R-:W-:-:S03]  /*8ae0*/  IMAD.WIDE R76, R72, 0x2, R86 ;  /* 0x00000002484c7825 */ /* 0x001fc600078e0256 */
[----:B------:R-:W4:Y:S04]  /*8af0*/  @!P6 LDG.E.U16 R7, desc[UR24][R82.64] ;  /* 0x000000185207e981 */ /* 0x000f28000c1e1500 */
[----:B------:R-:W4:Y:S01]  /*8b00*/  @!P6 LDG.E.U16 R5, desc[UR24][R80.64] ;  /* 0x000000185005e981 */ /* 0x000f22000c1e1500 */
[----:B-1----:R-:W-:-:S03]  /*8b10*/  IMAD.WIDE R74, R72, 0x2, R88 ;  /* 0x00000002484a7825 */ /* 0x002fc600078e0258 */
[----:B------:R-:W4:Y:S04]  /*8b20*/  @!P5 LDG.E.U16 R4, desc[UR24][R76.64] ;  /* 0x000000184c04d981 */ /* 0x000f28000c1e1500 */
[----:B------:R-:W4:Y:S01]  /*8b30*/  @!P5 LDG.E.U16 R3, desc[UR24][R74.64] ;  /* 0x000000184a03d981 */ /* 0x000f22000c1e1500 */
[----:B------:R-:W-:-:S05]  /*8b40*/  VIADD R92, R6, 0xffffffd0 ;  /* 0xffffffd0065c7836 */ /* 0x000fca0000000000 */
[----:B------:R-:W-:Y:S01]  /*8b50*/  ISETP.GE.U32.AND P3, PT, R92, 0x7fffff91, PT ;  /* 0x7fffff915c00780c */ /* 0x000fe20003f66070 */
[C---:B------:R-:W-:Y:S02]  /*8b60*/  VIADD R92, R6.reuse, 0xffffffc8 ;  /* 0xffffffc8065c7836 */ /* 0x040fe40000000000 */
[----:B------:R-:W-:-:S03]  /*8b70*/  VIADD R6, R6, 0xffffffc0 ;  /* 0xffffffc006067836 */ /* 0x000fc60000000000 */
[----:B------:R-:W-:Y:S02]  /*8b80*/  ISETP.GE.U32.AND P4, PT, R92, 0x7fffff89, PT ;  /* 0x7fffff895c00780c */ /* 0x000fe40003f86070 */
[----:B------:R-:W-:Y:S02]  /*8b90*/  ISETP.GE.U32.AND P5, PT, R6, 0x7fffff81, PT ;  /* 0x7fffff810600780c */ /* 0x000fe40003fa6070 */
[----:B------:R-:W-:Y:S02]  /*8ba0*/  PRMT R68, RZ, 0x7610, R68 ;  /* 0x00007610ff447816 */ /* 0x000fe40000000044 */
[----:B------:R-:W-:Y:S01]  /*8bb0*/  PRMT R92, RZ, 0x7610, R92 ;  /* 0x00007610ff5c7816 */ /* 0x000fe2000000005c */
[----:B---3--:R-:W-:Y:S04]  /*8bc0*/  STS.U16 [R62+UR10+0x1700], R71 ;  /* 0x001700473e007988 */ /* 0x008fe8000800040a */
[----:B--2---:R-:W-:Y:S04]  /*8bd0*/  STS.U16 [R62+UR10+0x5700], R70 ;  /* 0x005700463e007988 */ /* 0x004fe8000800040a */
[----:B----4-:R-:W-:Y:S04]  /*8be0*/  STS.U16 [R62+UR10+0x1b00], R69 ;  /* 0x001b00453e007988 */ /* 0x010fe8000800040a */
[----:B------:R-:W-:Y:S04]  /*8bf0*/  STS.U16 [R62+UR10+0x5b00], R63 ;  /* 0x005b003f3e007988 */ /* 0x000fe8000800040a */
[----:B------:R-:W-:Y:S04]  /*8c00*/  STS.U16 [R62+UR10+0x1f00], R15 ;  /* 0x001f000f3e007988 */ /* 0x000fe8000800040a */
[----:B------:R0:W-:Y:S02]  /*8c10*/  STS.U16 [R62+UR10+0x5f00], R14 ;  /* 0x005f000e3e007988 */ /* 0x0001e4000800040a */
[----:B0-----:R-:W-:-:S05]  /*8c20*/  LOP3.LUT R62, R2, 0x70, RZ, 0x3c, !PT ;  /* 0x00000070023e7812 */ /* 0x001fca00078e3cff */
[----:B------:R-:W-:Y:S04]  /*8c30*/  STS.U16 [R62+UR10+0x380], R13 ;  /* 0x0003800d3e007988 */ /* 0x000fe8000800040a */
[----:B------:R0:W-:Y:S01]  /*8c40*/  STS.U16 [R62+UR10+0x4380], R12 ;  /* 0x0043800c3e007988 */ /* 0x0001e2000800040a */
[----:B------:R-:W-:-:S03]  /*8c50*/  IMAD R63, R90, 0x3f, RZ ;  /* 0x0000003f5a3f7824 */ /* 0x000fc600078e02ff */
[----:B------:R-:W-:Y:S01]  /*8c60*/  STS.U16 [R62+UR10+0x780], R11 ;  /* 0x0007800b3e007988 */ /* 0x000fe2000800040a */
[----:B0-----:R-:W-:-:S04]  /*8c70*/  IMAD R12, R90, 0x2f, RZ ;  /* 0x0000002f5a0c7824 */ /* 0x001fc800078e02ff */
[C---:B------:R-:W-:Y:S01]  /*8c80*/  IMAD.WIDE R14, R12.reuse, 0x2, R86 ;  /* 0x000000020c0e7825 */ /* 0x040fe200078e0256 */
[----:B------:R-:W-:Y:S04]  /*8c90*/  STS.U16 [R62+UR10+0x4780], R10 ;  /* 0x0047800a3e007988 */ /* 0x000fe8000800040a */
[----:B------:R-:W-:Y:S01]  /*8ca0*/  STS.U16 [R62+UR10+0xb80], R9 ;  /* 0x000b80093e007988 */ /* 0x000fe2000800040a */
[----:B------:R-:W-:-:S03]  /*8cb0*/  IMAD.WIDE R12, R12, 0x2, R88 ;  /* 0x000000020c0c7825 */ /* 0x000fc600078e0258 */
[----:B------:R-:W2:Y:S04]  /*8cc0*/  @!P3 LDG.E.U16 R68, desc[UR24][R14.64] ;  /* 0x000000180e44b981 */ /* 0x000ea8000c1e1500 */
[----:B------:R0:W-:Y:S04]  /*8cd0*/  STS.U16 [R62+UR10+0x4b80], R8 ;  /* 0x004b80083e007988 */ /* 0x0001e8000800040a */
[----:B------:R-:W-:Y:S04]  /*8ce0*/  STS.U16 [R62+UR10+0xf80], R7 ;  /* 0x000f80073e007988 */ /* 0x000fe8000800040a */
[----:B------:R1:W-:Y:S01]  /*8cf0*/  STS.U16 [R62+UR10+0x4f80], R5 ;  /* 0x004f80053e007988 */ /* 0x0003e2000800040a */
[----:B0-----:R-:W-:-:S03]  /*8d00*/  IMAD R8, R90, 0x37, RZ ;  /* 0x000000375a087824 */ /* 0x001fc600078e02ff */
[----:B------:R0:W-:Y:S01]  /*8d10*/  STS.U16 [R62+UR10+0x1380], R4 ;  /* 0x001380043e007988 */ /* 0x0001e2000800040a */
[----:B------:R-:W-:-:S03]  /*8d20*/  IMAD.WIDE R10, R8, 0x2, R86 ;  /* 0x00000002080a7825 */ /* 0x000fc600078e0256 */
[----:B------:R3:W-:Y:S01]  /*8d30*/  STS.U16 [R62+UR10+0x5380], R3 ;  /* 0x005380033e007988 */ /* 0x0007e2000800040a */
[----:B-1----:R-:W-:Y:S01]  /*8d40*/  PRMT R5, RZ, 0x7610, R5 ;  /* 0x00007610ff057816 */ /* 0x002fe20000000005 */
[----:B------:R-:W-:Y:S02]  /*8d50*/  IMAD.WIDE R8, R8, 0x2, R88 ;  /* 0x0000000208087825 */ /* 0x000fe400078e0258 */
[----:B------:R-:W4:Y:S01]  /*8d60*/  @!P3 LDG.E.U16 R92, desc[UR24][R12.64] ;  /* 0x000000180c5cb981 */ /* 0x000f22000c1e1500 */
[----:B0-----:R-:W-:Y:S01]  /*8d70*/  PRMT R4, RZ, 0x7610, R4 ;  /* 0x00007610ff047816 */ /* 0x001fe20000000004 */
[----:B------:R-:W-:Y:S02]  /*8d80*/  IMAD.WIDE R6, R63, 0x2, R86 ;  /* 0x000000023f067825 */ /* 0x000fe400078e0256 */
[----:B------:R-:W4:Y:S01]  /*8d90*/  @!P4 LDG.E.U16 R5, desc[UR24][R10.64] ;  /* 0x000000180a05c981 */ /* 0x000f22000c1e1500 */
[----:B---3--:R-:W-:-:S03]  /*8da0*/  PRMT R3, RZ, 0x7610, R3 ;  /* 0x00007610ff037816 */ /* 0x008fc60000000003 */
[----:B------:R-:W3:Y:S04]  /*8db0*/  @!P4 LDG.E.U16 R4, desc[UR24][R8.64] ;  /* 0x000000180804c981 */ /* 0x000ee8000c1e1500 */
[----:B------:R-:W3:Y:S04]  /*8dc0*/  @!P5 LDG.E.U16 R3, desc[UR24][R6.64] ;  /* 0x000000180603d981 */ /* 0x000ee8000c1e1500 */
[----:B------:R-:W-:Y:S04]  /*8dd0*/  STL.64 [R1+0xc0], R82 ;  /* 0x0000c05201007387 */ /* 0x000fe80000100a00 */
[----:B------:R-:W-:Y:S04]  /*8de0*/  STL.64 [R1+0xb8], R80 ;  /* 0x0000b85001007387 */ /* 0x000fe80000100a00 */
[----:B------:R0:W-:Y:S04]  /*8df0*/  STL.64 [R1+0x40], R76 ;  /* 0x0000404c01007387 */ /* 0x0001e80000100a00 */
[----:B------:R1:W-:Y:S04]  /*8e00*/  STL.64 [R1+0x38], R74 ;  /* 0x0000384a01007387 */ /* 0x0003e80000100a00 */
[----:B------:R-:W3:Y:S04]  /*8e10*/  LDL R69, [R1+0x488] ;  /* 0x0004880001457983 */ /* 0x000ee80000100800 */
[----:B0-----:R-:W3:Y:S04]  /*8e20*/  LDL R76, [R1+0x484] ;  /* 0x00048400014c7983 */ /* 0x001ee80000100800 */
[----:B-1----:R-:W3:Y:S04]  /*8e30*/  LDL R74, [R1+0x464] ;  /* 0x00046400014a7983 */ /* 0x002ee80000100800 */
[----:B------:R-:W3:Y:S04]  /*8e40*/  LDL R75, [R1+0x468] ;  /* 0x00046800014b7983 */ /* 0x000ee80000100800 */
        /* <DEDUP_REMOVED lines=8> */
[----:B--2---:R0:W-:Y:S04]  /*8ed0*/  STS.U16 [R62+UR10+0x1780], R68 ;  /* 0x001780443e007988 */ /* 0x0041e8000800040a */
[----:B0-----:R-:W2:Y:S04]  /*8ee0*/  LDL R68, [R1+0x4e8] ;  /* 0x0004e80001447983 */ /* 0x001ea80000100800 */
[----:B----4-:R-:W-:Y:S04]  /*8ef0*/  STS.U16 [R62+UR10+0x5780], R92 ;  /* 0x0057805c3e007988 */ /* 0x010fe8000800040a */
[----:B------:R-:W-:Y:S04]  /*8f00*/  STS.U16 [R62+UR10+0x1b80], R5 ;  /* 0x001b80053e007988 */ /* 0x000fe8000800040a */
[----:B---3--:R0:W-:Y:S04]  /*8f10*/  STS.U16 [R62+UR10+0x5b80], R4 ;  /* 0x005b80043e007988 */ /* 0x0081e8000800040a */
[----:B------:R1:W-:Y:S01]  /*8f20*/  STS.U16 [R62+UR10+0x1f80], R3 ;  /* 0x001f80033e007988 */ /* 0x0003e2000800040a */
[----:B0-----:R-:W-:Y:S01]  /*8f30*/  IMAD.WIDE R4, R63, 0x2, R88 ;  /* 0x000000023f047825 */ /* 0x001fe200078e0258 */
[----:B-1----:R-:W-:-:S06]  /*8f40*/  PRMT R3, RZ, 0x7610, R3 ;  /* 0x00007610ff037816 */ /* 0x002fcc0000000003 */
[----:B------:R-:W3:Y:S01]  /*8f50*/  @!P5 LDG.E.U16 R3, desc[UR24][R4.64] ;  /* 0x000000180403d981 */ /* 0x000ee2000c1e1500 */
[----:B------:R-:W-:Y:S01]  /*8f60*/  PRMT R92, RZ, 0x7610, R92 ;  /* 0x00007610ff5c7816 */ /* 0x000fe2000000005c */
[----:B------:R-:W-:Y:S02]  /*8f70*/  @P0 IMAD.MOV.U32 R71, RZ, RZ, R74 ;  /* 0x000000ffff470224 */ /* 0x000fe400078e004a */
[----:B------:R-:W-:Y:S01]  /*8f80*/  @P0 IMAD.MOV.U32 R70, RZ, RZ, R75 ;  /* 0x000000ffff460224 */ /* 0x000fe200078e004b */
[----:B------:R-:W4:Y:S01]  /*8f90*/  LDL R74, [R1+0x504] ;  /* 0x00050400014a7983 */ /* 0x000f220000100800 */
[----:B------:R-:W-:-:S03]  /*8fa0*/  @P0 IMAD.MOV.U32 R63, RZ, RZ, R76 ;  /* 0x000000ffff3f0224 */ /* 0x000fc600078e004c */
[----:B------:R0:W2:Y:S04]  /*8fb0*/  @P0 LDG.E.U16 R92, desc[UR24][R70.64] ;  /* 0x00000018465c0981 */ /* 0x0000a8000c1e1500 */
[----:B------:R-:W4:Y:S04]  /*8fc0*/  LDL R75, [R1+0x508] ;  /* 0x00050800014b7983 */ /* 0x000f280000100800 */
[----:B------:R-:W4:Y:S04]  /*8fd0*/  LDL R76, [R1+0x568] ;  /* 0x00056800014c7983 */ /* 0x000f280000100800 */
[----:B---3--:R1:W-:Y:S02]  /*8fe0*/  STS.U16 [R62+UR10+0x5f80], R3 ;  /* 0x005f80033e007988 */ /* 0x0083e4000800040a */
[----:B-1----:R-:W-:Y:S01]  /*8ff0*/  PRMT R3, RZ, 0x7610, R3 ;  /* 0x00007610ff037816 */ /* 0x002fe20000000003 */
[----:B------:R-:W-:-:S02]  /*9000*/  @P0 IMAD.MOV.U32 R62, RZ, RZ, R69 ;  /* 0x000000ffff3e0224 */ /* 0x000fc400078e0045 */
[----:B0-----:R-:W-:Y:S01]  /*9010*/  @P0 IMAD.MOV.U32 R70, RZ, RZ, R82 ;  /* 0x000000ffff460224 */ /* 0x001fe200078e0052 */
[----:B------:R-:W3:Y:S04]  /*9020*/  LDL R69, [R1+0x528] ;  /* 0x0005280001457983 */ /* 0x000ee80000100800 */
[----:B------:R-:W3:Y:S01]  /*9030*/  @P0 LDG.E.U16 R3, desc[UR24][R62.64] ;  /* 0x000000183e030981 */ /* 0x000ee2000c1e1500 */
[----:B------:R-:W-:-:S03]  /*9040*/  @P0 IMAD.MOV.U32 R71, RZ, RZ, R77 ;  /* 0x000000ffff470224 */ /* 0x000fc600078e004d */
[----:B--2---:R0:W-:Y:S04]  /*9050*/  STS.U16 [R0+UR10+0x10000], R92 ;  /* 0x0100005c00007988 */ /* 0x0041e8000800040a */
[----:B------:R-:W2:Y:S04]  /*9060*/  LDL R77, [R1+0x5a4] ;  /* 0x0005a400014d7983 */ /* 0x000ea80000100800 */
[----:B------:R-:W2:Y:S01]  /*9070*/  LDL R63, [R1+0x524] ;  /* 0x00052400013f7983 */ /* 0x000ea20000100800 */
[----:B0-----:R-:W-:-:S03]  /*9080*/  PRMT R92, RZ, 0x7610, R92 ;  /* 0x00007610ff5c7816 */ /* 0x001fc6000000005c */
[----:B------:R-:W2:Y:S04]  /*9090*/  LDL R82, [R1+0x5a8] ;  /* 0x0005a80001527983 */ /* 0x000ea80000100800 */
[----:B------:R0:W2:Y:S02]  /*90a0*/  @P0 LDG.E.U16 R92, desc[UR24][R70.64] ;  /* 0x00000018465c0981 */ /* 0x0000a4000c1e1500 */
[----:B0-----:R-:W-:Y:S02]  /*90b0*/  @P0 IMAD.MOV.U32 R70, RZ, RZ, R81 ;  /* 0x000000ffff460224 */ /* 0x001fe400078e0051 */
[----:B------:R-:W-:Y:S01]  /*90c0*/  @P0 IMAD.MOV.U32 R71, RZ, RZ, R80 ;  /* 0x000000ffff470224 */ /* 0x000fe200078e0050 */
[----:B------:R-:W4:Y:S04]  /*90d0*/  LDL R81, [R1+0x588] ;  /* 0x0005880001517983 */ /* 0x000f280000100800 */
[----:B------:R-:W4:Y:S04]  /*90e0*/  LDL R80, [R1+0x584] ;  /* 0x0005840001507983 */ /* 0x000f280000100800 */
[----:B---3--:R0:W-:Y:S02]  /*90f0*/  STS.U16 [R0+UR10+0x10400], R3 ;  /* 0x0104000300007988 */ /* 0x0081e4000800040a */
[----:B0-----:R-:W-:-:S06]  /*9100*/  PRMT R3, RZ, 0x7610, R3 ;  /* 0x00007610ff037816 */ /* 0x001fcc0000000003 */
[----:B------:R0:W3:Y:S04]  /*9110*/  @P0 LDG.E.U16 R3, desc[UR24][R70.64] ;  /* 0x0000001846030981 */ /* 0x0000e8000c1e1500 */
[----:B--2---:R1:W-:Y:S01]  /*9120*/  STS.U16 [R0+UR10+0x10800], R92 ;  /* 0x0108005c00007988 */ /* 0x0043e2000800040a */
[----:B0-----:R-:W-:Y:S02]  /*9130*/  @P0 IMAD.MOV.U32 R70, RZ, RZ, R68 ;  /* 0x000000ffff460224 */ /* 0x001fe400078e0044 */
[----:B------:R-:W-:Y:S01]  /*9140*/  @P0 IMAD.MOV.U32 R71, RZ, RZ, R83 ;  /* 0x000000ffff470224 */ /* 0x000fe200078e0053 */
[----:B------:R-:W2:Y:S01]  /*9150*/  LDL R68, [R1+0x5c8] ;  /* 0x0005c80001447983 */ /* 0x000ea20000100800 */
[----:B-1----:R-:W-:Y:S01]  /*9160*/  PRMT R92, RZ, 0x7610, R92 ;  /* 0x00007610ff5c7816 */ /* 0x002fe2000000005c */
[----:B------:R-:W-:-:S02]  /*9170*/  @P0 IMAD.MOV.U32 R62, RZ, RZ, R69 ;  /* 0x000000ffff3e0224 */ /* 0x000fc400078e0045 */
[----:B------:R-:W2:Y:S04]  /*9180*/  LDL R83, [R1+0x5c4] ;  /* 0x0005c40001537983 */ /* 0x000ea80000100800 */
[----:B------:R4:W2:Y:S02]  /*9190*/  @P0 LDG.E.U16 R92, desc[UR24][R70.64] ;  /* 0x00000018465c0981 */ /* 0x0008a4000c1e1500 */
[----:B----4-:R-:W-:Y:S02]  /*91a0*/  @P0 IMAD.MOV.U32 R70, RZ, RZ, R75 ;  /* 0x000000ffff460224 */ /* 0x010fe400078e004b */
[----:B------:R-:W-:Y:S01]  /*91b0*/  @P0 IMAD.MOV.U32 R71, RZ, RZ, R74 ;  /* 0x000000ffff470224 */ /* 0x000fe200078e004a */
[----:B------:R-:W4:Y:S04]  /*91c0*/  LDL R75, [R1+0x5e8] ;  /* 0x0005e800014b7983 */ /* 0x000f280000100800 */
[----:B------:R-:W4:Y:S04]  /*91d0*/  LDL R74, [R1+0x5e4] ;  /* 0x0005e400014a7983 */ /* 0x000f280000100800 */
[----:B---3--:R0:W-:Y:S02]  /*91e0*/  STS.U16 [R0+UR10+0x10c00], R3 ;  /* 0x010c000300007988 */ /* 0x0081e4000800040a */
[----:B0-----:R-:W-:-:S06]  /*91f0*/  PRMT R3, RZ, 0x7610, R3 ;  /* 0x00007610ff037816 */ /* 0x001fcc0000000003 */
[----:B------:R-:W3:Y:S04]  /*9200*/  @P0 LDG.E.U16 R3, desc[UR24][R70.64] ;  /* 0x0000001846030981 */ /* 0x000ee8000c1e1500 */
[----:B--2---:R0:W-:Y:S04]  /*9210*/  STS.U16 [R0+UR10+0x11000], R92 ;  /* 0x0110005c00007988 */ /* 0x0041e8000800040a */
[----:B------:R-:W2:Y:S04]  /*9220*/  LDL.LU.64 R70, [R1+0x940] ;  /* 0x0009400001467983 */ /* 0x000ea80000300a00 */
[----:B------:R-:W2:Y:S01]  /*9230*/  LDL R69, [R1+0x604] ;  /* 0x0006040001457983 */ /* 0x000ea20000100800 */
[----:B0-----:R-:W-:-:S06]  /*9240*/  PRMT R92, RZ, 0x7610, R92 ;  /* 0x00007610ff5c7816 */ /* 0x001fcc000000005c */
[----:B------:R0:W2:Y:S02]  /*9250*/  @P0 LDG.E.U16 R92, desc[UR24][R62.64] ;  /* 0x000000183e5c0981 */ /* 0x0000a4000c1e1500 */
[----:B0-----:R-:W-:Y:S02]  /*9260*/  @P0 IMAD.MOV.U32 R62, RZ, RZ, R84 ;  /* 0x000000ffff3e0224 */ /* 0x001fe400078e0054 */
[----:B------:R-:W-:Y:S01]  /*9270*/  @P0 IMAD.MOV.U32 R63, RZ, RZ, R72 ;  /* 0x000000ffff3f0224 */ /* 0x000fe200078e0048 */
[----:B---3--:R0:W-:Y:S02]  /*9280*/  STS.U16 [R0+UR10+0x11400], R3 ;  /* 0x0114000300007988 */ /* 0x0081e4000800040a */
[----:B0-----:R-:W-:-:S06]  /*9290*/  PRMT R3, RZ, 0x7610, R3 ;  /* 0x00007610ff037816 */ /* 0x001fcc0000000003 */
[----:B------:R0:W3:Y:S04]  /*92a0*/  @P0 LDG.E.U16 R3, desc[UR24][R62.64] ;  /* 0x000000183e030981 */ /* 0x0000e8000c1e1500 */
[----:B--2---:R1:W-:Y:S01]  /*92b0*/  STS.U16 [R0+UR10+0x11800], R92 ;  /* 0x0118005c00007988 */ /* 0x0043e2000800040a */
[----:B0-----:R-:W-:Y:S02]  /*92c0*/  @P0 IMAD.MOV.U32 R62, RZ, RZ, R76 ;  /* 0x000000ffff3e0224 */ /* 0x001fe400078e004c */
[----:B------:R-:W-:Y:S01]  /*92d0*/  @P0 IMAD.MOV.U32 R63, RZ, RZ, R85 ;  /* 0x000000ffff3f0224 */ /* 0x000fe200078e0055 */
[----:B-1----:R-:W-:-:S06]  /*92e0*/  PRMT R92, RZ, 0x7610, R92 ;  /* 0x00007610ff5c7816 */ /* 0x002fcc000000005c */
        /* <DEDUP_REMOVED lines=15> */
[----:B---3--:R0:W-:Y:S02]  /*93e0*/  STS.U16 [R0+UR10+0x12400], R3 ;  /* 0x0124000300007988 */ /* 0x0081e4000800040a */
[----:B0-----:R-:W-:-:S06]  /*93f0*/  PRMT R3, RZ, 0x7610, R3 ;  /* 0x00007610ff037816 */ /* 0x001fcc0000000003 */
[----:B------:R4:W3:Y:S04]  /*9400*/  @P0 LDG.E.U16 R3, desc[UR24][R62.64] ;  /* 0x000000183e030981 */ /* 0x0008e8000c1e1500 */
[----:B--2---:R0:W-:Y:S01]  /*9410*/  STS.U16 [R0+UR10+0x12800], R92 ;  /* 0x0128005c00007988 */ /* 0x0041e2000800040a */
[----:B----4-:R-:W-:Y:S02]  /*9420*/  @P0 IMAD.MOV.U32 R62, RZ, RZ, R75 ;  /* 0x000000ffff3e0224 */ /* 0x010fe400078e004b */
[----:B------:R-:W-:Y:S01]  /*9430*/  @P0 IMAD.MOV.U32 R63, RZ, RZ, R74 ;  /* 0x000000ffff3f0224 */ /* 0x000fe200078e004a */
[----:B------:R-:W2:Y:S01]  /*9440*/  LDL R75, [R1+0x490] ;  /* 0x00049000014b7983 */ /* 0x000ea20000100800 */
[----:B0-----:R-:W-:-:S03]  /*9450*/  PRMT R92, RZ, 0x7610, R92 ;  /* 0x00007610ff5c7816 */ /* 0x001fc6000000005c */
[----:B------:R-:W4:Y:S04]  /*9460*/  LDL R74, [R1+0x48c] ;  /* 0x00048c00014a7983 */ /* 0x000f280000100800 */
[----:B------:R0:W2:Y:S02]  /*9470*/  @P0 LDG.E.U16 R92, desc[UR24][R62.64] ;  /* 0x000000183e5c0981 */ /* 0x0000a4000c1e1500 */
[----:B0-----:R-:W-:Y:S02]  /*9480*/  @P0 IMAD.MOV.U32 R62, RZ, RZ, R91 ;  /* 0x000000ffff3e0224 */ /* 0x001fe400078e005b */
[----:B------:R-:W-:Y:S01]  /*9490*/  @P0 IMAD.MOV.U32 R63, RZ, RZ, R69 ;  /* 0x000000ffff3f0224 */ /* 0x000fe200078e0045 */
[----:B------:R-:W4:Y:S01]  /*94a0*/  LDL.LU R91, [R1+0x938] ;  /* 0x00093800015b7983 */ /* 0x000f220000300800 */
[----:B------:R-:W-:-:S03]  /*94b0*/  LOP3.LUT R68, R0, 0x20, RZ, 0x3c, !PT ;  /* 0x0000002000447812 */ /* 0x000fc600078e3cff */
[----:B------:R-:W4:Y:S04]  /*94c0*/  LDL R84, [R1+0x4f0] ;  /* 0x0004f00001547983 */ /* 0x000f280000100800 */
[----:B------:R-:W4:Y:S04]  /*94d0*/  LDL R76, [R1+0x510] ;  /* 0x00051000014c7983 */ /* 0x000f280000100800 */
[----:B------:R-:W4:Y:S04]  /*94e0*/  LDL R85, [R1+0x50c] ;  /* 0x00050c0001557983 */ /* 0x000f280000100800 */
[----:B------:R-:W4:Y:S04]  /*94f0*/  LDL R82, [R1+0x530] ;  /* 0x0005300001527983 */ /* 0x000f280000100800 */
[----:B------:R-:W4:Y:S04]  /*9500*/  LDL R77, [R1+0x52c] ;  /* 0x00052c00014d7983 */ /* 0x000f280000100800 */
        /* <DEDUP_REMOVED lines=9> */
[----:B-1----:R-:W-:-:S03]  /*95a0*/  PRMT R92, RZ, 0x7610, R92 ;  /* 0x00007610ff5c7816 */ /* 0x002fc6000000005c */
        /* <DEDUP_REMOVED lines=12> */
[----:B-1----:R-:W-:Y:S01]  /*9670*/  PRMT R92, RZ, 0x7610, R92 ;  /* 0x00007610ff5c7816 */ /* 0x002fe2000000005c */
[----:B------:R-:W-:Y:S02]  /*9680*/  @P0 IMAD.MOV.U32 R80, RZ, RZ, R75 ;  /* 0x000000ffff500224 */ /* 0x000fe400078e004b */
[----:B----4-:R-:W-:Y:S01]  /*9690*/  @P0 IMAD.MOV.U32 R81, RZ, RZ, R74 ;  /* 0x000000ffff510224 */ /* 0x010fe200078e004a */
[----:B------:R-:W2:Y:S04]  /*96a0*/  LDL R75, [R1+0x550] ;  /* 0x00055000014b7983 */ /* 0x000ea80000100800 */
[----:B------:R-:W4:Y:S01]  /*96b0*/  @P0 LDG.E.U16 R92, desc[UR24][R62.64] ;  /* 0x000000183e5c0981 */ /* 0x000f22000c1e1500 */
[----:B------:R-:W-:-:S03]  /*96c0*/  @P0 IMAD.MOV.U32 R72, RZ, RZ, R65 ;  /* 0x000000ffff480224 */ /* 0x000fc600078e0041 */
[----:B------:R-:W2:Y:S04]  /*96d0*/  LDL R74, [R1+0x54c] ;  /* 0x00054c00014a7983 */ /* 0x000ea80000100800 */
[----:B------:R-:W2:Y:S04]  /*96e0*/  LDL R63, [R1+0x4ec] ;  /* 0x0004ec00013f7983 */ /* 0x000ea80000100800 */
[----:B---3--:R0:W-:Y:S02]  /*96f0*/  STS.U16 [R0+UR10+0x13c00], R3 ;  /* 0x013c000300007988 */ /* 0x0081e4000800040a */
[----:B0-----:R-:W-:-:S06]  /*9700*/  PRMT R3, RZ, 0x7610, R3 ;  /* 0x00007610ff037816 */ /* 0x001fcc0000000003 */
[----:B------:R-:W3:Y:S04]  /*9710*/  @P0 LDG.E.U16 R3, desc[UR24][R80.64] ;  /* 0x0000001850030981 */ /* 0x000ee8000c1e1500 */
[----:B----4-:R-:W-:Y:S01]  /*9720*/  STS.U16 [R68+UR10+0x10100], R92 ;  /* 0x0101005c44007988 */ /* 0x010fe2000800040a */
[----:B------:R-:W-:Y:S01]  /*9730*/  @P0 IMAD.MOV.U32 R62, RZ, RZ, R84 ;  /* 0x000000ffff3e0224 */ /* 0x000fe200078e0054 */
[----:B--2---:R-:W-:Y:S02]  /*9740*/  @P0 LOP3.LUT R75, R75, R74, RZ, 0x3c, !PT ;  /* 0x0000004a4b4b0212 */ /* 0x004fe400078e3cff */
[----:B------:R-:W2:Y:S04]  /*9750*/  LDL R80, [R1+0x58c] ;  /* 0x00058c0001507983 */ /* 0x000ea80000100800 */
[----:B------:R-:W2:Y:S04]  /*9760*/  LDL R81, [R1+0x590] ;  /* 0x0005900001517983 */ /* 0x000ea80000100800 */
[----:B---3--:R0:W-:Y:S02]  /*9770*/  STS.U16 [R68+UR10+0x10500], R3 ;  /* 0x0105000344007988 */ /* 0x0081e4000800040a */
[----:B0-----:R-:W-:-:S06]  /*9780*/  PRMT R3, RZ, 0x7610, R3 ;  /* 0x00007610ff037816 */ /* 0x001fcc0000000003 */
[----:B------:R-:W3:Y:S01]  /*9790*/  @P0 LDG.E.U16 R3, desc[UR24][R72.64] ;  /* 0x0000001848030981 */ /* 0x000ee2000c1e1500 */
[----:B------:R-:W-:Y:S01]  /*97a0*/  @P0 IMAD.MOV.U32 R84, RZ, RZ, R76 ;  /* 0x000000ffff540224 */ /* 0x000fe200078e004c */
[----:B------:R-:W-:Y:S02]  /*97b0*/  @P0 LOP3.LUT R74, R75, R74, RZ, 0x3c, !PT ;  /* 0x0000004a4b4a0212 */ /* 0x000fe400078e3cff */
[----:B--2---:R-:W-:Y:S01]  /*97c0*/  @P0 LOP3.LUT R81, R81, R80, RZ, 0x3c, !PT ;  /* 0x0000005051510212 */ /* 0x004fe200078e3cff */
[----:B------:R-:W2:Y:S04]  /*97d0*/  LDL.LU R72, [R1+0x934] ;  /* 0x0009340001487983 */ /* 0x000ea80000300800 */
[----:B---3--:R0:W-:Y:S01]  /*97e0*/  STS.U16 [R68+UR10+0x10900], R3 ;  /* 0x0109000344007988 */ /* 0x0081e2000800040a */
[----:B------:R-:W-:Y:S01]  /*97f0*/  @P0 IMAD.MOV.U32 R76, RZ, RZ, R82 ;  /* 0x000000ffff4c0224 */ /* 0x000fe200078e0052 */
[----:B------:R-:W-:-:S02]  /*9800*/  @P0 LOP3.LUT R75, R75, R74, RZ, 0x3c, !PT ;  /* 0x0000004a4b4b0212 */ /* 0x000fc400078e3cff */
[----:B------:R-:W-:Y:S01]  /*9810*/  @P0 LOP3.LUT R80, R81, R80, RZ, 0x3c, !PT ;  /* 0x0000005051500212 */ /* 0x000fe200078e3cff */
[----:B------:R-:W3:Y:S04]  /*9820*/  LDL R73, [R1+0x5ac] ;  /* 0x0005ac0001497983 */ /* 0x000ee80000100800 */
[----:B------:R-:W4:Y:S01]  /*9830*/  LDL R65, [R1+0x5b0] ;  /* 0x0005b00001417983 */ /* 0x000f220000100800 */
[----:B0-----:R-:W-:-:S06]  /*9840*/  PRMT R3, RZ, 0x7610, R3 ;  /* 0x00007610ff037816 */ /* 0x001fcc0000000003 */
[----:B------:R-:W2:Y:S01]  /*9850*/  @P0 LDG.E.U16 R3, desc[UR24][R70.64] ;  /* 0x0000001846030981 */ /* 0x000ea2000c1e1500 */
[----:B------:R-:W-:Y:S01]  /*9860*/  @P0 IMAD.MOV.U32 R82, RZ, RZ, R69 ;  /* 0x000000ffff520224 */ /* 0x000fe200078e0045 */
[----:B------:R-:W-:Y:S02]  /*9870*/  @P0 LOP3.LUT R81, R81, R80, RZ, 0x3c, !PT ;  /* 0x0000005051510212 */ /* 0x000fe400078e3cff */
[----:B------:R-:W3:Y:S04]  /*9880*/  LDL.LU R71, [R1+0x930] ;  /* 0x0009300001477983 */ /* 0x000ee80000300800 */
[----:B------:R-:W3:Y:S04]  /*9890*/  LDL R70, [R1+0x5cc] ;  /* 0x0005cc0001467983 */ /* 0x000ee80000100800 */
[----:B--2---:R0:W-:Y:S02]  /*98a0*/  STS.U16 [R68+UR10+0x10d00], R3 ;  /* 0x010d000344007988 */ /* 0x0041e4000800040a */
[----:B0-----:R-:W-:-:S06]  /*98b0*/  PRMT R3, RZ, 0x7610, R3 ;  /* 0x00007610ff037816 */ /* 0x001fcc0000000003 */
[----:B------:R-:W2:Y:S04]  /*98c0*/  @P0 LDG.E.U16 R3, desc[UR24][R62.64] ;  /* 0x000000183e030981 */ /* 0x000ea8000c1e1500 */
[----:B------:R-:W3:Y:S04]  /*98d0*/  LDL.LU.64 R62, [R1+0x928] ;  /* 0x00092800013e7983 */ /* 0x000ee80000300a00 */
        /* <DEDUP_REMOVED lines=15> */
[----:B--2---:R0:W-:Y:S02]  /*99d0*/  STS.U16 [R68+UR10+0x12100], R3 ;  /* 0x0121000344007988 */ /* 0x0041e4000800040a */
[----:B0-----:R-:W-:-:S06]  /*99e0*/  PRMT R3, RZ, 0x7610, R3 ;  /* 0x00007610ff037816 */ /* 0x001fcc0000000003 */
[----:B------:R4:W2:Y:S02]  /*99f0*/  @P0 LDG.E.U16 R3, desc[UR24][R80.64] ;  /* 0x0000001850030981 */ /* 0x0008a4000c1e1500 */
[----:B----4-:R-:W-:Y:S02]  /*9a00*/  @P0 IMAD.MOV.U32 R80, RZ, RZ, R65 ;  /* 0x000000ffff500224 */ /* 0x010fe400078e0041 */
[----:B---3--:R-:W-:Y:S01]  /*9a10*/  @P0 IMAD.MOV.U32 R81, RZ, RZ, R73 ;  /* 0x000000ffff510224 */ /* 0x008fe200078e0049 */
[----:B------:R-:W3:Y:S04]  /*9a20*/  LDL R65, [R1+0x478] ;  /* 0x0004780001417983 */ /* 0x000ee80000100800 */
[----:B------:R-:W4:Y:S04]  /*9a30*/  LDL R73, [R1+0x474] ;  /* 0x0004740001497983 */ /* 0x000f280000100800 */
[----:B--2---:R0:W-:Y:S02]  /*9a40*/  STS.U16 [R68+UR10+0x12500], R3 ;  /* 0x0125000344007988 */ /* 0x0041e4000800040a */
[----:B0-----:R-:W-:-:S06]  /*9a50*/  PRMT R3, RZ, 0x7610, R3 ;  /* 0x00007610ff037816 */ /* 0x001fcc0000000003 */
[----:B------:R0:W2:Y:S02]  /*9a60*/  @P0 LDG.E.U16 R3, desc[UR24][R80.64] ;  /* 0x0000001850030981 */ /* 0x0000a4000c1e1500 */
[----:B0-----:R-:W-:Y:S02]  /*9a70*/  @P0 IMAD.MOV.U32 R80, RZ, RZ, R91 ;  /* 0x000000ffff500224 */ /* 0x001fe400078e005b */
[----:B------:R-:W-:Y:S01]  /*9a80*/  @P0 IMAD.MOV.U32 R81, RZ, RZ, R70 ;  /* 0x000000ffff510224 */ /* 0x000fe200078e0046 */
[----:B------:R-:W3:Y:S04]  /*9a90*/  LDL.LU R91, [R1+0x908] ;  /* 0x00090800015b7983 */ /* 0x000ee80000300800 */
[----:B--2---:R0:W-:Y:S01]  /*9aa0*/  STS.U16 [R68+UR10+0x12900], R3 ;  /* 0x0129000344007988 */ /* 0x0041e2000800040a */
[----:B------:R-:W-:Y:S01]  /*9ab0*/  @P0 IMAD.MOV.U32 R70, RZ, RZ, R78 ;  /* 0x000000ffff460224 */ /* 0x000fe200078e004e */
[----:B------:R-:W-:-:S02]  /*9ac0*/  PRMT R92, RZ, 0x7610, R92 ;  /* 0x00007610ff5c7816 */ /* 0x000fc4000000005c */
[----:B------:R-:W2:Y:S04]  /*9ad0*/  LDL R82, [R1+0x4d4] ;  /* 0x0004d40001527983 */ /* 0x000ea80000100800 */
[----:B------:R-:W2:Y:S01]  /*9ae0*/  LDL R83, [R1+0x4d8] ;  /* 0x0004d80001537983 */ /* 0x000ea20000100800 */
[----:B0-----:R-:W-:-:S03]  /*9af0*/  PRMT R3, RZ, 0x7610, R3 ;  /* 0x00007610ff037816 */ /* 0x001fc60000000003 */
[----:B------:R-:W2:Y:S04]  /*9b00*/  LDL R69, [R1+0x4f8] ;  /* 0x0004f80001457983 */ /* 0x000ea80000100800 */
[----:B------:R-:W2:Y:S04]  /*9b10*/  @P0 LDG.E.U16 R3, desc[UR24][R80.64] ;  /* 0x0000001850030981 */ /* 0x000ea8000c1e1500 */
[----:B------:R-:W3:Y:S04]  /*9b20*/  LDL R78, [R1+0x574] ;  /* 0x00057400014e7983 */ /* 0x000ee80000100800 */
[----:B------:R-:W3:Y:S04]  /*9b30*/  LDL R80, [R1+0x514] ;  /* 0x0005140001507983 */ /* 0x000ee80000100800 */
[----:B------:R-:W3:Y:S04]  /*9b40*/  LDL R81, [R1+0x518] ;  /* 0x0005180001517983 */ /* 0x000ee80000100800 */
[----:B--2---:R0:W-:Y:S02]  /*9b50*/  STS.U16 [R68+UR10+0x12d00], R3 ;  /* 0x012d000344007988 */ /* 0x0041e4000800040a */
[----:B0-----:R-:W-:-:S06]  /*9b60*/  PRMT R3, RZ, 0x7610, R3 ;  /* 0x00007610ff037816 */ /* 0x001fcc0000000003 */
[----:B------:R-:W2:Y:S04]  /*9b70*/  @P0 LDG.E.U16 R3, desc[UR24][R74.64] ;  /* 0x000000184a030981 */ /* 0x000ea8000c1e1500 */
[----:B------:R-:W3:Y:S04]  /*9b80*/  LDL R74, [R1+0x494] ;  /* 0x00049400014a7983 */ /* 0x000ee80000100800 */
[----:B------:R-:W3:Y:S04]  /*9b90*/  LDL R75, [R1+0x498] ;  /* 0x00049800014b7983 */ /* 0x000ee80000100800 */
[----:B--2---:R0:W-:Y:S02]  /*9ba0*/  STS.U16 [R68+UR10+0x13100], R3 ;  /* 0x0131000344007988 */ /* 0x0041e4000800040a */
[----:B0-----:R-:W-:-:S06]  /*9bb0*/  PRMT R3, RZ, 0x7610, R3 ;  /* 0x00007610ff037816 */ /* 0x001fcc0000000003 */
[----:B------:R0:W2:Y:S02]  /*9bc0*/  @P0 LDG.E.U16 R3, desc[UR24][R70.64] ;  /* 0x0000001846030981 */ /* 0x0000a4000c1e1500 */
[----:B0-----:R-:W-:Y:S02]  /*9bd0*/  @P0 IMAD.MOV.U32 R70, RZ, RZ, R76 ;  /* 0x000000ffff460224 */ /* 0x001fe400078e004c */
[----:B------:R-:W-:Y:S01]  /*9be0*/  @P0 IMAD.MOV.U32 R71, RZ, RZ, R77 ;  /* 0x000000ffff470224 */ /* 0x000fe200078e004d */
[----:B---3--:R-:W-:Y:S01]  /*9bf0*/  @P0 LOP3.LUT R75, R75, R74, RZ, 0x3c, !PT ;  /* 0x0000004a4b4b0212 */ /* 0x008fe200078e3cff */
[----:B------:R-:W3:Y:S04]  /*9c00*/  LDL R76, [R1+0x4b4] ;  /* 0x0004b400014c7983 */ /* 0x000ee80000100800 */
[----:B--2---:R0:W-:Y:S04]  /*9c10*/  STS.U16 [R68+UR10+0x13500], R3 ;  /* 0x0135000344007988 */ /* 0x0041e8000800040a */
[----:B------:R-:W3:Y:S01]  /*9c20*/  LDL R77, [R1+0x4b8] ;  /* 0x0004b800014d7983 */ /* 0x000ee20000100800 */
[----:B0-----:R-:W-:-:S06]  /*9c30*/  PRMT R3, RZ, 0x7610, R3 ;  /* 0x00007610ff037816 */ /* 0x001fcc0000000003 */
[----:B------:R0:W2:Y:S02]  /*9c40*/  @P0 LDG.E.U16 R3, desc[UR24][R70.64] ;  /* 0x0000001846030981 */ /* 0x0000a4000c1e1500 */
[----:B0-----:R-:W-:Y:S02]  /*9c50*/  @P0 IMAD.MOV.U32 R70, RZ, RZ, R72 ;  /* 0x000000ffff460224 */ /* 0x001fe400078e0048 */
[----:B------:R-:W-:Y:S01]  /*9c60*/  @P0 IMAD.MOV.U32 R71, RZ, RZ, R79 ;  /* 0x000000ffff470224 */ /* 0x000fe200078e004f */
[----:B------:R-:W-:Y:S01]  /*9c70*/  @P0 LOP3.LUT R74, R75, R74, RZ, 0x3c, !PT ;  /* 0x0000004a4b4a0212 */ /* 0x000fe200078e3cff */
[----:B------:R-:W4:Y:S04]  /*9c80*/  LDL R72, [R1+0x554] ;  /* 0x0005540001487983 */ /* 0x000f280000100800 */
[----:B--2---:R0:W-:Y:S01]  /*9c90*/  STS.U16 [R68+UR10+0x13900], R3 ;  /* 0x0139000344007988 */ /* 0x0041e2000800040a */
[----:B---3--:R-:W-:-:S02]  /*9ca0*/  @P0 LOP3.LUT R77, R77, R76, RZ, 0x3c, !PT ;  /* 0x0000004c4d4d0212 */ /* 0x008fc400078e3cff */
[----:B------:R-:W-:Y:S01]  /*9cb0*/  @P0 LOP3.LUT R83, R83, R82, RZ, 0x3c, !PT ;  /* 0x0000005253530212 */ /* 0x000fe200078e3cff */
[----:B------:R-:W2:Y:S01]  /*9cc0*/  LDL R79, [R1+0x578] ;  /* 0x00057800014f7983 */ /* 0x000ea20000100800 */
[----:B0-----:R-:W-:-:S06]  /*9cd0*/  PRMT R3, RZ, 0x7610, R3 ;  /* 0x00007610ff037816 */ /* 0x001fcc0000000003 */
[----:B------:R0:W3:Y:S01]  /*9ce0*/  @P0 LDG.E.U16 R3, desc[UR24][R70.64] ;  /* 0x0000001846030981 */ /* 0x0000e2000c1e1500 */
[----:B------:R-:W-:Y:S01]  /*9cf0*/  @P0 LOP3.LUT R75, R75, R74, RZ, 0x3c, !PT ;  /* 0x0000004a4b4b0212 */ /* 0x000fe200078e3cff */
[----:B0-----:R-:W-:Y:S02]  /*9d00*/  @P0 IMAD.MOV.U32 R70, RZ, RZ, R65 ;  /* 0x000000ffff460224 */ /* 0x001fe400078e0041 */
[----:B----4-:R-:W-:Y:S01]  /*9d10*/  @P0 IMAD.MOV.U32 R71, RZ, RZ, R73 ;  /* 0x000000ffff470224 */ /* 0x010fe200078e0049 */
[----:B---3--:R0:W-:Y:S04]  /*9d20*/  STS.U16 [R68+UR10+0x13d00], R3 ;  /* 0x013d000344007988 */ /* 0x0081e8000800040a */
[----:B------:R-:W3:Y:S01]  /*9d30*/  @P0 LDG.E.U16 R92, desc[UR24][R70.64] ;  /* 0x00000018465c0981 */ /* 0x000ee2000c1e1500 */
[----:B------:R-:W-:-:S02]  /*9d40*/  LOP3.LUT R65, R0, 0x40, RZ, 0x3c, !PT ;  /* 0x0000004000417812 */ /* 0x000fc400078e3cff */
[----:B------:R-:W-:Y:S01]  /*9d50*/  @P0 LOP3.LUT R76, R77, R76, RZ, 0x3c, !PT ;  /* 0x0000004c4d4c0212 */ /* 0x000fe200078e3cff */
[----:B------:R-:W4:Y:S01]  /*9d60*/  LDL R73, [R1+0x558] ;  /* 0x0005580001497983 */ /* 0x000f220000100800 */
[----:B0-----:R-:W-:Y:S02]  /*9d70*/  PRMT R3, RZ, 0x7610, R3 ;  /* 0x00007610ff037816 */ /* 0x001fe40000000003 */
[----:B------:R-:W-:Y:S01]  /*9d80*/  @P0 LOP3.LUT R82, R83, R82, RZ, 0x3c, !PT ;  /* 0x0000005253520212 */ /* 0x000fe200078e3cff */
[----:B------:R-:W2:Y:S04]  /*9d90*/  LDL R68, [R1+0x4f4] ;  /* 0x0004f40001447983 */ /* 0x000ea80000100800 */
[----:B------:R-:W2:Y:S01]  /*9da0*/  @P0 LDG.E.U16 R3, desc[UR24][R74.64] ;  /* 0x000000184a030981 */ /* 0x000ea2000c1e1500 */
[----:B------:R-:W-:-:S02]  /*9db0*/  @P0 LOP3.LUT R77, R77, R76, RZ, 0x3c, !PT ;  /* 0x0000004c4d4d0212 */ /* 0x000fc400078e3cff */
[----:B------:R-:W-:Y:S01]  /*9dc0*/  @P0 LOP3.LUT R81, R81, R80, RZ, 0x3c, !PT ;  /* 0x0000005051510212 */ /* 0x000fe200078e3cff */
[----:B------:R-:W2:Y:S04]  /*9dd0*/  LDL R70, [R1+0x534] ;  /* 0x0005340001467983 */ /* 0x000ea80000100800 */
[----:B------:R-:W2:Y:S04]  /*9de0*/  LDL R71, [R1+0x538] ;  /* 0x0005380001477983 */ /* 0x000ea80000100800 */
[----:B---3--:R-:W-:Y:S01]  /*9df0*/  STS.U16 [R65+UR10+0x10200], R92 ;  /* 0x0102005c41007988 */ /* 0x008fe2000800040a */
[----:B------:R-:W-:-:S02]  /*9e00*/  @P0 LOP3.LUT R83, R83, R82, RZ, 0x3c, !PT ;  /* 0x0000005253530212 */ /* 0x000fc400078e3cff */
[----:B----4-:R-:W-:Y:S01]  /*9e10*/  @P0 LOP3.LUT R73, R73, R72, RZ, 0x3c, !PT ;  /* 0x0000004849490212 */ /* 0x010fe200078e3cff */
[----:B------:R-:W3:Y:S01]  /*9e20*/  LDL R74, [R1+0x594] ;  /* 0x00059400014a7983 */ /* 0x000ee20000100800 */
[----:B--2---:R-:W-:-:S03]  /*9e30*/  @P0 LOP3.LUT R69, R69, R68, RZ, 0x3c, !PT ;  /* 0x0000004445450212 */ /* 0x004fc600078e3cff */
[----:B------:R-:W3:Y:S04]  /*9e40*/  LDL R75, [R1+0x598] ;  /* 0x00059800014b7983 */ /* 0x000ee80000100800 */
[----:B------:R0:W-:Y:S02]  /*9e50*/  STS.U16 [R65+UR10+0x10600], R3 ;  /* 0x0106000341007988 */ /* 0x0001e4000800040a */
[----:B0-----:R-:W-:-:S06]  /*9e60*/  PRMT R3, RZ, 0x7610, R3 ;  /* 0x00007610ff037816 */ /* 0x001fcc0000000003 */
[----:B------:R-:W2:Y:S01]  /*9e70*/  @P0 LDG.E.U16 R3, desc[UR24][R76.64] ;  /* 0x000000184c030981 */ /* 0x000ea2000c1e1500 */
[----:B------:R-:W-:Y:S02]  /*9e80*/  @P0 LOP3.LUT R68, R69, R68, RZ, 0x3c, !PT ;  /* 0x0000004445440212 */ /* 0x000fe400078e3cff */
[----:B------:R-:W-:Y:S02]  /*9e90*/  @P0 LOP3.LUT R80, R81, R80, RZ, 0x3c, !PT ;  /* 0x0000005051500212 */ /* 0x000fe400078e3cff */
[----:B------:R-:W-:Y:S02]  /*9ea0*/  @P0 LOP3.LUT R71, R71, R70, RZ, 0x3c, !PT ;  /* 0x0000004647470212 */ /* 0x000fe400078e3cff */
[----:B------:R-:W-:Y:S02]  /*9eb0*/  @P0 LOP3.LUT R72, R73, R72, RZ, 0x3c, !PT ;  /* 0x0000004849480212 */ /* 0x000fe400078e3cff */
[----:B------:R-:W-:Y:S01]  /*9ec0*/  @P0 LOP3.LUT R79, R79, R78, RZ, 0x3c, !PT ;  /* 0x0000004e4f4f0212 */ /* 0x000fe200078e3cff */
[----:B------:R-:W4:Y:S04]  /*9ed0*/  LDL R76, [R1+0x5b4] ;  /* 0x0005b400014c7983 */ /* 0x000f280000100800 */
[----:B------:R-:W3:Y:S04]  /*9ee0*/  LDL R77, [R1+0x5b8] ;  /* 0x0005b800014d7983 */ /* 0x000ee80000100800 */
[----:B--2---:R0:W-:Y:S02]  /*9ef0*/  STS.U16 [R65+UR10+0x10a00], R3 ;  /* 0x010a000341007988 */ /* 0x0041e4000800040a */
[----:B0-----:R-:W-:-:S06]  /*9f00*/  PRMT R3, RZ, 0x7610, R3 ;  /* 0x00007610ff037816 */ /* 0x001fcc0000000003 */
[----:B------:R-:W2:Y:S01]  /*9f10*/  @P0 LDG.E.U16 R3, desc[UR24][R82.64] ;  /* 0x0000001852030981 */ /* 0x000ea2000c1e1500 */
[----:B------:R-:W-:Y:S02]  /*9f20*/  @P0 LOP3.LUT R69, R69, R68, RZ, 0x3c, !PT ;  /* 0x0000004445450212 */ /* 0x000fe400078e3cff */
[----:B------:R-:W-:Y:S02]  /*9f30*/  @P0 LOP3.LUT R81, R81, R80, RZ, 0x3c, !PT ;  /* 0x0000005051510212 */ /* 0x000fe400078e3cff */
[----:B------:R-:W-:Y:S02]  /*9f40*/  @P0 LOP3.LUT R70, R71, R70, RZ, 0x3c, !PT ;  /* 0x0000004647460212 */ /* 0x000fe400078e3cff */
[----:B------:R-:W-:Y:S02]  /*9f50*/  @P0 LOP3.LUT R73, R73, R72, RZ, 0x3c, !PT ;  /* 0x0000004849490212 */ /* 0x000fe400078e3cff */
[----:B------:R-:W-:Y:S01]  /*9f60*/  @P0 LOP3.LUT R78, R79, R78, RZ, 0x3c, !PT ;  /* 0x0000004e4f4e0212 */ /* 0x000fe200078e3cff */
[----:B------:R-:W3:Y:S04]  /*9f70*/  LDL.LU.64 R82, [R1+0x900] ;  /* 0x0009000001527983 */ /* 0x000ee80000300a00 */
[----:B--2---:R0:W-:Y:S02]  /*9f80*/  STS.U16 [R65+UR10+0x10e00], R3 ;  /* 0x010e000341007988 */ /* 0x0041e4000800040a */
[----:B0-----:R-:W-:-:S06]  /*9f90*/  PRMT R3, RZ, 0x7610, R3 ;  /* 0x00007610ff037816 */ /* 0x001fcc0000000003 */
[----:B------:R-:W2:Y:S01]  /*9fa0*/  @P0 LDG.E.U16 R3, desc[UR24][R68.64] ;  /* 0x0000001844030981 */ /* 0x000ea2000c1e1500 */
[----:B------:R-:W-:Y:S02]  /*9fb0*/  @P0 LOP3.LUT R71, R71, R70, RZ, 0x3c, !PT ;  /* 0x0000004647470212 */ /* 0x000fe400078e3cff */
[----:B------:R-:W-:Y:S02]  /*9fc0*/  @P0 LOP3.LUT R79, R79, R78, RZ, 0x3c, !PT ;  /* 0x0000004e4f4f0212 */ /* 0x000fe400078e3cff */
[----:B---3--:R-:W-:Y:S01]  /*9fd0*/  @P0 LOP3.LUT R75, R75, R74, RZ, 0x3c, !PT ;  /* 0x0000004a4b4b0212 */ /* 0x008fe200078e3cff */
[----:B------:R-:W3:Y:S04]  /*9fe0*/  LDL.LU.64 R68, [R1+0x8f8] ;  /* 0x0008f80001447983 */ /* 0x000ee80000300a00 */
[----:B--2---:R0:W-:Y:S02]  /*9ff0*/  STS.U16 [R65+UR10+0x11200], R3 ;  /* 0x0112000341007988 */ /* 0x0041e4000800040a */
[----:B0-----:R-:W-:-:S06]  /*a000*/  PRMT R3, RZ, 0x7610, R3 ;  /* 0x00007610ff037816 */ /* 0x001fcc0000000003 */
[----:B------:R-:W2:Y:S01]  /*a010*/  @P0 LDG.E.U16 R3, desc[UR24][R80.64] ;  /* 0x0000001850030981 */ /* 0x000ea2000c1e1500 */
[----:B------:R-:W-:-:S03]  /*a020*/  @P0 LOP3.LUT R74, R75, R74, RZ, 0x3c, !PT ;  /* 0x0000004a4b4a0212 */ /* 0x000fc600078e3cff */
        /* <DEDUP_REMOVED lines=16> */
[----:B0-----:R-:W-:Y:S02]  /*a130*/  @P0 IMAD.MOV.U32 R74, RZ, RZ, R77 ;  /* 0x000000ffff4a0224 */ /* 0x001fe400078e004d */
[----:B----4-:R-:W-:Y:S01]  /*a140*/  @P0 IMAD.MOV.U32 R75, RZ, RZ, R76 ;  /* 0x000000ffff4b0224 */ /* 0x010fe200078e004c */
[----:B------:R-:W-:Y:S01]  /*a150*/  PRMT R92, RZ, 0x7610, R92 ;  /* 0x00007610ff5c7816 */ /* 0x000fe2000000005c */
[----:B------:R-:W4:Y:S04]  /*a160*/  LDL R76, [R1+0x4a0] ;  /* 0x0004a000014c7983 */ /* 0x000f280000100800 */
        /* <DEDUP_REMOVED lines=8> */
[----:B---3--:R-:W2:Y:S04]  /*a1f0*/  @P0 LDG.E.U16 R3, desc[UR24][R72.64] ;  /* 0x0000001848030981 */ /* 0x008ea8000c1e1500 */
[----:B------:R-:W3:Y:S04]  /*a200*/  LDL R73, [R1+0x47c] ;  /* 0x00047c0001497983 */ /* 0x000ee80000100800 */
[----:B--2---:R0:W-:Y:S02]  /*a210*/  STS.U16 [R65+UR10+0x12e00], R3 ;  /* 0x012e000341007988 */ /* 0x0041e4000800040a */
[----:B0-----:R-:W-:-:S06]  /*a220*/  PRMT R3, RZ, 0x7610, R3 ;  /* 0x00007610ff037816 */ /* 0x001fcc0000000003 */
[----:B------:R0:W2:Y:S01]  /*a230*/  @P0 LDG.E.U16 R3, desc[UR24][R70.64] ;  /* 0x0000001846030981 */ /* 0x0000a2000c1e1500 */
[----:B------:R-:W-:Y:S02]  /*a240*/  @P0 IMAD.MOV.U32 R72, RZ, RZ, R74 ;  /* 0x000000ffff480224 */ /* 0x000fe400078e004a */
[----:B----4-:R-:W-:Y:S01]  /*a250*/  @P0 IMAD.MOV.U32 R78, RZ, RZ, R76 ;  /* 0x000000ffff4e0224 */ /* 0x010fe200078e004c */
[----:B------:R-:W4:Y:S01]  /*a260*/  LDL R74, [R1+0x580] ;  /* 0x00058000014a7983 */ /* 0x000f220000100800 */
[----:B------:R-:W-:-:S03]  /*a270*/  @P0 IMAD.MOV.U32 R79, RZ, RZ, R75 ;  /* 0x000000ffff4f0224 */ /* 0x000fc600078e004b */
[----:B---3--:R-:W3:Y:S01]  /*a280*/  @P0 LDG.E.U16 R92, desc[UR24][R72.64] ;  /* 0x00000018485c0981 */ /* 0x008ee2000c1e1500 */
[----:B0-----:R-:W-:-:S03]  /*a290*/  LOP3.LUT R71, R0, 0x60, RZ, 0x3c, !PT ;  /* 0x0000006000477812 */ /* 0x001fc600078e3cff */
[----:B------:R-:W3:Y:S04]  /*a2a0*/  LDL R70, [R1+0x540] ;  /* 0x0005400001467983 */ /* 0x000ee80000100800 */
[----:B------:R-:W3:Y:S04]  /*a2b0*/  LDL R76, [R1+0x5a0] ;  /* 0x0005a000014c7983 */ /* 0x000ee80000100800 */
[----:B------:R-:W3:Y:S04]  /*a2c0*/  LDL R72, [R1+0x560] ;  /* 0x0005600001487983 */ /* 0x000ee80000100800 */
[----:B------:R-:W3:Y:S04]  /*a2d0*/  LDL R73, [R1+0x57c] ;  /* 0x00057c0001497983 */ /* 0x000ee80000100800 */
[----:B------:R-:W3:Y:S04]  /*a2e0*/  LDL R75, [R1+0x59c] ;  /* 0x00059c00014b7983 */ /* 0x000ee80000100800 */
[----:B--2---:R0:W-:Y:S02]  /*a2f0*/  STS.U16 [R65+UR10+0x13200], R3 ;  /* 0x0132000341007988 */ /* 0x0041e4000800040a */
[----:B0-----:R-:W-:-:S06]  /*a300*/  PRMT R3, RZ, 0x7610, R3 ;  /* 0x00007610ff037816 */ /* 0x001fcc0000000003 */
[----:B------:R0:W2:Y:S02]  /*a310*/  @P0 LDG.E.U16 R3, desc[UR24][R68.64] ;  /* 0x0000001844030981 */ /* 0x0000a4000c1e1500 */
[----:B0-----:R-:W-:Y:S02]  /*a320*/  @P0 IMAD.MOV.U32 R68, RZ, RZ, R62 ;  /* 0x000000ffff440224 */ /* 0x001fe400078e003e */
[----:B------:R-:W-:Y:S01]  /*a330*/  @P0 IMAD.MOV.U32 R69, RZ, RZ, R66 ;  /* 0x000000ffff450224 */ /* 0x000fe200078e0042 */
        /* <DEDUP_REMOVED lines=15> */
[----:B0-----:R-:W-:-:S02]  /*a430*/  PRMT R3, RZ, 0x7610, R3 ;  /* 0x00007610ff037816 */ /* 0x001fc40000000003 */
[----:B------:R-:W2:Y:S04]  /*a440*/  LDL R65, [R1+0x4fc] ;  /* 0x0004fc0001417983 */ /* 0x000ea80000100800 */
[----:B------:R0:W2:Y:S04]  /*a450*/  @P0 LDG.E.U16 R3, desc[UR24][R78.64] ;  /* 0x000000184e030981 */ /* 0x0000a8000c1e1500 */
[----:B------:R1:W-:Y:S04]  /*a460*/  STS.U16 [R71+UR10+0x13f00], R67 ;  /* 0x013f004347007988 */ /* 0x0003e8000800040a */
[----:B---3--:R3:W-:Y:S01]  /*a470*/  STS.U16 [R71+UR10+0x10300], R92 ;  /* 0x0103005c47007988 */ /* 0x0087e2000800040a */
[----:B0-----:R-:W-:-:S02]  /*a480*/  @P0 IMAD.MOV.U32 R78, RZ, RZ, R77 ;  /* 0x000000ffff4e0224 */ /* 0x001fc400078e004d */
[----:B------:R-:W-:Y:S01]  /*a490*/  @P0 IMAD.MOV.U32 R79, RZ, RZ, R62 ;  /* 0x000000ffff4f0224 */ /* 0x000fe200078e003e */
[----:B-1----:R-:W4:Y:S01]  /*a4a0*/  LDL R67, [R1+0x51c] ;  /* 0x00051c0001437983 */ /* 0x002f220000100800 */
[----:B---3--:R-:W-:-:S03]  /*a4b0*/  LOP3.LUT R92, R0, 0x60, RZ, 0x3c, !PT ;  /* 0x00000060005c7812 */ /* 0x008fc600078e3cff */
[----:B------:R-:W3:Y:S04]  /*a4c0*/  LDL R71, [R1+0x55c] ;  /* 0x00055c0001477983 */ /* 0x000ee80000100800 */
[----:B--2---:R0:W-:Y:S02]  /*a4d0*/  STS.U16 [R92+UR10+0x10700], R3 ;  /* 0x010700035c007988 */ /* 0x0041e4000800040a */
[----:B0-----:R-:W-:-:S06]  /*a4e0*/  PRMT R3, RZ, 0x7610, R3 ;  /* 0x00007610ff037816 */ /* 0x001fcc0000000003 */
[----:B------:R-:W2:Y:S01]  /*a4f0*/  @P0 LDG.E.U16 R3, desc[UR24][R78.64] ;  /* 0x000000184e030981 */ /* 0x000ea2000c1e1500 */
[----:B------:R-:W-:-:S03]  /*a500*/  @P0 IMAD.MOV.U32 R62, RZ, RZ, R64 ;  /* 0x000000ffff3e0224 */ /* 0x000fc600078e0040 */
[----:B------:R-:W3:Y:S04]  /*a510*/  LDL.LU.64 R78, [R1+0x8d8] ;  /* 0x0008d800014e7983 */ /* 0x000ee80000300a00 */
[----:B--2---:R0:W-:Y:S01]  /*a520*/  STS.U16 [R92+UR10+0x10b00], R3 ;  /* 0x010b00035c007988 */ /* 0x0041e2000800040a */
[----:B------:R-:W-:-:S03]  /*a530*/  @P0 IMAD.MOV.U32 R64, RZ, RZ, R66 ;  /* 0x000000ffff400224 */ /* 0x000fc600078e0042 */
[----:B------:R-:W2:Y:S01]  /*a540*/  LDL R77, [R1+0x5bc] ;  /* 0x0005bc00014d7983 */ /* 0x000ea20000100800 */
[----:B0-----:R-:W-:-:S06]  /*a550*/  PRMT R3, RZ, 0x7610, R3 ;  /* 0x00007610ff037816 */ /* 0x001fcc0000000003 */
[----:B------:R-:W2:Y:S01]  /*a560*/  @P0 LDG.E.U16 R3, desc[UR24][R62.64] ;  /* 0x000000183e030981 */ /* 0x000ea2000c1e1500 */
[----:B------:R-:W-:-:S03]  /*a570*/  @P0 IMAD.MOV.U32 R66, RZ, RZ, R68 ;  /* 0x000000ffff420224 */ /* 0x000fc600078e0044 */
[----:B------:R0:W5:Y:S04]  /*a580*/  LDL.LU.64 R62, [R1+0x8d0] ;  /* 0x0008d000013e7983 */ /* 0x0001680000300a00 */
[----:B--2---:R1:W-:Y:S02]  /*a590*/  STS.U16 [R92+UR10+0x10f00], R3 ;  /* 0x010f00035c007988 */ /* 0x0043e4000800040a */
[----:B-1----:R-:W-:-:S06]  /*a5a0*/  PRMT R3, RZ, 0x7610, R3 ;  /* 0x00007610ff037816 */ /* 0x002fcc0000000003 */
[----:B------:R-:W2:Y:S01]  /*a5b0*/  @P0 LDG.E.U16 R3, desc[UR24][R64.64] ;  /* 0x0000001840030981 */ /* 0x000ea2000c1e1500 */
[----:B------:R-:W-:-:S03]  /*a5c0*/  @P0 IMAD.MOV.U32 R68, RZ, RZ, R70 ;  /* 0x000000ffff440224 */ /* 0x000fc600078e0046 */
[----:B------:R0:W5:Y:S04]  /*a5d0*/  LDL.LU.64 R64, [R1+0x8c8] ;  /* 0x0008c80001407983 */ /* 0x0001680000300a00 */
[----:B--2---:R1:W-:Y:S02]  /*a5e0*/  STS.U16 [R92+UR10+0x11300], R3 ;  /* 0x011300035c007988 */ /* 0x0043e4000800040a */
[----:B-1----:R-:W-:-:S06]  /*a5f0*/  PRMT R3, RZ, 0x7610, R3 ;  /* 0x00007610ff037816 */ /* 0x002fcc0000000003 */
[----:B----4-:R-:W2:Y:S01]  /*a600*/  @P0 LDG.E.U16 R3, desc[UR24][R66.64] ;  /* 0x0000001842030981 */ /* 0x010ea2000c1e1500 */
        /* <DEDUP_REMOVED lines=9> */
[----:B---3--:R-:W2:Y:S01]  /*a6a0*/  @P0 LDG.E.U16 R3, desc[UR24][R70.64] ;  /* 0x0000001846030981 */ /* 0x008ea2000c1e1500 */
        /* <DEDUP_REMOVED lines=9> */
[----:B------:R-:W2:Y:S04]  /*a740*/  @P0 LDG.E.U16 R3, desc[UR24][R74.64] ;  /* 0x000000184a030981 */ /* 0x000ea8000c1e1500 */
[----:B------:R0:W5:Y:S04]  /*a750*/  LDL.LU.64 R74, [R1+0x8a0] ;  /* 0x0008a000014a7983 */ /* 0x0001680000300a00 */
[----:B------:R-:W3:Y:S04]  /*a760*/  LDL.LU R91, [R1+0x898] ;  /* 0x00089800015b7983 */ /* 0x000ee80000300800 */
[----:B--2---:R1:W-:Y:S02]  /*a770*/  STS.U16 [R92+UR10+0x12700], R3 ;  /* 0x012700035c007988 */ /* 0x0043e4000800040a */
[----:B-1----:R-:W-:-:S06]  /*a780*/  PRMT R3, RZ, 0x7610, R3 ;  /* 0x00007610ff037816 */ /* 0x002fcc0000000003 */
[----:B------:R-:W2:Y:S01]  /*a790*/  @P0 LDG.E.U16 R3, desc[UR24][R76.64] ;  /* 0x000000184c030981 */ /* 0x000ea2000c1e1500 */
[----:B------:R-:W-:Y:S02]  /*a7a0*/  UIADD3 UR7, UPT, UPT, UR10, 0x8000, URZ ;  /* 0x000080000a077890 */ /* 0x000fe4000fffe0ff */
[----:B------:R-:W-:Y:S01]  /*a7b0*/  UIADD3 UR8, UPT, UPT, UR10, 0x14000, URZ ;  /* 0x000140000a087890 */ /* 0x000fe2000fffe0ff */
[----:B------:R0:W5:Y:S04]  /*a7c0*/  LDL.LU.64 R76, [R1+0x890] ;  /* 0x00089000014c7983 */ /* 0x0001680000300a00 */
[----:B--2---:R1:W-:Y:S02]  /*a7d0*/  STS.U16 [R92+UR10+0x12b00], R3 ;  /* 0x012b00035c007988 */ /* 0x0043e4000800040a */
[----:B-1----:R-:W-:-:S06]  /*a7e0*/  PRMT R3, RZ, 0x7610, R3 ;  /* 0x00007610ff037816 */ /* 0x002fcc0000000003 */
[----:B------:R-:W2:Y:S04]  /*a7f0*/  @P0 LDG.E.U16 R3, desc[UR24][R78.64] ;  /* 0x000000184e030981 */ /* 0x000ea8000c1e1500 */
[----:B------:R0:W5:Y:S04]  /*a800*/  LDL.LU.64 R78, [R1+0x888] ;  /* 0x00088800014e7983 */ /* 0x0001680000300a00 */
[----:B--2---:R1:W-:Y:S02]  /*a810*/  STS.U16 [R92+UR10+0x12f00], R3 ;  /* 0x012f00035c007988 */ /* 0x0043e4000800040a */
[----:B-1----:R-:W-:-:S06]  /*a820*/  PRMT R3, RZ, 0x7610, R3 ;  /* 0x00007610ff037816 */ /* 0x002fcc0000000003 */
[----:B------:R-:W2:Y:S01]  /*a830*/  @P0 LDG.E.U16 R3, desc[UR24][R80.64] ;  /* 0x0000001850030981 */ /* 0x000ea2000c1e1500 */
[----:B------:R-:W-:-:S03]  /*a840*/  USHF.R.U32.HI UR7, URZ, 0x4, UR7 ;  /* 0x00000004ff077899 */ /* 0x000fc60008011607 */
        /* <DEDUP_REMOVED lines=9> */
[----:B------:R-:W-:-:S03]  /*a8e0*/  ISETP.LT.OR P0, PT, R93, 0x40, P2 ;  /* 0x000000405d00780c */ /* 0x000fc60001701670 */
[----:B------:R0:W5:Y:S01]  /*a8f0*/  LDL.LU.64 R84, [R1+0x870] ;  /* 0x0008700001547983 */ /* 0x0001620000300a00 */
[----:B------:R-:W-:Y:S02]  /*a900*/  USGXT.U32 UR15, UR7, 0xe ;  /* 0x0000000e070f789a */ /* 0x000fe40008000000 */
[----:B------:R-:W-:Y:S02]  /*a910*/  USGXT.U32 UR14, UR8, 0xe ;  /* 0x0000000e080e789a */ /* 0x000fe40008000000 */
[----:B------:R-:W-:Y:S02]  /*a920*/  UIADD3 UR18, UP1, UPT, UR15, 0x2000080, URZ ;  /* 0x020000800f127890 */ /* 0x000fe4000ff3e0ff */
[----:B------:R-:W-:Y:S01]  /*a930*/  UIADD3 UR20, UP2, UPT, UR14, 0x2, URZ ;  /* 0x000000020e147890 */ /* 0x000fe2000ff5e0ff */
[----:B------:R-:W-:Y:S01]  /*a940*/  UMOV UR4, URZ ;  /* 0x000000ff00047c82 */ /* 0x000fe20008000000 */
[----:B------:R-:W-:Y:S01]  /*a950*/  UMOV UR5, URZ ;  /* 0x000000ff00057c82 */ /* 0x000fe20008000000 */
[----:B------:R-:W-:-:S02]  /*a960*/  UIADD3.X UR19, UPT, UPT, UR4, 0x40004040, URZ, UP1, !UPT ;  /* 0x4000404004137890 */ /* 0x000fc40008ffe4ff */
[----:B------:R-:W-:Y:S01]  /*a970*/  UIADD3.X UR21, UPT, UPT, UR5, 0x40004040, URZ, UP2, !UPT ;  /* 0x4000404005157890 */ /* 0x000fe200097fe4ff */
[----:B---3--:R-:W-:Y:S01]  /*a980*/  IMAD.SHL.U32 R91, R91, 0x40, RZ ;  /* 0x000000405b5b7824 */ /* 0x008fe200078e00ff */
[----:B--2---:R1:W-:Y:S01]  /*a990*/  STS.U16 [R92+UR10+0x13b00], R3 ;  /* 0x013b00035c007988 */ /* 0x0043e2000800040a */
[----:B------:R2:W-:Y:S06]  /*a9a0*/  MEMBAR.ALL.CTA ;  /* 0x0000000000007992 */ /* 0x0005ec0000008000 */
[----:B--2---:R-:W2:Y:S01]  /*a9b0*/  FENCE.VIEW.ASYNC.S ;  /* 0x00000000000073c6 */ /* 0x004ea20000000000 */
[----:B-1----:R-:W-:-:S04]  /*a9c0*/  SHF.R.S32.HI R3, RZ, 0x1f, R93 ;  /* 0x0000001fff037819 */ /* 0x002fc8000001145d */
[----:B------:R-:W-:Y:S02]  /*a9d0*/  LEA.HI R3, R3, R93, RZ, 0x6 ;  /* 0x0000005d03037211 */ /* 0x000fe400078f30ff */
[----:B------:R0:W5:Y:S02]  /*a9e0*/  LDL.LU R93, [R1+0x86c] ;  /* 0x00086c00015d7983 */ /* 0x0001640000300800 */
[----:B------:R-:W-:-:S04]  /*a9f0*/  SHF.R.S32.HI R3, RZ, 0x6, R3 ;  /* 0x00000006ff037819 */ /* 0x000fc80000011403 */
[----:B------:R-:W-:-:S05]  /*aa00*/  VIMNMX R3, PT, PT, R3, 0x1, !PT ;  /* 0x0000000103037848 */ /* 0x000fca0007fe0100 */
[----:B------:R-:W-:-:S05]  /*aa10*/  VIADD R3, R3, 0xffffffff ;  /* 0xffffffff03037836 */ /* 0x000fca0000000000 */
[----:B------:R0:W-:Y:S01]  /*aa20*/  STL [R1+0x83c], R3 ;  /* 0x00083c0301007387 */ /* 0x0001e20000100800 */
[----:B--2---:R-:W-:Y:S01]  /*aa30*/  BAR.SYNC.DEFER_BLOCKING 0x0 ;  /* 0x0000000000007b1d */ /* 0x004fe20000010000 */
[----:B------:R-:W-:Y:S01]  /*aa40*/  ISETP.NE.U32.AND P3, PT, R3, RZ, PT ;  /* 0x000000ff0300720c */ /* 0x000fe20003f65070 */
[----:B------:R-:W-:-:S04]  /*aa50*/  IMAD.SHL.U32 R92, R90, 0x40, RZ ;  /* 0x000000405a5c7824 */ /* 0x000fc800078e00ff */
[----:B------:R-:W-:Y:S08]  /*aa60*/  @P0 BRA `(.L_x_6) ;  /* 0x0000000000d80947 */ /* 0x000ff00003800000 */
[----:B------:R-:W-:Y:S02]  /*aa70*/  USHF.R.U32.HI UR13, URZ, 0x4, UR10 ;  /* 0x00000004ff0d7899 */ /* 0x000fe4000801160a */
[----:B------:R-:W-:Y:S02]  /*aa80*/  UIADD3 UR7, UPT, UPT, UR10, 0x10000, URZ ;  /* 0x000100000a077890 */ /* 0x000fe4000fffe0ff */
[----:B------:R-:W-:Y:S02]  /*aa90*/  USGXT.U32 UR13, UR13, 0xe ;  /* 0x0000000e0d0d789a */ /* 0x000fe40008000000 */
[----:B------:R-:W-:Y:S02]  /*aaa0*/  USHF.R.U32.HI UR7, URZ, 0x4, UR7 ;  /* 0x00000004ff077899 */ /* 0x000fe40008011607 */
[----:B------:R-:W-:Y:S02]  /*aab0*/  UIADD3 UR40, UP1, UPT, UR13, 0x2000080, URZ ;  /* 0x020000800d287890 */ /* 0x000fe4000ff3e0ff */
[----:B------:R-:W-:Y:S01]  /*aac0*/  USGXT.U32 UR16, UR7, 0xe ;  /* 0x0000000e0710789a */ /* 0x000fe20008000000 */
[----:B------:R-:W-:Y:S01]  /*aad0*/  UMOV UR5, URZ ;  /* 0x000000ff00057c82 */ /* 0x000fe20008000000 */
[----:B------:R-:W-:Y:S01]  /*aae0*/  UMOV UR8, URZ ;  /* 0x000000ff00087c82 */ /* 0x000fe20008000000 */
[----:B------:R-:W-:-:S02]  /*aaf0*/  UIADD3.X UR41, UPT, UPT, UR5, 0x40004040, URZ, UP1, !UPT ;  /* 0x4000404005297890 */ /* 0x000fc40008ffe4ff */
[----:B------:R-:W-:Y:S01]  /*ab00*/  UIADD3 UR42, UP1, UPT, UR16, 0x2, URZ ;  /* 0x00000002102a7890 */ /* 0x000fe2000ff3e0ff */
[----:B------:R-:W-:Y:S01]  /*ab10*/  UMOV UR7, URZ ;  /* 0x000000ff00077c82 */ /* 0x000fe20008000000 */
[----:B------:R-:W-:Y:S02]  /*ab20*/  UIADD3.64 UR44, UPT, UPT, UR40, 0x80, URZ ;  /* 0x00000080282c7897 */ /* 0x000fe4000fffe0ff */
[----:B------:R-:W-:Y:S01]  /*ab30*/  UIADD3.X UR43, UPT, UPT, UR8, 0x40004040, URZ, UP1, !UPT ;  /* 0x40004040082b7890 */ /* 0x000fe20008ffe4ff */
[----:B------:R-:W-:Y:S01]  /*ab40*/  UMOV UR5, UR6 ;  /* 0x0000000600057c82 */ /* 0x000fe20008000000 */
[----:B------:R-:W-:Y:S02]  /*ab50*/  ULOP3.LUT UR6, UR13, 0x2000000, URZ, 0xfc, !UPT ;  /* 0x020000000d067892 */ /* 0x000fe4000f8efcff */
[----:B------:R-:W-:Y:S02]  /*ab60*/  UIADD3.64 UR46, UPT, UPT, UR42, 0x2, URZ ;  /* 0x000000022a2e7897 */ /* 0x000fe4000fffe0ff */
[----:B------:R-:W-:-:S02]  /*ab70*/  UIADD3.64 UR48, UPT, UPT, UR40, 0x100, URZ ;  /* 0x0000010028307897 */ /* 0x000fc4000fffe0ff */
[----:B------:R-:W-:Y:S02]  /*ab80*/  UIADD3.64 UR50, UPT, UPT, UR42, 0x4, URZ ;  /* 0x000000042a327897 */ /* 0x000fe4000fffe0ff */
[----:B------:R-:W-:Y:S02]  /*ab90*/  UIADD3 UR54, UPT, UPT, UR9, 0x80, URZ ;  /* 0x0000008009367890 */ /* 0x000fe4000fffe0ff */
[----:B------:R-:W-:Y:S02]  /*aba0*/  UIADD3.64 UR52, UPT, UPT, UR40, 0x380, URZ ;  /* 0x0000038028347897 */ /* 0x000fe4000fffe0ff */
[----:B------:R-:W-:Y:S02]  /*abb0*/  UIADD3 UR55, UPT, UPT, UR9, 0x80, URZ ;  /* 0x0000008009377890 */ /* 0x000fe4000fffe0ff */
[----:B------:R-:W-:Y:S02]  /*abc0*/  UIADD3.64 UR56, UPT, UPT, UR40, 0x400, URZ ;  /* 0x0000040028387897 */ /* 0x000fe4000fffe0ff */
[----:B------:R-:W-:-:S02]  /*abd0*/  UIADD3 UR62, UPT, UPT, UR9, 0x80, URZ ;  /* 0x00000080093e7890 */ /* 0x000fc4000fffe0ff */
[----:B------:R-:W-:Y:S01]  /*abe0*/  UIADD3.64 UR58, UPT, UPT, UR40, 0x480, URZ ;  /* 0x00000480283a7897 */ /* 0x000fe2000fffe0ff */
[----:B------:R-:W-:Y:S01]  /*abf0*/  UMOV UR30, 0x0 ;  /* 0x00000000001e7882 */ /* 0x000fe20000000000 */
[----:B------:R-:W-:Y:S01]  /*ac00*/  UMOV UR31, 0x8208490 ;  /* 0x08208490001f7882 */ /* 0x000fe20000000000 */
[----:B------:R-:W-:Y:S01]  /*ac10*/  UIADD3 UR63, UPT, UPT, UR9, 0x80, URZ ;  /* 0x00000080093f7890 */ /* 0x000fe2000fffe0ff */
[----:B------:R-:W-:Y:S01]  /*ac20*/  UMOV UR17, 0x40004040 ;  /* 0x4000404000117882 */ /* 0x000fe20000000000 */
[----:B------:R-:W-:Y:S01]  /*ac30*/  UIADD3.64 UR60, UPT, UPT, UR40, 0x500, URZ ;  /* 0x00000500283c7897 */ /* 0x000fe2000fffe0ff */
[----:B------:R-:W-:Y:S01]  /*ac40*/  UMOV UR7, 0x40004040 ;  /* 0x4000404000077882 */ /* 0x000fe20000000000 */
[----:B------:R-:W-:Y:S01]  /*ac50*/  UMOV UR22, 0x0 ;  /* 0x0000000000167882 */ /* 0x000fe20000000000 */
[----:B------:R-:W-:Y:S01]  /*ac60*/  UMOV UR23, 0x8208490 ;  /* 0x0820849000177882 */ /* 0x000fe20000000000 */
[----:B------:R-:W-:Y:S01]  /*ac70*/  UMOV UR26, 0x0 ;  /* 0x00000000001a7882 */ /* 0x000fe20000000000 */
[----:B------:R-:W-:Y:S01]  /*ac80*/  UMOV UR27, 0x8208490 ;  /* 0x08208490001b7882 */ /* 0x000fe20000000000 */
[----:B------:R1:W-:Y:S01]  /*ac90*/  UTCHMMA gdesc[UR6], gdesc[UR16], tmem[UR9], tmem[UR30], idesc[UR31], !UPT ;  /* 0x00ff1e10060075ea */ /* 0x0003e2000f800009 */
[----:B------:R-:W-:Y:S01]  /*aca0*/  UMOV UR34, 0x0 ;  /* 0x0000000000227882 */ /* 0x000fe20000000000 */
[----:B------:R-:W-:Y:S01]  /*acb0*/  UMOV UR35, 0x8208490 ;  /* 0x0820849000237882 */ /* 0x000fe20000000000 */
[----:B------:R1:W-:Y:S01]  /*acc0*/  UTCHMMA gdesc[UR40], gdesc[UR42], tmem[UR9], tmem[UR22], idesc[UR23], UPT ;  /* 0x00ff162a280075ea */ /* 0x0003e2000b800009 */
        /* <DEDUP_REMOVED lines=8> */
[----:B------:R1:W-:Y:S01]  /*ad50*/  UTCHMMA gdesc[UR52], gdesc[UR16], tmem[UR54], tmem[UR32], idesc[UR33], !UPT ;  /* 0x00ff2010340075ea */ /* 0x0003e2000f800036 */
[----:B------:R-:W-:Y:S01]  /*ad60*/  UMOV UR38, 0x0 ;  /* 0x0000000000267882 */ /* 0x000fe20000000000 */
[----:B------:R-:W-:Y:S01]  /*ad70*/  UMOV UR39, 0x8208490 ;  /* 0x0820849000277882 */ /* 0x000fe20000000000 */
[----:B------:R1:W-:Y:S01]  /*ad80*/  UTCHMMA gdesc[UR56], gdesc[UR42], tmem[UR55], tmem[UR28], idesc[UR29], UPT ;  /* 0x00ff1c2a380075ea */ /* 0x0003e2000b800037 */
[----:B------:R1:W-:Y:S01]  /*ad90*/  UTCHMMA gdesc[UR58], gdesc[UR46], tmem[UR62], tmem[UR36], idesc[UR37], UPT ;  /* 0x00ff242e3a0075ea */ /* 0x0003e2000b80003e */
[----:B------:R1:W-:Y:S01]  /*ada0*/  UTCHMMA gdesc[UR60], gdesc[UR50], tmem[UR63], tmem[UR38], idesc[UR39], UPT ;  /* 0x00ff26323c0075ea */ /* 0x0003e2000b80003f */
[----:B------:R1:W-:Y:S01]  /*adb0*/  UTCBAR [UR5], URZ ;  /* 0x000000ff050073e9 */ /* 0x0003e200080000ff */
[----:B------:R-:W-:Y:S01]  /*adc0*/  NOP ;  /* 0x0000000000007918 */ /* 0x000fe20000000000 */
.L_x_6:
[----:B------:R2:W-:Y:S01]  /*add0*/  STL [R1+0x30c], RZ ;  /* 0x00030cff01007387 */ /* 0x0005e20000100800 */
[----:B-1----:R-:W-:Y:S01]  /*ade0*/  UMOV UR16, UR18 ;  /* 0x0000001200107c82 */ /* 0x002fe20008000000 */
[----:B------:R-:W-:Y:S01]  /*adf0*/  UMOV UR17, UR19 ;  /* 0x0000001300117c82 */ /* 0x000fe20008000000 */
[----:B------:R-:W-:Y:S01]  /*ae00*/  UMOV UR18, UR20 ;  /* 0x0000001400127c82 */ /* 0x000fe20008000000 */
[----:B------:R-:W-:Y:S01]  /*ae10*/  UMOV UR19, UR21 ;  /* 0x0000001500137c82 */ /* 0x000fe20008000000 */
[----:B------:R-:W-:Y:S05]  /*ae20*/  @!P3 BRA `(.L_x_7) ;  /* 0x000000c80098b947 */ /* 0x000fea0003800000 */
[----:B0-----:R-:W-:Y:S01]  /*ae30*/  SHF.R.S32.HI R3, RZ, 0x1f, R91 ;  /* 0x0000001fff037819 */ /* 0x001fe2000001145b */
[C---:B------:R-:W-:Y:S01]  /*ae40*/  IMAD.SHL.U32 R90, R91.reuse, 0x2, RZ ;  /* 0x000000025b5a7824 */ /* 0x040fe200078e00ff */
[----:B------:R-:W-:Y:S02]  /*ae50*/  ULOP3.LUT UR20, UR15, 0x2000000, URZ, 0xfc, !UPT ;  /* 0x020000000f147892 */ /* 0x000fe4000f8efcff */
[----:B------:R-:W-:Y:S01]  /*ae60*/  SHF.L.U64.HI R3, R91, 0x1, R3 ;  /* 0x000000015b037819 */ /* 0x000fe20000010203 */
[----:B------:R-:W-:Y:S01]  /*ae70*/  UIADD3.64 UR26, UPT, UPT, UR16, 0x80, URZ ;  /* 0x00000080101a7897 */ /* 0x000fe2000fffe0ff */
[----:B------:R-:W-:Y:S01]  /*ae80*/  SHF.R.S32.HI R91, RZ, 0x1f, R92 ;  /* 0x0000001fff5b7819 */ /* 0x000fe2000001145c */
[----:B------:R-:W-:Y:S02]  /*ae90*/  UIADD3.64 UR28, UPT, UPT, UR18, 0x2, URZ ;  /* 0x00000002121c7897 */ /* 0x000fe4000fffe0ff */
[----:B------:R-:W-:Y:S01]  /*aea0*/  UIADD3.64 UR30, UPT, UPT, UR16, 0x100, URZ ;  /* 0x00000100101e7897 */ /* 0x000fe2000fffe0ff */
[C---:B------:R-:W-:Y:S01]  /*aeb0*/  SHF.L.U64.HI R91, R92.reuse, 0x1, R91 ;  /* 0x000000015c5b7819 */ /* 0x040fe2000001025b */
[----:B------:R-:W-:Y:S01]  /*aec0*/  IMAD.SHL.U32 R92, R92, 0x2, RZ ;  /* 0x000000025c5c7824 */ /* 0x000fe200078e00ff */
[----:B------:R-:W-:-:S02]  /*aed0*/  UIADD3.64 UR32, UPT, UPT, UR18, 0x4, URZ ;  /* 0x0000000412207897 */ /* 0x000fc4000fffe0ff */
[----:B------:R-:W-:Y:S02]  /*aee0*/  UIADD3.64 UR34, UPT, UPT, UR16, 0x380, URZ ;  /* 0x0000038010227897 */ /* 0x000fe4000fffe0ff */
[----:B------:R-:W-:Y:S02]  /*aef0*/  UIADD3.64 UR36, UPT, UPT, UR16, 0x400, URZ ;  /* 0x0000040010247897 */ /* 0x000fe4000fffe0ff */
[----:B------:R-:W-:Y:S02]  /*af00*/  UIADD3.64 UR38, UPT, UPT, UR16, 0x480, URZ ;  /* 0x0000048010267897 */ /* 0x000fe4000fffe0ff */
[----:B------:R-:W-:Y:S01]  /*af10*/  UIADD3.64 UR40, UPT, UPT, UR16, 0x500, URZ ;  /* 0x0000050010287897 */ /* 0x000fe2000fffe0ff */
[----:B------:R-:W-:Y:S01]  /*af20*/  UMOV UR8, 0x1 ;  /* 0x0000000100087882 */ /* 0x000fe20000000000 */
[----:B------:R-:W-:Y:S01]  /*af30*/  UMOV UR5, URZ ;  /* 0x000000ff00057c82 */ /* 0x000fe20008000000 */
[----:B------:R-:W-:-:S09]  /*af40*/  UMOV UR15, 0x40004040 ;  /* 0x40004040000f7882 */ /* 0x000fd20000000000 */
.L_x_10:
[----:B-----5:R-:W-:Y:S04]  /*af50*/  STL.64 [R1+0x888], R88 ;  /* 0x0008885801007387 */ /* 0x020fe80000100a00 */
[----:B------:R0:W-:Y:S04]  /*af60*/  STL.64 [R1+0x880], R86 ;  /* 0x0008805601007387 */ /* 0x0001e80000100a00 */
[----:B------:R1:W-:Y:S01]  /*af70*/  STL.64 [R1+0x870], R2 ;  /* 0x0008700201007387 */ /* 0x0003e20000100a00 */
[-C--:B0-----:R-:W-:Y:S02]  /*af80*/  IADD3 R86, P4, PT, R16, R92.reuse, RZ ;  /* 0x0000005c10567210 */ /* 0x081fe40007f9e0ff */
[----:B-1----:R-:W-:-:S02]  /*af90*/  IADD3 R3, P0, PT, R4, R92, RZ ;  /* 0x0000005c04037210 */ /* 0x002fc40007f1e0ff */
[----:B------:R-:W-:-:S03]  /*afa0*/  IADD3 R2, P3, PT, R6, R92, RZ ;  /* 0x0000005c06027210 */ /* 0x000fc60007f7e0ff */
[----:B------:R0:W-:Y:S02]  /*afb0*/  STL [R1+0x81c], R3 ;  /* 0x00081c0301007387 */ /* 0x0001e40000100800 */
[--C-:B------:R-:W-:Y:S02]  /*afc0*/  IMAD.X R4, R7, 0x1, R91.reuse, P3 ;  /* 0x0000000107047824 */ /* 0x100fe400018e065b */
[----:B------:R1:W-:Y:S04]  /*afd0*/  STL [R1+0x820], R2 ;  /* 0x0008200201007387 */ /* 0x0003e80000100800 */
[----:B------:R-:W-:Y:S01]  /*afe0*/  STL [R1+0x824], R86 ;  /* 0x0008245601007387 */ /* 0x000fe20000100800 */
[----:B0-----:R-:W-:Y:S01]  /*aff0*/  IADD3 R3, P5, PT, R18, R92, RZ ;  /* 0x0000005c12037210 */ /* 0x001fe20007fbe0ff */
[----:B-1----:R-:W-:-:S04]  /*b000*/  IMAD.X R2, R5, 0x1, R91, P0 ;  /* 0x0000000105027824 */ /* 0x002fc800000e065b */
[----:B------:R0:W-:Y:S04]  /*b010*/  STL [R1+0x828], R3 ;  /* 0x0008280301007387 */ /* 0x0001e80000100800 */
[----:B------:R1:W-:Y:S04]  /*b020*/  STL [R1+0x7fc], R2 ;  /* 0x0007fc0201007387 */ /* 0x0003e80000100800 */
[----:B------:R3:W-:Y:S01]  /*b030*/  STL [R1+0x800], R4 ;  /* 0x0008000401007387 */ /* 0x0007e20000100800 */
[--C-:B0-----:R-:W-:Y:S02]  /*b040*/  IMAD.X R3, R17, 0x1, R91.reuse, P4 ;  /* 0x0000000111037824 */ /* 0x101fe400020e065b */
[----:B-1----:R-:W-:-:S03]  /*b050*/  IMAD.X R2, R19, 0x1, R91, P5 ;  /* 0x0000000113027824 */ /* 0x002fc600028e065b */
[----:B------:R0:W-:Y:S01]  /*b060*/  STL [R1+0x804], R3 ;  /* 0x0008040301007387 */ /* 0x0001e20000100800 */
[----:B---3--:R-:W-:-:S03]  /*b070*/  IADD3 R4, P0, PT, R28, R92, RZ ;  /* 0x0000005c1c047210 */ /* 0x008fc60007f1e0ff */
[----:B------:R1:W-:Y:S04]  /*b080*/  STL [R1+0x808], R2 ;  /* 0x0008080201007387 */ /* 0x0003e80000100800 */
[----:B------:R3:W-:Y:S01]  /*b090*/  STL [R1+0x82c], R4 ;  /* 0x00082c0401007387 */ /* 0x0007e20000100800 */
[-C--:B0-----:R-:W-:Y:S02]  /*b0a0*/  IADD3 R3, P3, PT, R30, R92.reuse, RZ ;  /* 0x0000005c1e037210 */ /* 0x081fe40007f7e0ff */
[----:B-1----:R-:W-:-:S03]  /*b0b0*/  IADD3 R2, P4, PT, R40, R92, RZ ;  /* 0x0000005c28027210 */ /* 0x002fc60007f9e0ff */
[----:B------:R0:W-:Y:S01]  /*b0c0*/  STL [R1+0x830], R3 ;  /* 0x0008300301007387 */ /* 0x0001e20000100800 */
[----:B---3--:R-:W-:-:S03]  /*b0d0*/  IADD3 R4, P5, PT, R42, R92, RZ ;  /* 0x0000005c2a047210 */ /* 0x008fc60007fbe0ff */
[----:B------:R1:W-:Y:S04]  /*b0e0*/  STL [R1+0x834], R2 ;  /* 0x0008340201007387 */ /* 0x0003e80000100800 */
[----:B------:R3:W-:Y:S01]  /*b0f0*/  STL [R1+0x838], R4 ;  /* 0x0008380401007387 */ /* 0x0007e20000100800 */
[--C-:B0-----:R-:W-:Y:S02]  /*b100*/  IMAD.X R3, R29, 0x1, R91.reuse, P0 ;  /* 0x000000011d037824 */ /* 0x101fe400000e065b */
[----:B-1----:R-:W-:-:S03]  /*b110*/  IMAD.X R2, R31, 0x1, R91, P3 ;  /* 0x000000011f027824 */ /* 0x002fc600018e065b */
[----:B------:R0:W-:Y:S01]  /*b120*/  STL [R1+0x80c], R3 ;  /* 0x00080c0301007387 */ /* 0x0001e20000100800 */
[----:B---3--:R-:W-:-:S03]  /*b130*/  IMAD.X R4, R41, 0x1, R91, P4 ;  /* 0x0000000129047824 */ /* 0x008fc600020e065b */
[----:B------:R1:W-:Y:S04]  /*b140*/  STL [R1+0x810], R2 ;  /* 0x0008100201007387 */ /* 0x0003e80000100800 */
[----:B------:R3:W-:Y:S01]  /*b150*/  STL [R1+0x814], R4 ;  /* 0x0008140401007387 */ /* 0x0007e20000100800 */
[----:B0-----:R-:W-:Y:S01]  /*b160*/  IMAD.X R3, R43, 0x1, R91, P5 ;  /* 0x000000012b037824 */ /* 0x001fe200028e065b */
[----:B-1----:R-:W-:-:S04]  /*b170*/  IADD3 R2, P0, PT, R52, R92, RZ ;  /* 0x0000005c34027210 */ /* 0x002fc80007f1e0ff */
[----:B------:R0:W-:Y:S01]  /*b180*/  STL [R1+0x818], R3 ;  /* 0x0008180301007387 */ /* 0x0001e20000100800 */
[----:B---3-5:R-:W-:-:S03]  /*b190*/  IADD3 R4, P3, PT, R54, R92, RZ ;  /* 0x0000005c36047210 */ /* 0x028fc60007f7e0ff */
[----:B------:R1:W-:Y:S01]  /*b1a0*/  STL [R1+0x77c], R2 ;  /* 0x00077c0201007387 */ /* 0x0003e20000100800 */
[----:B------:R-:W-:-:S03]  /*b1b0*/  IMAD.X R52, R53, 0x1, R91, P0 ;  /* 0x0000000135347824 */ /* 0x000fc600000e065b */
[----:B------:R3:W-:Y:S01]  /*b1c0*/  STL [R1+0x780], R4 ;  /* 0x0007800401007387 */ /* 0x0007e20000100800 */
[----:B------:R-:W-:Y:S01]  /*b1d0*/  IMAD.X R54, R55, 0x1, R91, P3 ;  /* 0x0000000137367824 */ /* 0x000fe200018e065b */
[-C--:B0-----:R-:W-:Y:S02]  /*b1e0*/  IADD3 R3, P4, PT, R62, R92.reuse, RZ ;  /* 0x0000005c3e037210 */ /* 0x081fe40007f9e0ff */
[----:B-1----:R-:W-:-:S03]  /*b1f0*/  IADD3 R2, P5, PT, R64, R92, RZ ;  /* 0x0000005c40027210 */ /* 0x002fc60007fbe0ff */
[----:B------:R0:W-:Y:S01]  /*b200*/  STL [R1+0x784], R3 ;  /* 0x0007840301007387 */ /* 0x0001e20000100800 */
[--C-:B------:R-:W-:Y:S01]  /*b210*/  IMAD.X R62, R63, 0x1, R91.reuse, P4 ;  /* 0x000000013f3e7824 */ /* 0x100fe200020e065b */
[----:B---3--:R-:W-:Y:S02]  /*b220*/  IADD3 R4, P3, PT, R72, R92, RZ ;  /* 0x0000005c48047210 */ /* 0x008fe40007f7e0ff */
[----:B------:R-:W-:Y:S01]  /*b230*/  STL [R1+0x878], R52 ;  /* 0x0008783401007387 */ /* 0x000fe20000100800 */
[----:B------:R-:W-:-:S03]  /*b240*/  IMAD.X R64, R65, 0x1, R91, P5 ;  /* 0x0000000141407824 */ /* 0x000fc600028e065b */
[----:B------:R1:W-:Y:S01]  /*b250*/  STL [R1+0x788], R2 ;  /* 0x0007880201007387 */ /* 0x0003e20000100800 */
[--C-:B------:R-:W-:Y:S01]  /*b260*/  IMAD.X R72, R73, 0x1, R91.reuse, P3 ;  /* 0x0000000149487824 */ /* 0x100fe200018e065b */
[-C--:B0-----:R-:W-:Y:S02]  /*b270*/  IADD3 R3, P4, PT, R78, R92.reuse, RZ ;  /* 0x0000005c4e037210 */ /* 0x081fe40007f9e0ff */
[----:B------:R-:W-:Y:S03]  /*b280*/  STL [R1+0x890], R54 ;  /* 0x0008903601007387 */ /* 0x000fe60000100800 */
[----:B------:R-:W-:Y:S01]  /*b290*/  IMAD.X R78, R79, 0x1, R91, P4 ;  /* 0x000000014f4e7824 */ /* 0x000fe200020e065b */
[----:B-1----:R-:W-:-:S05]  /*b2a0*/  IADD3 R2, P0, PT, R70, R92, RZ ;  /* 0x0000005c46027210 */ /* 0x002fca0007f1e0ff */
[----:B------:R0:W-:Y:S01]  /*b2b0*/  STL [R1+0x78c], R2 ;  /* 0x00078c0201007387 */ /* 0x0001e20000100800 */
[----:B------:R-:W-:-:S03]  /*b2c0*/  IMAD.X R70, R71, 0x1, R91, P0 ;  /* 0x0000000147467824 */ /* 0x000fc600000e065b */
[----:B------:R1:W-:Y:S04]  /*b2d0*/  STL [R1+0x790], R4 ;  /* 0x0007900401007387 */ /* 0x0003e80000100800 */
[----:B------:R3:W-:Y:S01]  /*b2e0*/  STL [R1+0x794], R3 ;  /* 0x0007940301007387 */ /* 0x0007e20000100800 */
[-C--:B0-----:R-:W-:Y:S02]  /*b2f0*/  IADD3 R2, P5, PT, R80, R92.reuse, RZ ;  /* 0x0000005c50027210 */ /* 0x081fe40007fbe0ff */
[----:B-1----:R-:W-:-:S03]  /*b300*/  IADD3 R4, P3, PT, R10, R92, RZ ;  /* 0x0000005c0a047210 */ /* 0x002fc60007f7e0ff */
[----:B------:R0:W-:Y:S01]  /*b310*/  STL [R1+0x798], R2 ;  /* 0x0007980201007387 */ /* 0x0001e20000100800 */
[--C-:B------:R-:W-:Y:S01]  /*b320*/  IMAD.X R80, R81, 0x1, R91.reuse, P5 ;  /* 0x0000000151507824 */ /* 0x100fe200028e065b */
[----:B---3--:R-:W-:Y:S01]  /*b330*/  IADD3 R3, P4, PT, R20, R92, RZ ;  /* 0x0000005c14037210 */ /* 0x008fe20007f9e0ff */
[----:B------:R-:W-:-:S04]  /*b340*/  IMAD.X R10, R11, 0x1, R91, P3 ;  /* 0x000000010b0a7824 */ /* 0x000fc800018e065b */
[----:B------:R-:W-:Y:S01]  /*b350*/  IMAD.X R20, R21, 0x1, R91, P4 ;  /* 0x0000000115147824 */ /* 0x000fe200020e065b */
[----:B0-----:R-:W-:-:S05]  /*b360*/  IADD3 R2, P0, PT, R8, R92, RZ ;  /* 0x0000005c08027210 */ /* 0x001fca0007f1e0ff */
        /* <DEDUP_REMOVED lines=26> */
[----:B------:R-:W-:Y:S04]  /*b510*/  STL [R1+0x7c0], R4 ;  /* 0x0007c00401007387 */ /* 0x000fe80000100800 */
[----:B------:R1:W-:Y:S01]  /*b520*/  STL [R1+0x7c4], R3 ;  /* 0x0007c40301007387 */ /* 0x0003e20000100800 */
[----:B0-----:R-:W-:-:S05]  /*b530*/  IADD3 R2, P5, PT, R68, R92, RZ ;  /* 0x0000005c44027210 */ /* 0x001fca0007fbe0ff */
[----:B------:R0:W-:Y:S01]  /*b540*/  STL [R1+0x7c8], R2 ;  /* 0x0007c80201007387 */ /* 0x0001e20000100800 */
[----:B------:R-:W-:Y:S01]  /*b550*/  IMAD.X R68, R69, 0x1, R91, P5 ;  /* 0x0000000145447824 */ /* 0x000fe200028e065b */
[-C--:B-1----:R-:W-:Y:S02]  /*b560*/  IADD3 R3, P0, PT, R74, R92.reuse, RZ ;  /* 0x0000005c4a037210 */ /* 0x082fe40007f1e0ff */
[----:B------:R-:W3:Y:S04]  /*b570*/  LDL.LU.64 R28, [R1] ;  /* 0x00000000011c7983 */ /* 0x000ee80000300a00 */
[----:B------:R1:W-:Y:S01]  /*b580*/  STL [R1+0x7cc], R3 ;  /* 0x0007cc0301007387 */ /* 0x0003e20000100800 */
[----:B0-----:R-:W-:-:S03]  /*b590*/  IADD3 R2, P3, PT, R76, R92, RZ ;  /* 0x0000005c4c027210 */ /* 0x001fc60007f7e0ff */
[----:B------:R-:W4:Y:S04]  /*b5a0*/  LDL.LU.64 R6, [R1+0x8] ;  /* 0x0000080001067983 */ /* 0x000f280000300a00 */
[----:B------:R0:W-:Y:S04]  /*b5b0*/  STL [R1+0x7d0], R2 ;  /* 0x0007d00201007387 */ /* 0x0001e80000100800 */
[----:B--2---:R-:W2:Y:S01]  /*b5c0*/  LDL.LU.64 R4, [R1+0x10] ;  /* 0x0000100001047983 */ /* 0x004ea20000300a00 */
[-C--:B-1----:R-:W-:Y:S01]  /*b5d0*/  IADD3 R3, P4, PT, R82, R92.reuse, RZ ;  /* 0x0000005c52037210 */ /* 0x082fe20007f9e0ff */
[----:B------:R-:W-:Y:S01]  /*b5e0*/  IMAD.X R74, R75, 0x1, R91, P0 ;  /* 0x000000014b4a7824 */ /* 0x000fe200000e065b */
[----:B0-----:R-:W-:-:S03]  /*b5f0*/  IADD3 R2, P5, PT, R84, R92, RZ ;  /* 0x0000005c54027210 */ /* 0x001fc60007fbe0ff */
[----:B------:R0:W-:Y:S01]  /*b600*/  STL [R1+0x7d4], R3 ;  /* 0x0007d40301007387 */ /* 0x0001e20000100800 */
[----:B------:R-:W-:-:S03]  /*b610*/  IMAD.X R76, R77, 0x1, R91, P3 ;  /* 0x000000014d4c7824 */ /* 0x000fc600018e065b */
[----:B------:R1:W-:Y:S01]  /*b620*/  STL [R1+0x7d8], R2 ;  /* 0x0007d80201007387 */ /* 0x0003e20000100800 */
[--C-:B------:R-:W-:Y:S01]  /*b630*/  IMAD.X R82, R83, 0x1, R91.reuse, P4 ;  /* 0x0000000153527824 */ /* 0x100fe200020e065b */
[-C--:B0-----:R-:W-:Y:S02]  /*b640*/  IADD3 R3, P0, PT, R12, R92.reuse, RZ ;  /* 0x0000005c0c037210 */ /* 0x081fe40007f1e0ff */
[----:B------:R-:W2:Y:S01]  /*b650*/  LDL.LU.64 R40, [R1+0x18] ;  /* 0x0000180001287983 */ /* 0x000ea20000300a00 */
[-C--:B-1----:R-:W-:Y:S01]  /*b660*/  IADD3 R2, P3, PT, R14, R92.reuse, RZ ;  /* 0x0000005c0e027210 */ /* 0x082fe20007f7e0ff */
[--C-:B------:R-:W-:Y:S02]  /*b670*/  IMAD.X R84, R85, 0x1, R91.reuse, P5 ;  /* 0x0000000155547824 */ /* 0x100fe400028e065b */
[----:B------:R-:W-:Y:S01]  /*b680*/  STL [R1+0x7dc], R3 ;  /* 0x0007dc0301007387 */ /* 0x000fe20000100800 */
[-C--:B------:R-:W-:Y:S02]  /*b690*/  IADD3 R11, P4, PT, R24, R92.reuse, RZ ;  /* 0x0000005c180b7210 */ /* 0x080fe40007f9e0ff */
[----:B------:R-:W-:Y:S01]  /*b6a0*/  IADD3 R9, P5, PT, R26, R92, RZ ;  /* 0x0000005c1a097210 */ /* 0x000fe20007fbe0ff */
[----:B------:R-:W2:Y:S04]  /*b6b0*/  LDL.LU.64 R18, [R1+0x20] ;  /* 0x0000200001127983 */ /* 0x000ea80000300a00 */
[----:B------:R0:W-:Y:S01]  /*b6c0*/  STL [R1+0x7e0], R2 ;  /* 0x0007e00201007387 */ /* 0x0001e20000100800 */
[----:B------:R-:W-:-:S03]  /*b6d0*/  IMAD.X R12, R13, 0x1, R91, P0 ;  /* 0x000000010d0c7824 */ /* 0x000fc600000e065b */
[----:B------:R-:W2:Y:S01]  /*b6e0*/  LDL.LU.64 R16, [R1+0x28] ;  /* 0x0000280001107983 */ /* 0x000ea20000300a00 */
[----:B------:R-:W-:-:S03]  /*b6f0*/  IMAD.X R14, R15, 0x1, R91, P3 ;  /* 0x000000010f0e7824 */ /* 0x000fc600018e065b */
[----:B0-----:R-:W2:Y:S04]  /*b700*/  LDL.LU.64 R2, [R1+0x30] ;  /* 0x0000300001027983 */ /* 0x001ea80000300a00 */
[----:B------:R0:W-:Y:S04]  /*b710*/  STL [R1+0x7e4], R11 ;  /* 0x0007e40b01007387 */ /* 0x0001e80000100800 */
[----:B------:R1:W-:Y:S01]  /*b720*/  STL [R1+0x7e8], R9 ;  /* 0x0007e80901007387 */ /* 0x0003e20000100800 */
[--C-:B------:R-:W-:Y:S01]  /*b730*/  IMAD.X R24, R25, 0x1, R91.reuse, P4 ;  /* 0x0000000119187824 */ /* 0x100fe200020e065b */
[-C--:B------:R-:W-:Y:S01]  /*b740*/  IADD3 R13, P3, PT, R38, R92.reuse, RZ ;  /* 0x0000005c260d7210 */ /* 0x080fe20007f7e0ff */
[----:B------:R-:W-:Y:S01]  /*b750*/  IMAD.X R26, R27, 0x1, R91, P5 ;  /* 0x000000011b1a7824 */ /* 0x000fe200028e065b */
[----:B0-----:R-:W-:-:S02]  /*b760*/  IADD3 R11, P4, PT, R48, R92, RZ ;  /* 0x0000005c300b7210 */ /* 0x001fc40007f9e0ff */
[----:B-1----:R-:W-:-:S05]  /*b770*/  IADD3 R9, P0, PT, R36, R92, RZ ;  /* 0x0000005c24097210 */ /* 0x002fca0007f1e0ff */
[----:B------:R0:W-:Y:S04]  /*b780*/  STL [R1+0x7ec], R9 ;  /* 0x0007ec0901007387 */ /* 0x0001e80000100800 */
[----:B------:R1:W-:Y:S01]  /*b790*/  STL [R1+0x7f0], R13 ;  /* 0x0007f00d01007387 */ /* 0x0003e20000100800 */
[----:B0-----:R-:W-:-:S03]  /*b7a0*/  IADD3 R9, P5, PT, R50, R92, RZ ;  /* 0x0000005c32097210 */ /* 0x001fc60007fbe0ff */
[----:B------:R0:W-:Y:S01]  /*b7b0*/  STL [R1+0x7f4], R11 ;  /* 0x0007f40b01007387 */ /* 0x0001e20000100800 */
[----:B-1----:R-:W-:-:S03]  /*b7c0*/  IMAD.X R13, R49, 0x1, R91, P4 ;  /* 0x00000001310d7824 */ /* 0x002fc600020e065b */
[----:B------:R1:W-:Y:S01]  /*b7d0*/  STL [R1+0x7f8], R9 ;  /* 0x0007f80901007387 */ /* 0x0003e20000100800 */
[--C-:B------:R-:W-:Y:S02]  /*b7e0*/  IMAD.X R36, R37, 0x1, R91.reuse, P0 ;  /* 0x0000000125247824 */ /* 0x100fe400000e065b */
[--C-:B0-----:R-:W-:Y:S02]  /*b7f0*/  IMAD.X R11, R39, 0x1, R91.reuse, P3 ;  /* 0x00000001270b7824 */ /* 0x101fe400018e065b */
[----:B-1----:R-:W-:-:S03]  /*b800*/  IMAD.X R9, R51, 0x1, R91, P5 ;  /* 0x0000000133097824 */ /* 0x002fc600028e065b */
[----:B------:R0:W-:Y:S04]  /*b810*/  STL [R1+0x770], R11 ;  /* 0x0007700b01007387 */ /* 0x0001e80000100800 */
[----:B------:R3:W-:Y:S04]  /*b820*/  STL [R1+0x774], R13 ;  /* 0x0007740d01007387 */ /* 0x0007e80000100800 */
[----:B------:R4:W-:Y:S01]  /*b830*/  STL [R1+0x778], R9 ;  /* 0x0007780901007387 */ /* 0x0009e20000100800 */
[----:B0-----:R-:W-:-:S05]  /*b840*/  IADD3 R11, P0, PT, R60, R92, RZ ;  /* 0x0000005c3c0b7210 */ /* 0x001fca0007f1e0ff */
[----:B------:R2:W-:Y:S01]  /*b850*/  STL [R1+0x748], R11 ;  /* 0x0007480b01007387 */ /* 0x0005e20000100800 */
[-C--:B---3--:R-:W-:Y:S02]  /*b860*/  IADD3 R13, P3, PT, R28, R92.reuse, RZ ;  /* 0x0000005c1c0d7210 */ /* 0x088fe40007f7e0ff */
[----:B----4-:R-:W-:-:S03]  /*b870*/  IADD3 R9, P4, PT, R6, R92, RZ ;  /* 0x0000005c06097210 */ /* 0x010fc60007f9e0ff */
[----:B------:R-:W-:Y:S04]  /*b880*/  STL [R1+0x74c], R13 ;  /* 0x00074c0d01007387 */ /* 0x000fe80000100800 */
[----:B------:R0:W-:Y:S01]  /*b890*/  STL [R1+0x750], R9 ;  /* 0x0007500901007387 */ /* 0x0001e20000100800 */
[----:B--2---:R-:W-:Y:S01]  /*b8a0*/  IADD3 R11, P5, PT, R4, R92, RZ ;  /* 0x0000005c040b7210 */ /* 0x004fe20007fbe0ff */
[--C-:B------:R-:W-:Y:S02]  /*b8b0*/  IMAD.X R6, R7, 0x1, R91.reuse, P4 ;  /* 0x0000000107067824 */ /* 0x100fe400020e065b */
[--C-:B0-----:R-:W-:Y:S02]  /*b8c0*/  IMAD.X R9, R29, 0x1, R91.reuse, P3 ;  /* 0x000000011d097824 */ /* 0x101fe400018e065b */
[----:B------:R-:W-:Y:S01]  /*b8d0*/  STL [R1+0x754], R11 ;  /* 0x0007540b01007387 */ /* 0x000fe20000100800 */
[----:B------:R-:W-:-:S03]  /*b8e0*/  IMAD.X R4, R5, 0x1, R91, P5 ;  /* 0x0000000105047824 */ /* 0x000fc600028e065b */
[----:B------:R-:W-:Y:S04]  /*b8f0*/  STL [R1], R9 ;  /* 0x0000000901007387 */ /* 0x000fe80000100800 */
[----:B------:R-:W2:Y:S04]  /*b900*/  LDL.LU.64 R30, [R1+0x38] ;  /* 0x00003800011e7983 */ /* 0x000ea80000300a00 */
[----:B------:R0:W-:Y:S04]  /*b910*/  STL [R1+0x8], R6 ;  /* 0x0000080601007387 */ /* 0x0001e80000100800 */
[----:B------:R-:W3:Y:S04]  /*b920*/  LDL.LU.64 R28, [R1+0x40] ;  /* 0x00004000011c7983 */ /* 0x000ee80000300a00 */
[----:B------:R1:W-:Y:S04]  /*b930*/  STL [R1+0x10], R4 ;  /* 0x0000100401007387 */ /* 0x0003e80000100800 */
[----:B0-----:R-:W4:Y:S04]  /*b940*/  LDL.LU.64 R6, [R1+0x48] ;  /* 0x0000480001067983 */ /* 0x001f280000300a00 */
[----:B-1----:R-:W4:Y:S01]  /*b950*/  LDL.LU.64 R4, [R1+0x50] ;  /* 0x0000500001047983 */ /* 0x002f220000300a00 */
[----:B------:R-:W-:Y:S01]  /*b960*/  IMAD.X R60, R61, 0x1, R91, P0 ;  /* 0x000000013d3c7824 */ /* 0x000fe200000e065b */
[----:B------:R-:W-:-:S02]  /*b970*/  IADD3 R9, P0, PT, R40, R92, RZ ;  /* 0x0000005c28097210 */ /* 0x000fc40007f1e0ff */
[-C--:B------:R-:W-:Y:S02]  /*b980*/  IADD3 R13, P3, PT, R18, R92.reuse, RZ ;  /* 0x0000005c120d7210 */ /* 0x080fe40007f7e0ff */
[-C--:B------:R-:W-:Y:S01]  /*b990*/  IADD3 R11, P4, PT, R16, R92.reuse, RZ ;  /* 0x0000005c100b7210 */ /* 0x080fe20007f9e0ff */
[----:B------:R0:W-:Y:S04]  /*b9a0*/  STL [R1+0x758], R9 ;  /* 0x0007580901007387 */ /* 0x0001e80000100800 */
[----:B------:R1:W-:Y:S01]  /*b9b0*/  STL [R1+0x75c], R13 ;  /* 0x00075c0d01007387 */ /* 0x0003e20000100800 */
[----:B0-----:R-:W-:-:S03]  /*b9c0*/  IADD3 R9, P5, PT, R2, R92, RZ ;  /* 0x0000005c02097210 */ /* 0x001fc60007fbe0ff */
[----:B------:R0:W-:Y:S01]  /*b9d0*/  STL [R1+0x760], R11 ;  /* 0x0007600b01007387 */ /* 0x0001e20000100800 */
[----:B-1----:R-:W-:-:S03]  /*b9e0*/  IMAD.X R13, R41, 0x1, R91, P0 ;  /* 0x00000001290d7824 */ /* 0x002fc600000e065b */
[----:B------:R1:W-:Y:S01]  /*b9f0*/  STL [R1+0x764], R9 ;  /* 0x0007640901007387 */ /* 0x0003e20000100800 */
[--C-:B------:R-:W-:Y:S02]  /*ba00*/  IMAD.X R2, R3, 0x1, R91.reuse, P5 ;  /* 0x0000000103027824 */ /* 0x100fe400028e065b */
[--C-:B0-----:R-:W-:Y:S01]  /*ba10*/  IMAD.X R11, R19, 0x1, R91.reuse, P3 ;  /* 0x00000001130b7824 */ /* 0x101fe200018e065b */
[----:B------:R-:W-:Y:S01]  /*ba20*/  STL [R1+0x18], R13 ;  /* 0x0000180d01007387 */ /* 0x000fe20000100800 */
[----:B-1----:R-:W-:-:S03]  /*ba30*/  IMAD.X R9, R17, 0x1, R91, P4 ;  /* 0x0000000111097824 */ /* 0x002fc600020e065b */
[----:B------:R-:W-:Y:S04]  /*ba40*/  STL [R1+0x408], R11 ;  /* 0x0004080b01007387 */ /* 0x000fe80000100800 */
[----:B------:R-:W4:Y:S04]  /*ba50*/  LDL.LU.64 R38, [R1+0x58] ;  /* 0x0000580001267983 */ /* 0x000f280000300a00 */
[----:B------:R-:W-:Y:S04]  /*ba60*/  STL [R1+0x28], R9 ;  /* 0x0000280901007387 */ /* 0x000fe80000100800 */
[----:B------:R-:W4:Y:S04]  /*ba70*/  LDL.LU.64 R18, [R1+0x60] ;  /* 0x0000600001127983 */ /* 0x000f280000300a00 */
[----:B------:R0:W-:Y:S04]  /*ba80*/  STL [R1+0x30], R2 ;  /* 0x0000300201007387 */ /* 0x0001e80000100800 */
[----:B------:R-:W4:Y:S04]  /*ba90*/  LDL.LU.64 R16, [R1+0x68] ;  /* 0x0000680001107983 */ /* 0x000f280000300a00 */
[----:B0-----:R-:W4:Y:S01]  /*baa0*/  LDL.LU.64 R2, [R1+0x70] ;  /* 0x0000700001027983 */ /* 0x001f220000300a00 */
[----:B--2---:R-:W-:-:S02]  /*bab0*/  IADD3 R13, P0, PT, R30, R92, RZ ;  /* 0x0000005c1e0d7210 */ /* 0x004fc40007f1e0ff */
[----:B---3--:R-:W-:-:S03]  /*bac0*/  IADD3 R11, P3, PT, R28, R92, RZ ;  /* 0x0000005c1c0b7210 */ /* 0x008fc60007f7e0ff */
[----:B------:R0:W-:Y:S01]  /*bad0*/  STL [R1+0x768], R13 ;  /* 0x0007680d01007387 */ /* 0x0001e20000100800 */
[----:B----4-:R-:W-:-:S03]  /*bae0*/  IADD3 R9, P4, PT, R6, R92, RZ ;  /* 0x0000005c06097210 */ /* 0x010fc60007f9e0ff */
[----:B------:R1:W-:Y:S04]  /*baf0*/  STL [R1+0x76c], R11 ;  /* 0x00076c0b01007387 */ /* 0x0003e80000100800 */
[----:B------:R2:W-:Y:S01]  /*bb00*/  STL [R1+0x414], R9 ;  /* 0x0004140901007387 */ /* 0x0005e20000100800 */
[----:B0-----:R-:W-:Y:S01]  /*bb10*/  IADD3 R13, P5, PT, R4, R92, RZ ;  /* 0x0000005c040d7210 */ /* 0x001fe20007fbe0ff */
[--C-:B------:R-:W-:Y:S02]  /*bb20*/  IMAD.X R6, R7, 0x1, R91.reuse, P4 ;  /* 0x0000000107067824 */ /* 0x100fe400020e065b */
[--C-:B-1----:R-:W-:Y:S02]  /*bb30*/  IMAD.X R11, R31, 0x1, R91.reuse, P0 ;  /* 0x000000011f0b7824 */ /* 0x102fe400000e065b */
[----:B------:R-:W-:Y:S01]  /*bb40*/  STL [R1+0x418], R13 ;  /* 0x0004180d01007387 */ /* 0x000fe20000100800 */
[----:B--2---:R-:W-:-:S03]  /*bb50*/  IMAD.X R9, R29, 0x1, R91, P3 ;  /* 0x000000011d097824 */ /* 0x004fc600018e065b */
[----:B------:R-:W-:Y:S01]  /*bb60*/  STL [R1+0x40c], R11 ;  /* 0x00040c0b01007387 */ /* 0x000fe20000100800 */
[----:B------:R-:W-:-:S03]  /*bb70*/  IMAD.X R4, R5, 0x1, R91, P5 ;  /* 0x0000000105047824 */ /* 0x000fc600028e065b */
[----:B------:R-:W-:Y:S04]  /*bb80*/  STL [R1+0x410], R9 ;  /* 0x0004100901007387 */ /* 0x000fe80000100800 */
[----:B------:R-:W2:Y:S04]  /*bb90*/  LDL.LU.64 R30, [R1+0x78] ;  /* 0x00007800011e7983 */ /* 0x000ea80000300a00 */
[----:B------:R0:W-:Y:S04]  /*bba0*/  STL [R1+0x48], R6 ;  /* 0x0000480601007387 */ /* 0x0001e80000100800 */
[----:B------:R-:W3:Y:S04]  /*bbb0*/  LDL.LU.64 R28, [R1+0x80] ;  /* 0x00008000011c7983 */ /* 0x000ee80000300a00 */
[----:B------:R1:W-:Y:S04]  /*bbc0*/  STL [R1+0x50], R4 ;  /* 0x0000500401007387 */ /* 0x0003e80000100800 */
[----:B0-----:R-:W4:Y:S04]  /*bbd0*/  LDL.LU.64 R6, [R1+0x88] ;  /* 0x0000880001067983 */ /* 0x001f280000300a00 */
[----:B-1----:R-:W4:Y:S01]  /*bbe0*/  LDL.LU.64 R4, [R1+0x90] ;  /* 0x0000900001047983 */ /* 0x002f220000300a00 */
[----:B------:R-:W-:-:S02]  /*bbf0*/  IADD3 R9, P0, PT, R38, R92, RZ ;  /* 0x0000005c26097210 */ /* 0x000fc40007f1e0ff */
[----:B------:R-:W-:-:S03]  /*bc00*/  IADD3 R13, P3, PT, R18, R92, RZ ;  /* 0x0000005c120d7210 */ /* 0x000fc60007f7e0ff */
[----:B------:R0:W-:Y:S01]  /*bc10*/  STL [R1+0x3f0], R9 ;  /* 0x0003f00901007387 */ /* 0x0001e20000100800 */
[----:B------:R-:W-:-:S03]  /*bc20*/  IADD3 R11, P4, PT, R16, R92, RZ ;  /* 0x0000005c100b7210 */ /* 0x000fc60007f9e0ff */
        /* <DEDUP_REMOVED lines=36> */
[----:B------:R-:W-:-:S05]  /*be70*/  IADD3 R9, P0, PT, R38, R92, RZ ;  /* 0x0000005c26097210 */ /* 0x000fca0007f1e0ff */
[----:B------:R0:W-:Y:S01]  /*be80*/  STL [R1+0x3bc], R9 ;  /* 0x0003bc0901007387 */ /* 0x0001e20000100800 */
[-C--:B------:R-:W-:Y:S02]  /*be90*/  IADD3 R13, P3, PT, R18, R92.reuse, RZ ;  /* 0x0000005c120d7210 */ /* 0x080fe40007f7e0ff */
        /* <DEDUP_REMOVED lines=184> */
[----:B-1----:R-:W-:-:S04]  /*ca20*/  IMAD.X R11, R31, 0x1, R91, P0 ;  /* 0x000000011f0b7824 */ /* 0x002fc800000e065b */
[----:B------:R-:W-:Y:S01]  /*ca30*/  STL [R1+0x150], R13 ;  /* 0x0001500d01007387 */ /* 0x000fe20000100800 */
[----:B--2---:R-:W-:-:S03]  /*ca40*/  IMAD.X R9, R29, 0x1, R91, P3 ;  /* 0x000000011d097824 */ /* 0x004fc600018e065b */
[----:B------:R-:W-:Y:S01]  /*ca50*/  STL [R1+0x11c], R11 ;  /* 0x00011c0b01007387 */ /* 0x000fe20000100800 */
[----:B------:R-:W-:-:S03]  /*ca60*/  IMAD.X R4, R5, 0x1, R91, P5 ;  /* 0x0000000105047824 */ /* 0x000fc600028e065b */
[----:B------:R-:W-:Y:S04]  /*ca70*/  STL [R1+0x120], R9 ;  /* 0x0001200901007387 */ /* 0x000fe80000100800 */
[----:B------:R-:W2:Y:S04]  /*ca80*/  LDL.LU.64 R30, [R1+0x1f8] ;  /* 0x0001f800011e7983 */ /* 0x000ea80000300a00 */
[----:B------:R-:W3:Y:S04]  /*ca90*/  LDL.LU.64 R28, [R1+0x200] ;  /* 0x00020000011c7983 */ /* 0x000ee80000300a00 */
[----:B------:R0:W-:Y:S01]  /*caa0*/  STL [R1+0x20], R4 ;  /* 0x0000200401007387 */ /* 0x0001e20000100800 */
[----:B------:R-:W-:-:S03]  /*cab0*/  IMAD.X R51, R7, 0x1, R91, P4 ;  /* 0x0000000107337824 */ /* 0x000fc600020e065b */
[----:B0-----:R-:W4:Y:S04]  /*cac0*/  LDL.LU.64 R4, [R1+0x208] ;  /* 0x0002080001047983 */ /* 0x001f280000300a00 */
[----:B------:R-:W4:Y:S01]  /*cad0*/  LDL.LU.64 R6, [R1+0x250] ;  /* 0x0002500001067983 */ /* 0x000f220000300a00 */
        /* <DEDUP_REMOVED lines=22> */
[----:B------:R-:W-:Y:S04]  /*cc40*/  STL [R1+0xf4], R13 ;  /* 0x0000f40d01007387 */ /* 0x000fe80000100800 */
[----:B------:R0:W-:Y:S01]  /*cc50*/  STL [R1+0xf8], R11 ;  /* 0x0000f80b01007387 */ /* 0x0001e20000100800 */
[-C--:B----4-:R-:W-:Y:S01]  /*cc60*/  IADD3 R9, P4, PT, R4, R92.reuse, RZ ;  /* 0x0000005c04097210 */ /* 0x090fe20007f9e0ff */
[----:B0-----:R-:W-:Y:S01]  /*cc70*/  IMAD.X R11, R31, 0x1, R91, P0 ;  /* 0x000000011f0b7824 */ /* 0x001fe200000e065b */
[----:B------:R-:W-:-:S03]  /*cc80*/  IADD3 R13, P5, PT, R6, R92, RZ ;  /* 0x0000005c060d7210 */ /* 0x000fc60007fbe0ff */
[----:B------:R0:W-:Y:S04]  /*cc90*/  STL [R1+0xfc], R9 ;  /* 0x0000fc0901007387 */ /* 0x0001e80000100800 */
[----:B------:R-:W-:Y:S01]  /*cca0*/  STL [R1+0x100], R13 ;  /* 0x0001000d01007387 */ /* 0x000fe20000100800 */
[----:B0-----:R-:W-:-:S03]  /*ccb0*/  IMAD.X R9, R29, 0x1, R91, P3 ;  /* 0x000000011d097824 */ /* 0x001fc600018e065b */
[----:B------:R-:W-:Y:S04]  /*ccc0*/  STL [R1+0x44], R11 ;  /* 0x0000440b01007387 */ /* 0x000fe80000100800 */
[----:B------:R0:W-:Y:S04]  /*ccd0*/  STL [R1+0x70], R9 ;  /* 0x0000700901007387 */ /* 0x0001e80000100800 */
[----:B------:R-:W2:Y:S04]  /*cce0*/  LDL.LU.64 R42, [R1+0x210] ;  /* 0x00021000012a7983 */ /* 0x000ea80000300a00 */
[----:B------:R-:W3:Y:S04]  /*ccf0*/  LDL.LU.64 R28, [R1+0x218] ;  /* 0x00021800011c7983 */ /* 0x000ee80000300a00 */
[----:B------:R-:W4:Y:S04]  /*cd00*/  LDL.LU.64 R52, [R1+0x220] ;  /* 0x0002200001347983 */ /* 0x000f280000300a00 */
[----:B------:R-:W4:Y:S01]  /*cd10*/  LDL.LU.64 R30, [R1+0x228] ;  /* 0x00022800011e7983 */ /* 0x000f220000300a00 */
[----:B------:R-:W-:-:S02]  /*cd20*/  IMAD.X R6, R7, 0x1, R91, P5 ;  /* 0x0000000107067824 */ /* 0x000fc400028e065b */
[----:B------:R-:W-:Y:S01]  /*cd30*/  IMAD.X R5, R5, 0x1, R91, P4 ;  /* 0x0000000105057824 */ /* 0x000fe200020e065b */
[----:B------:R-:W-:-:S05]  /*cd40*/  IADD3 R4, P0, PT, R38, R92, RZ ;  /* 0x0000005c26047210 */ /* 0x000fca0007f1e0ff */
[----:B------:R1:W-:Y:S01]  /*cd50*/  STL [R1+0x74], R4 ;  /* 0x0000740401007387 */ /* 0x0003e20000100800 */
[-C--:B------:R-:W-:Y:S02]  /*cd60*/  IADD3 R7, P3, PT, R16, R92.reuse, RZ ;  /* 0x0000005c10077210 */ /* 0x080fe40007f7e0ff */
[----:B0-----:R-:W-:-:S03]  /*cd70*/  IADD3 R9, P4, PT, R18, R92, RZ ;  /* 0x0000005c12097210 */ /* 0x001fc60007f9e0ff */
[----:B------:R0:W-:Y:S01]  /*cd80*/  STL [R1+0x78], R7 ;  /* 0x0000780701007387 */ /* 0x0001e20000100800 */
[----:B-1----:R-:W-:-:S03]  /*cd90*/  IADD3 R4, P5, PT, R2, R92, RZ ;  /* 0x0000005c02047210 */ /* 0x002fc60007fbe0ff */
[----:B------:R-:W-:Y:S01]  /*cda0*/  STL [R1+0x7c], R9 ;  /* 0x00007c0901007387 */ /* 0x000fe20000100800 */
[----:B0-----:R-:W-:-:S03]  /*cdb0*/  IMAD.X R7, R39, 0x1, R91, P0 ;  /* 0x0000000127077824 */ /* 0x001fc600000e065b */
[----:B------:R2:W-:Y:S01]  /*cdc0*/  STL [R1+0x80], R4 ;  /* 0x0000800401007387 */ /* 0x0005e20000100800 */
[----:B------:R-:W-:-:S03]  /*cdd0*/  IMAD.X R18, R3, 0x1, R91, P5 ;  /* 0x0000000103127824 */ /* 0x000fc600028e065b */
[----:B------:R-:W4:Y:S01]  /*cde0*/  LDL.LU.64 R38, [R1+0x230] ;  /* 0x0002300001267983 */ /* 0x000f220000300a00 */
[----:B------:R-:W-:-:S03]  /*cdf0*/  IMAD.X R16, R17, 0x1, R91, P3 ;  /* 0x0000000111107824 */ /* 0x000fc600018e065b */
[----:B------:R-:W4:Y:S01]  /*ce00*/  LDL.LU.64 R2, [R1+0x238] ;  /* 0x0002380001027983 */ /* 0x000f220000300a00 */
[----:B------:R-:W-:-:S03]  /*ce10*/  IMAD.X R17, R19, 0x1, R91, P4 ;  /* 0x0000000113117824 */ /* 0x000fc600020e065b */
[----:B------:R-:W4:Y:S04]  /*ce20*/  LDL.LU.64 R54, [R1+0x240] ;  /* 0x0002400001367983 */ /* 0x000f280000300a00 */
[----:B------:R-:W4:Y:S01]  /*ce30*/  LDL.LU.64 R40, [R1+0x248] ;  /* 0x0002480001287983 */ /* 0x000f220000300a00 */
[-C--:B--2---:R-:W-:Y:S02]  /*ce40*/  IADD3 R4, P0, PT, R42, R92.reuse, RZ ;  /* 0x0000005c2a047210 */ /* 0x084fe40007f1e0ff */
[----:B---3--:R-:W-:-:S03]  /*ce50*/  IADD3 R11, P3, PT, R28, R92, RZ ;  /* 0x0000005c1c0b7210 */ /* 0x008fc60007f7e0ff */
[----:B------:R0:W-:Y:S01]  /*ce60*/  STL [R1+0x84], R4 ;  /* 0x0000840401007387 */ /* 0x0001e20000100800 */
[----:B----4-:R-:W-:-:S03]  /*ce70*/  IADD3 R9, P4, PT, R52, R92, RZ ;  /* 0x0000005c34097210 */ /* 0x010fc60007f9e0ff */
[----:B------:R-:W-:Y:S01]  /*ce80*/  STL [R1+0xa0], R11 ;  /* 0x0000a00b01007387 */ /* 0x000fe20000100800 */
[----:B0-----:R-:W-:-:S03]  /*ce90*/  IADD3 R4, P5, PT, R30, R92, RZ ;  /* 0x0000005c1e047210 */ /* 0x001fc60007fbe0ff */
[----:B------:R-:W-:Y:S01]  /*cea0*/  STL [R1+0xa4], R9 ;  /* 0x0000a40901007387 */ /* 0x000fe20000100800 */
[----:B------:R-:W-:-:S03]  /*ceb0*/  IMAD.X R19, R43, 0x1, R91, P0 ;  /* 0x000000012b137824 */ /* 0x000fc600000e065b */
[----:B------:R0:W-:Y:S04]  /*cec0*/  STL [R1+0xa8], R4 ;  /* 0x0000a80401007387 */ /* 0x0001e80000100800 */
[----:B------:R-:W2:Y:S04]  /*ced0*/  LDL.LU.64 R88, [R1+0x278] ;  /* 0x0002780001587983 */ /* 0x000ea80000300a00 */
[----:B------:R-:W3:Y:S04]  /*cee0*/  LDL.LU.64 R42, [R1+0x280] ;  /* 0x00028000012a7983 */ /* 0x000ee80000300a00 */
[----:B------:R-:W4:Y:S04]  /*cef0*/  LDL.LU.64 R86, [R1+0x288] ;  /* 0x0002880001567983 */ /* 0x000f280000300a00 */
[----:B------:R-:W4:Y:S01]  /*cf00*/  LDL.LU.64 R48, [R1+0x290] ;  /* 0x0002900001307983 */ /* 0x000f220000300a00 */
[----:B------:R-:W-:-:S02]  /*cf10*/  IMAD.X R28, R29, 0x1, R91, P3 ;  /* 0x000000011d1c7824 */ /* 0x000fc400018e065b */
[--C-:B------:R-:W-:Y:S02]  /*cf20*/  IMAD.X R29, R53, 0x1, R91.reuse, P4 ;  /* 0x00000001351d7824 */ /* 0x100fe400020e065b */
[----:B------:R-:W-:Y:S01]  /*cf30*/  IMAD.X R30, R31, 0x1, R91, P5 ;  /* 0x000000011f1e7824 */ /* 0x000fe200028e065b */
[-C--:B0-----:R-:W-:Y:S02]  /*cf40*/  IADD3 R4, P0, PT, R38, R92.reuse, RZ ;  /* 0x0000005c26047210 */ /* 0x081fe40007f1e0ff */
[----:B------:R-:W-:-:S03]  /*cf50*/  IADD3 R11, P3, PT, R2, R92, RZ ;  /* 0x0000005c020b7210 */ /* 0x000fc60007f7e0ff */
[----:B------:R0:W-:Y:S01]  /*cf60*/  STL [R1+0xac], R4 ;  /* 0x0000ac0401007387 */ /* 0x0001e20000100800 */
[----:B------:R-:W-:-:S03]  /*cf70*/  IADD3 R9, P4, PT, R54, R92, RZ ;  /* 0x0000005c36097210 */ /* 0x000fc60007f9e0ff */
[----:B------:R-:W-:Y:S01]  /*cf80*/  STL [R1+0xb8], R11 ;  /* 0x0000b80b01007387 */ /* 0x000fe20000100800 */
[--C-:B------:R-:W-:Y:S01]  /*cf90*/  IMAD.X R31, R39, 0x1, R91.reuse, P0 ;  /* 0x00000001271f7824 */ /* 0x100fe200000e065b */
[----:B0-----:R-:W-:Y:S02]  /*cfa0*/  IADD3 R4, P5, PT, R40, R92, RZ ;  /* 0x0000005c28047210 */ /* 0x001fe40007fbe0ff */
[----:B------:R-:W-:Y:S01]  /*cfb0*/  STL [R1+0xbc], R9 ;  /* 0x0000bc0901007387 */ /* 0x000fe20000100800 */
[----:B------:R-:W-:-:S03]  /*cfc0*/  IMAD.X R38, R3, 0x1, R91, P3 ;  /* 0x0000000103267824 */ /* 0x000fc600018e065b */
[----:B------:R2:W-:Y:S01]  /*cfd0*/  STL [R1+0xc0], R4 ;  /* 0x0000c00401007387 */ /* 0x0005e20000100800 */
[----:B------:R-:W-:-:S03]  /*cfe0*/  IMAD.X R39, R55, 0x1, R91, P4 ;  /* 0x0000000137277824 */ /* 0x000fc600020e065b */
[----:B------:R-:W4:Y:S01]  /*cff0*/  LDL.LU.64 R52, [R1+0x298] ;  /* 0x0002980001347983 */ /* 0x000f220000300a00 */
[----:B------:R-:W-:-:S03]  /*d000*/  IMAD.X R40, R41, 0x1, R91, P5 ;  /* 0x0000000129287824 */ /* 0x000fc600028e065b */
[----:B------:R-:W4:Y:S04]  /*d010*/  LDL.LU.64 R2, [R1+0x2a0] ;  /* 0x0002a00001027983 */ /* 0x000f280000300a00 */
[----:B------:R0:W5:Y:S01]  /*d020*/  LDL.LU R54, [R1+0x890] ;  /* 0x0008900001367983 */ /* 0x0001620000300800 */
[-C--:B--2---:R-:W-:Y:S02]  /*d030*/  IADD3 R4, P0, PT, R88, R92.reuse, RZ ;  /* 0x0000005c58047210 */ /* 0x084fe40007f1e0ff */
[----:B---3--:R-:W-:-:S03]  /*d040*/  IADD3 R11, P3, PT, R42, R92, RZ ;  /* 0x0000005c2a0b7210 */ /* 0x008fc60007f7e0ff */
[----:B------:R1:W-:Y:S01]  /*d050*/  STL [R1+0xc4], R4 ;  /* 0x0000c40401007387 */ /* 0x0003e20000100800 */
[----:B----4-:R-:W-:-:S03]  /*d060*/  IADD3 R9, P4, PT, R86, R92, RZ ;  /* 0x0000005c56097210 */ /* 0x010fc60007f9e0ff */
[----:B------:R2:W-:Y:S01]  /*d070*/  STL [R1+0xc8], R11 ;  /* 0x0000c80b01007387 */ /* 0x0005e20000100800 */
[--C-:B------:R-:W-:Y:S01]  /*d080*/  IMAD.X R41, R89, 0x1, R91.reuse, P0 ;  /* 0x0000000159297824 */ /* 0x100fe200000e065b */
[----:B-1----:R-:W-:Y:S02]  /*d090*/  IADD3 R4, P5, PT, R48, R92, RZ ;  /* 0x0000005c30047210 */ /* 0x002fe40007fbe0ff */
[----:B------:R1:W-:Y:S04]  /*d0a0*/  STL [R1+0xcc], R9 ;  /* 0x0000cc0901007387 */ /* 0x0003e80000100800 */
[----:B------:R-:W3:Y:S01]  /*d0b0*/  LDL.LU.64 R88, [R1+0x888] ;  /* 0x0008880001587983 */ /* 0x000ee20000300a00 */
[----:B------:R-:W-:-:S03]  /*d0c0*/  IMAD.X R42, R43, 0x1, R91, P3 ;  /* 0x000000012b2a7824 */ /* 0x000fc600018e065b */
[----:B------:R4:W-:Y:S01]  /*d0d0*/  STL [R1+0xd0], R4 ;  /* 0x0000d00401007387 */ /* 0x0009e20000100800 */
[----:B------:R-:W-:-:S03]  /*d0e0*/  IMAD.X R43, R87, 0x1, R91, P4 ;  /* 0x00000001572b7824 */ /* 0x000fc600020e065b */
[----:B--2---:R-:W2:Y:S04]  /*d0f0*/  LDL.LU R11, [R1+0x460] ;  /* 0x00046000010b7983 */ /* 0x004ea80000300800 */
[----:B------:R-:W2:Y:S04]  /*d100*/  LDL.LU R15, [R1+0x654] ;  /* 0x00065400010f7983 */ /* 0x000ea80000300800 */
[----:B------:R-:W2:Y:S04]  /*d110*/  LDL.LU R13, [R1+0x650] ;  /* 0x00065000010d7983 */ /* 0x000ea80000300800 */
[----:B-1----:R-:W2:Y:S04]  /*d120*/  LDL.LU R9, [R1+0x648] ;  /* 0x0006480001097983 */ /* 0x002ea80000300800 */
[----:B------:R-:W2:Y:S01]  /*d130*/  LDL.LU.64 R86, [R1+0x880] ;  /* 0x0008800001567983 */ /* 0x000ea20000300a00 */
[----:B------:R-:W-:Y:S01]  /*d140*/  IMAD.X R48, R49, 0x1, R91, P5 ;  /* 0x0000000131307824 */ /* 0x000fe200028e065b */
[----:B----4-:R-:W-:-:S02]  /*d150*/  IADD3 R4, P0, PT, R52, R92, RZ ;  /* 0x0000005c34047210 */ /* 0x010fc40007f1e0ff */
[----:B------:R-:W-:-:S03]  /*d160*/  IADD3 R23, P3, PT, R2, R92, RZ ;  /* 0x0000005c02177210 */ /* 0x000fc60007f7e0ff */
[----:B------:R1:W-:Y:S01]  /*d170*/  STL [R1+0xd4], R4 ;  /* 0x0000d40401007387 */ /* 0x0003e20000100800 */
[----:B------:R-:W-:-:S03]  /*d180*/  IMAD.X R49, R53, 0x1, R91, P0 ;  /* 0x0000000135317824 */ /* 0x000fc600000e065b */
[----:B------:R-:W-:Y:S01]  /*d190*/  STL [R1+0xd8], R23 ;  /* 0x0000d81701007387 */ /* 0x000fe20000100800 */
[----:B------:R-:W-:Y:S01]  /*d1a0*/  IMAD.X R50, R3, 0x1, R91, P3 ;  /* 0x0000000103327824 */ /* 0x000fe200018e065b */
[----:B---3--:R-:W-:-:S05]  /*d1b0*/  IADD3 R21, P4, PT, R88, R92, RZ ;  /* 0x0000005c58157210 */ /* 0x008fca0007f9e0ff */
[----:B------:R-:W-:Y:S04]  /*d1c0*/  STL [R1+0xdc], R21 ;  /* 0x0000dc1501007387 */ /* 0x000fe80000100800 */
[----:B------:R0:W5:Y:S01]  /*d1d0*/  LDL.LU R52, [R1+0x878] ;  /* 0x0008780001347983 */ /* 0x0001620000300800 */
[-C--:B--2---:R-:W-:Y:S01]  /*d1e0*/  IADD3 R11, P0, PT, R11, R90.reuse, RZ ;  /* 0x0000005a0b0b7210 */ /* 0x084fe20007f1e0ff */
[----:B------:R-:W-:Y:S01]  /*d1f0*/  IMAD.X R88, R89, 0x1, R91, P4 ;  /* 0x0000000159587824 */ /* 0x000fe200020e065b */
[----:B------:R-:W-:Y:S02]  /*d200*/  IADD3 R15, P3, PT, R15, R90, RZ ;  /* 0x0000005a0f0f7210 */ /* 0x000fe40007f7e0ff */
[----:B-1----:R-:W-:-:S05]  /*d210*/  IADD3 R4, P5, PT, R86, R92, RZ ;  /* 0x0000005c56047210 */ /* 0x002fca0007fbe0ff */
[----:B------:R1:W-:Y:S04]  /*d220*/  STL [R1+0xe0], R4 ;  /* 0x0000e00401007387 */ /* 0x0003e80000100800 */
[----:B------:R-:W2:Y:S01]  /*d230*/  LDL.LU.64 R2, [R1+0x870] ;  /* 0x0008700001027983 */ /* 0x000ea20000300a00 */
[----:B------:R-:W-:-:S03]  /*d240*/  IADD3 R13, P4, PT, R13, R90, RZ ;  /* 0x0000005a0d0d7210 */ /* 0x000fc60007f9e0ff */
[----:B-1----:R-:W3:Y:S01]  /*d250*/  LDL.LU R4, [R1+0x640] ;  /* 0x0006400001047983 */ /* 0x002ee20000300800 */
[----:B------:R-:W-:Y:S01]  /*d260*/  IMAD.X R86, R87, 0x1, R91, P5 ;  /* 0x0000000157567824 */ /* 0x000fe200028e065b */
[-C--:B------:R-:W-:Y:S02]  /*d270*/  IADD3 R9, P5, PT, R9, R90.reuse, RZ ;  /* 0x0000005a09097210 */ /* 0x080fe40007fbe0ff */
[----:B------:R1:W-:Y:S04]  /*d280*/  STL [R1+0x460], R11 ;  /* 0x0004600b01007387 */ /* 0x0003e80000100800 */
[----:B-1----:R-:W2:Y:S04]  /*d290*/  LDL.LU R11, [R1+0x458] ;  /* 0x00045800010b7983 */ /* 0x002ea80000300800 */
[----:B------:R-:W4:Y:S04]  /*d2a0*/  LDL.LU R81, [R1+0x638] ;  /* 0x0006380001517983 */ /* 0x000f280000300800 */
[----:B------:R-:W-:Y:S04]  /*d2b0*/  STL [R1+0x654], R15 ;  /* 0x0006540f01007387 */ /* 0x000fe80000100800 */
[----:B------:R-:W4:Y:S04]  /*d2c0*/  LDL.LU R79, [R1+0x45c] ;  /* 0x00045c00014f7983 */ /* 0x000f280000300800 */
[----:B------:R-:W-:Y:S04]  /*d2d0*/  STL [R1+0x650], R13 ;  /* 0x0006500d01007387 */ /* 0x000fe80000100800 */
[----:B------:R-:W4:Y:S04]  /*d2e0*/  LDL.LU R77, [R1+0x630] ;  /* 0x00063000014d7983 */ /* 0x000f280000300800 */
[----:B------:R1:W-:Y:S04]  /*d2f0*/  STL [R1+0x648], R9 ;  /* 0x0006480901007387 */ /* 0x0003e80000100800 */
[----:B------:R-:W4:Y:S04]  /*d300*/  LDL.LU R75, [R1+0x64c] ;  /* 0x00064c00014b7983 */ /* 0x000f280000300800 */
        /* <DEDUP_REMOVED lines=18> */
[----:B-1----:R-:W4:Y:S04]  /*d430*/  LDL.LU R9, [R1+0x5e0] ;  /* 0x0005e00001097983 */ /* 0x002f280000300800 */
[----:B------:R-:W4:Y:S04]  /*d440*/  LDL.LU R23, [R1+0x5fc] ;  /* 0x0005fc0001177983 */ /* 0x000f280000300800 */
[----:B------:R-:W4:Y:S01]  /*d450*/  LDL.LU R21, [R1+0x5d8] ;  /* 0x0005d80001157983 */ /* 0x000f220000300800 */
[----:B---3--:R-:W-:-:S05]  /*d460*/  IADD3 R4, P6, PT, R4, R90, RZ ;  /* 0x0000005a04047210 */ /* 0x008fca0007fde0ff */
[----:B------:R1:W-:Y:S04]  /*d470*/  STL [R1+0x640], R4 ;  /* 0x0006400401007387 */ /* 0x0003e80000100800 */
[----:B-1----:R-:W3:Y:S01]  /*d480*/  LDL.LU R4, [R1+0x5f4] ;  /* 0x0005f40001047983 */ /* 0x002ee20000300800 */
[--C-:B--2---:R-:W-:Y:S01]  /*d490*/  IMAD.X R11, R11, 0x1, R3.reuse, P0 ;  /* 0x000000010b0b7824 */ /* 0x104fe200000e0603 */
[----:B----4-:R-:W-:Y:S02]  /*d4a0*/  IADD3 R81, P0, PT, R81, R90, RZ ;  /* 0x0000005a51517210 */ /* 0x010fe40007f1e0ff */
[----:B------:R-:W2:Y:S04]  /*d4b0*/  LDL.LU R15, [R1+0x5d0] ;  /* 0x0005d000010f7983 */ /* 0x000ea80000300800 */
[----:B------:R-:W4:Y:S01]  /*d4c0*/  LDL.LU R13, [R1+0x5ec] ;  /* 0x0005ec00010d7983 */ /* 0x000f220000300800 */
[----:B------:R-:W-:-:S03]  /*d4d0*/  IMAD.X R79, R79, 0x1, R3, P3 ;  /* 0x000000014f4f7824 */ /* 0x000fc600018e0603 */
[----:B------:R1:W-:Y:S01]  /*d4e0*/  STL [R1+0x458], R11 ;  /* 0x0004580b01007387 */ /* 0x0003e20000100800 */
[----:B------:R-:W-:-:S03]  /*d4f0*/  IADD3 R77, P3, PT, R77, R90, RZ ;  /* 0x0000005a4d4d7210 */ /* 0x000fc60007f7e0ff */
[----:B-1----:R-:W4:Y:S01]  /*d500*/  LDL.LU R11, [R1+0x5c8] ;  /* 0x0005c800010b7983 */ /* 0x002f220000300800 */
[----:B------:R-:W-:-:S03]  /*d510*/  IMAD.X R75, R75, 0x1, R3, P4 ;  /* 0x000000014b4b7824 */ /* 0x000fc600020e0603 */
[----:B------:R-:W-:Y:S01]  /*d520*/  STL [R1+0x638], R81 ;  /* 0x0006385101007387 */ /* 0x000fe20000100800 */
[----:B------:R-:W-:-:S03]  /*d530*/  IADD3 R73, P4, PT, R73, R90, RZ ;  /* 0x0000005a49497210 */ /* 0x000fc60007f9e0ff */
[----:B------:R-:W-:Y:S01]  /*d540*/  STL [R1+0x45c], R79 ;  /* 0x00045c4f01007387 */ /* 0x000fe20000100800 */
        /* <DEDUP_REMOVED lines=35> */
[----:B------:R-:W-:Y:S04]  /*d780*/  STL [R1+0x60c], R33 ;  /* 0x00060c2101007387 */ /* 0x000fe80000100800 */
[----:B------:R1:W-:Y:S04]  /*d790*/  STL [R1+0x5e0], R9 ;  /* 0x0005e00901007387 */ /* 0x0003e80000100800 */
[----:B------:R-:W-:Y:S04]  /*d7a0*/  STL [R1+0x5e8], R27 ;  /* 0x0005e81b01007387 */ /* 0x000fe80000100800 */
[----:B-1----:R-:W4:Y:S01]  /*d7b0*/  LDL.LU R9, [R1+0x5e4] ;  /* 0x0005e40001097983 */ /* 0x002f220000300800 */
[----:B------:R-:W-:Y:S01]  /*d7c0*/  IMAD.X R23, R23, 0x1, R3, P4 ;  /* 0x0000000117177824 */ /* 0x000fe200020e0603 */
[----:B------:R-:W-:-:S02]  /*d7d0*/  IADD3 R21, P4, PT, R21, R90, RZ ;  /* 0x0000005a15157210 */ /* 0x000fc40007f9e0ff */
[----:B------:R-:W-:Y:S01]  /*d7e0*/  STL [R1+0x604], R25 ;  /* 0x0006041901007387 */ /* 0x000fe20000100800 */
[----:B---3--:R-:W-:Y:S01]  /*d7f0*/  IMAD.X R4, R4, 0x1, R3, P5 ;  /* 0x0000000104047824 */ /* 0x008fe200028e0603 */
[----:B--2---:R-:W-:-:S04]  /*d800*/  IADD3 R15, P5, PT, R15, R90, RZ ;  /* 0x0000005a0f0f7210 */ /* 0x004fc80007fbe0ff */
[----:B------:R1:W-:Y:S01]  /*d810*/  STL [R1+0x5f4], R4 ;  /* 0x0005f40401007387 */ /* 0x0003e20000100800 */
[----:B----4-:R-:W-:-:S03]  /*d820*/  IMAD.X R13, R13, 0x1, R3, P6 ;  /* 0x000000010d0d7824 */ /* 0x010fc600030e0603 */
[----:B------:R-:W-:Y:S04]  /*d830*/  STL [R1+0x5fc], R23 ;  /* 0x0005fc1701007387 */ /* 0x000fe80000100800 */
[----:B-1----:R-:W2:Y:S04]  /*d840*/  LDL.LU R4, [R1+0x5c0] ;  /* 0x0005c00001047983 */ /* 0x002ea80000300800 */
[----:B------:R-:W-:Y:S01]  /*d850*/  STL [R1+0x5d8], R21 ;  /* 0x0005d81501007387 */ /* 0x000fe20000100800 */
[----:B------:R-:W-:-:S03]  /*d860*/  IADD3 R11, P6, PT, R11, R90, RZ ;  /* 0x0000005a0b0b7210 */ /* 0x000fc60007fde0ff */
[----:B------:R-:W3:Y:S04]  /*d870*/  LDL.LU R81, [R1+0x5dc] ;  /* 0x0005dc0001517983 */ /* 0x000ee80000300800 */
        /* <DEDUP_REMOVED lines=22> */
[----:B------:R-:W4:Y:S01]  /*d9e0*/  LDL.LU R27, [R1+0x58c] ;  /* 0x00058c00011b7983 */ /* 0x000f220000300800 */
[----:B------:R-:W-:-:S03]  /*d9f0*/  IMAD.X R9, R9, 0x1, R3, P0 ;  /* 0x0000000109097824 */ /* 0x000fc600000e0603 */
[----:B------:R-:W4:Y:S04]  /*da00*/  LDL.LU R25, [R1+0x568] ;  /* 0x0005680001197983 */ /* 0x000f280000300800 */
[----:B-1----:R-:W4:Y:S04]  /*da10*/  LDL.LU R11, [R1+0x584] ;  /* 0x00058400010b7983 */ /* 0x002f280000300800 */
[----:B------:R-:W4:Y:S04]  /*da20*/  LDL.LU R23, [R1+0x560] ;  /* 0x0005600001177983 */ /* 0x000f280000300800 */
[----:B------:R-:W4:Y:S04]  /*da30*/  LDL.LU R21, [R1+0x57c] ;  /* 0x00057c0001157983 */ /* 0x000f280000300800 */
[----:B------:R1:W-:Y:S04]  /*da40*/  STL [R1+0x5e4], R9 ;  /* 0x0005e40901007387 */ /* 0x0003e80000100800 */
[----:B-1----:R-:W4:Y:S04]  /*da50*/  LDL.LU R9, [R1+0x558] ;  /* 0x0005580001097983 */ /* 0x002f280000300800 */
[----:B------:R-:W4:Y:S04]  /*da60*/  LDL.LU R15, [R1+0x574] ;  /* 0x00057400010f7983 */ /* 0x000f280000300800 */
[----:B------:R-:W4:Y:S01]  /*da70*/  LDL.LU R13, [R1+0x550] ;  /* 0x00055000010d7983 */ /* 0x000f220000300800 */
[----:B--2---:R-:W-:-:S05]  /*da80*/  IADD3 R4, P0, PT, R4, R90, RZ ;  /* 0x0000005a04047210 */ /* 0x004fca0007f1e0ff */
[----:B------:R1:W-:Y:S01]  /*da90*/  STL [R1+0x5c0], R4 ;  /* 0x0005c00401007387 */ /* 0x0003e20000100800 */
[----:B---3--:R-:W-:-:S03]  /*daa0*/  IMAD.X R81, R81, 0x1, R3, P3 ;  /* 0x0000000151517824 */ /* 0x008fc600018e0603 */
[----:B-1----:R-:W2:Y:S01]  /*dab0*/  LDL.LU R4, [R1+0x56c] ;  /* 0x00056c0001047983 */ /* 0x002ea20000300800 */
[----:B----4-:R-:W-:-:S03]  /*dac0*/  IADD3 R79, P3, PT, R79, R90, RZ ;  /* 0x0000005a4f4f7210 */ /* 0x010fc60007f7e0ff */
        /* <DEDUP_REMOVED lines=39> */
[-C--:B------:R-:W-:Y:S01]  /*dd40*/  IADD3 R25, P3, PT, R25, R90.reuse, RZ ;  /* 0x0000005a19197210 */ /* 0x080fe20007f7e0ff */
[----:B------:R-:W-:Y:S01]  /*dd50*/  IMAD.X R11, R11, 0x1, R3, P4 ;  /* 0x000000010b0b7824 */ /* 0x000fe200020e0603 */
[----:B------:R-:W-:-:S04]  /*dd60*/  IADD3 R23, P4, PT, R23, R90, RZ ;  /* 0x0000005a17177210 */ /* 0x000fc80007f9e0ff */
[----:B------:R1:W-:Y:S01]  /*dd70*/  STL [R1+0x584], R11 ;  /* 0x0005840b01007387 */ /* 0x0003e20000100800 */
[----:B------:R-:W-:-:S03]  /*dd80*/  IMAD.X R21, R21, 0x1, R3, P5 ;  /* 0x0000000115157824 */ /* 0x000fc600028e0603 */
[----:B------:R-:W-:Y:S04]  /*dd90*/  STL [R1+0x58c], R27 ;  /* 0x00058c1b01007387 */ /* 0x000fe80000100800 */
[----:B-1----:R-:W3:Y:S01]  /*dda0*/  LDL.LU R11, [R1+0x548] ;  /* 0x00054800010b7983 */ /* 0x002ee20000300800 */
[----:B------:R-:W-:-:S03]  /*ddb0*/  IADD3 R9, P5, PT, R9, R90, RZ ;  /* 0x0000005a09097210 */ /* 0x000fc60007fbe0ff */
[----:B------:R-:W-:Y:S04]  /*ddc0*/  STL [R1+0x568], R25 ;  /* 0x0005681901007387 */ /* 0x000fe80000100800 */
[----:B------:R1:W-:Y:S04]  /*ddd0*/  STL [R1+0x558], R9 ;  /* 0x0005580901007387 */ /* 0x0003e80000100800 */
[----:B------:R-:W-:Y:S04]  /*dde0*/  STL [R1+0x560], R23 ;  /* 0x0005601701007387 */ /* 0x000fe80000100800 */
[----:B-1----:R-:W4:Y:S01]  /*ddf0*/  LDL.LU R9, [R1+0x564] ;  /* 0x0005640001097983 */ /* 0x002f220000300800 */
[----:B------:R-:W-:Y:S01]  /*de00*/  IMAD.X R15, R15, 0x1, R3, P6 ;  /* 0x000000010f0f7824 */ /* 0x000fe200030e0603 */
[----:B------:R-:W-:-:S02]  /*de10*/  IADD3 R13, P6, PT, R13, R90, RZ ;  /* 0x0000005a0d0d7210 */ /* 0x000fc40007fde0ff */
[----:B------:R-:W-:Y:S04]  /*de20*/  STL [R1+0x57c], R21 ;  /* 0x00057c1501007387 */ /* 0x000fe80000100800 */
[----:B------:R-:W4:Y:S04]  /*de30*/  LDL.LU R81, [R1+0x540] ;  /* 0x0005400001517983 */ /* 0x000f280000300800 */
[----:B------:R-:W-:Y:S04]  /*de40*/  STL [R1+0x574], R15 ;  /* 0x0005740f01007387 */ /* 0x000fe80000100800 */
[----:B------:R-:W4:Y:S04]  /*de50*/  LDL.LU R79, [R1+0x55c] ;  /* 0x00055c00014f7983 */ /* 0x000f280000300800 */
[----:B------:R-:W-:Y:S04]  /*de60*/  STL [R1+0x550], R13 ;  /* 0x0005500d01007387 */ /* 0x000fe80000100800 */
[----:B------:R-:W4:Y:S01]  /*de70*/  LDL.LU R77, [R1+0x538] ;  /* 0x00053800014d7983 */ /* 0x000f220000300800 */
[----:B--2---:R-:W-:-:S05]  /*de80*/  IMAD.X R4, R4, 0x1, R3, P0 ;  /* 0x0000000104047824 */ /* 0x004fca00000e0603 */
[----:B------:R1:W-:Y:S04]  /*de90*/  STL [R1+0x56c], R4 ;  /* 0x00056c0401007387 */ /* 0x0003e80000100800 */
[----:B------:R-:W2:Y:S04]  /*dea0*/  LDL.LU R75, [R1+0x554] ;  /* 0x00055400014b7983 */ /* 0x000ea80000300800 */
        /* <DEDUP_REMOVED lines=18> */
[----:B-1----:R-:W2:Y:S04]  /*dfd0*/  LDL.LU R4, [R1+0x4e8] ;  /* 0x0004e80001047983 */ /* 0x002ea80000300800 */
[----:B------:R-:W2:Y:S04]  /*dfe0*/  LDL.LU R23, [R1+0x504] ;  /* 0x0005040001177983 */ /* 0x000ea80000300800 */
[----:B------:R-:W2:Y:S04]  /*dff0*/  LDL.LU R21, [R1+0x4e0] ;  /* 0x0004e00001157983 */ /* 0x000ea80000300800 */
[----:B------:R-:W2:Y:S01]  /*e000*/  LDL.LU R15, [R1+0x4fc] ;  /* 0x0004fc00010f7983 */ /* 0x000ea20000300800 */
[----:B---3--:R-:W-:-:S05]  /*e010*/  IADD3 R11, P0, PT, R11, R90, RZ ;  /* 0x0000005a0b0b7210 */ /* 0x008fca0007f1e0ff */
[----:B------:R1:W-:Y:S04]  /*e020*/  STL [R1+0x548], R11 ;  /* 0x0005480b01007387 */ /* 0x0003e80000100800 */
[----:B------:R-:W3:Y:S04]  /*e030*/  LDL.LU R13, [R1+0x4f4] ;  /* 0x0004f400010d7983 */ /* 0x000ee80000300800 */
[----:B-1----:R-:W3:Y:S01]  /*e040*/  LDL.LU R11, [R1+0x4d8] ;  /* 0x0004d800010b7983 */ /* 0x002ee20000300800 */
[----:B----4-:R-:W-:-:S05]  /*e050*/  IMAD.X R9, R9, 0x1, R3, P3 ;  /* 0x0000000109097824 */ /* 0x010fca00018e0603 */
[----:B------:R1:W-:Y:S04]  /*e060*/  STL [R1+0x564], R9 ;  /* 0x0005640901007387 */ /* 0x0003e80000100800 */
[----:B-1----:R-:W4:Y:S01]  /*e070*/  LDL.LU R9, [R1+0x4ec] ;  /* 0x0004ec0001097983 */ /* 0x002f220000300800 */
[----:B------:R-:W-:Y:S01]  /*e080*/  IADD3 R81, P3, PT, R81, R90, RZ ;  /* 0x0000005a51517210 */ /* 0x000fe20007f7e0ff */
[----:B------:R-:W-:-:S04]  /*e090*/  IMAD.X R79, R79, 0x1, R3, P4 ;  /* 0x000000014f4f7824 */ /* 0x000fc800020e0603 */
[----:B------:R1:W-:Y:S01]  /*e0a0*/  STL [R1+0x540], R81 ;  /* 0x0005405101007387 */ /* 0x0003e20000100800 */
[----:B------:R-:W-:-:S03]  /*e0b0*/  IADD3 R77, P4, PT, R77, R90, RZ ;  /* 0x0000005a4d4d7210 */ /* 0x000fc60007f9e0ff */
[----:B------:R0:W-:Y:S04]  /*e0c0*/  STL [R1+0x55c], R79 ;  /* 0x00055c4f01007387 */ /* 0x0001e80000100800 */
[----:B------:R0:W-:Y:S01]  /*e0d0*/  STL [R1+0x538], R77 ;  /* 0x0005384d01007387 */ /* 0x0001e20000100800 */
[----:B--2---:R-:W-:Y:S01]  /*e0e0*/  IMAD.X R75, R75, 0x1, R3, P5 ;  /* 0x000000014b4b7824 */ /* 0x004fe200028e0603 */
[----:B------:R-:W-:-:S04]  /*e0f0*/  IADD3 R73, P5, PT, R73, R90, RZ ;  /* 0x0000005a49497210 */ /* 0x000fc80007fbe0ff */
[----:B------:R2:W-:Y:S01]  /*e100*/  STL [R1+0x554], R75 ;  /* 0x0005544b01007387 */ /* 0x0005e20000100800 */
[----:B------:R-:W-:-:S03]  /*e110*/  IMAD.X R71, R71, 0x1, R3, P6 ;  /* 0x0000000147477824 */ /* 0x000fc600030e0603 */
[----:B------:R0:W-:Y:S01]  /*e120*/  STL [R1+0x530], R73 ;  /* 0x0005304901007387 */ /* 0x0001e20000100800 */
[----:B------:R-:W-:-:S03]  /*e130*/  IADD3 R69, P6, PT, R69, R90, RZ ;  /* 0x0000005a45457210 */ /* 0x000fc60007fde0ff */
        /* <DEDUP_REMOVED lines=27> */
[-C--:B------:R-:W-:Y:S01]  /*e2f0*/  IADD3 R27, P3, PT, R27, R90.reuse, RZ ;  /* 0x0000005a1b1b7210 */ /* 0x080fe20007f7e0ff */
[--C-:B------:R-:W-:Y:S01]  /*e300*/  IMAD.X R25, R25, 0x1, R3.reuse, P4 ;  /* 0x0000000119197824 */ /* 0x100fe200020e0603 */
[----:B------:R-:W-:Y:S01]  /*e310*/  IADD3 R4, P4, PT, R4, R90, RZ ;  /* 0x0000005a04047210 */ /* 0x000fe20007f9e0ff */
[----:B------:R0:W-:Y:S01]  /*e320*/  STL [R1+0x514], R33 ;  /* 0x0005142101007387 */ /* 0x0001e20000100800 */
[----:B------:R-:W-:-:S03]  /*e330*/  IMAD.X R23, R23, 0x1, R3, P5 ;  /* 0x0000000117177824 */ /* 0x000fc600028e0603 */
[----:B------:R-:W-:Y:S01]  /*e340*/  STL [R1+0x4e8], R4 ;  /* 0x0004e80401007387 */ /* 0x000fe20000100800 */
[----:B------:R-:W-:-:S03]  /*e350*/  IADD3 R21, P5, PT, R21, R90, RZ ;  /* 0x0000005a15157210 */ /* 0x000fc60007fbe0ff */
[----:B------:R0:W-:Y:S01]  /*e360*/  STL [R1+0x4f0], R27 ;  /* 0x0004f01b01007387 */ /* 0x0001e20000100800 */
[----:B------:R-:W-:-:S03]  /*e370*/  IMAD.X R15, R15, 0x1, R3, P6 ;  /* 0x000000010f0f7824 */ /* 0x000fc600030e0603 */
[----:B------:R0:W-:Y:S04]  /*e380*/  STL [R1+0x50c], R25 ;  /* 0x00050c1901007387 */ /* 0x0001e80000100800 */
[----:B------:R0:W-:Y:S04]  /*e390*/  STL [R1+0x504], R23 ;  /* 0x0005041701007387 */ /* 0x0001e80000100800 */
[----:B------:R0:W-:Y:S04]  /*e3a0*/  STL [R1+0x4e0], R21 ;  /* 0x0004e01501007387 */ /* 0x0001e80000100800 */
[----:B------:R0:W-:Y:S04]  /*e3b0*/  STL [R1+0x4fc], R15 ;  /* 0x0004fc0f01007387 */ /* 0x0001e80000100800 */
[----:B------:R-:W2:Y:S01]  /*e3c0*/  LDL.LU R87, [R1+0x4d0] ;  /* 0x0004d00001577983 */ /* 0x000ea20000300800 */
[----:B---3--:R-:W-:Y:S01]  /*e3d0*/  IMAD.X R13, R13, 0x1, R3, P0 ;  /* 0x000000010d0d7824 */ /* 0x008fe200000e0603 */
[----:B------:R-:W-:-:S04]  /*e3e0*/  IADD3 R11, P0, PT, R11, R90, RZ ;  /* 0x0000005a0b0b7210 */ /* 0x000fc80007f1e0ff */
[----:B------:R3:W-:Y:S04]  /*e3f0*/  STL [R1+0x4f4], R13 ;  /* 0x0004f40d01007387 */ /* 0x0007e80000100800 */
[----:B------:R-:W2:Y:S04]  /*e400*/  LDL.LU R85, [R1+0x4e4] ;  /* 0x0004e40001557983 */ /* 0x000ea80000300800 */
[----:B------:R0:W-:Y:S04]  /*e410*/  STL [R1+0x4d8], R11 ;  /* 0x0004d80b01007387 */ /* 0x0001e80000100800 */
[----:B------:R-:W2:Y:S01]  /*e420*/  LDL.LU R83, [R1+0x4c8] ;  /* 0x0004c80001537983 */ /* 0x000ea20000300800 */
[----:B----4-:R-:W-:-:S05]  /*e430*/  IMAD.X R9, R9, 0x1, R3, P3 ;  /* 0x0000000109097824 */ /* 0x010fca00018e0603 */
[----:B------:R4:W-:Y:S04]  /*e440*/  STL [R1+0x4ec], R9 ;  /* 0x0004ec0901007387 */ /* 0x0009e80000100800 */
[----:B-1----:R-:W2:Y:S04]  /*e450*/  LDL.LU R81, [R1+0x4dc] ;  /* 0x0004dc0001517983 */ /* 0x002ea80000300800 */
[----:B0-----:R-:W2:Y:S04]  /*e460*/  LDL.LU R79, [R1+0x4c0] ;  /* 0x0004c000014f7983 */ /* 0x001ea80000300800 */
[----:B------:R-:W2:Y:S04]  /*e470*/  LDL.LU R77, [R1+0x4d4] ;  /* 0x0004d400014d7983 */ /* 0x000ea80000300800 */
[----:B--2---:R-:W2:Y:S04]  /*e480*/  LDL.LU R75, [R1+0x4b8] ;  /* 0x0004b800014b7983 */ /* 0x004ea80000300800 */
        /* <DEDUP_REMOVED lines=21> */
[----:B---3--:R-:W3:Y:S04]  /*e5e0*/  LDL.LU R13, [R1+0x474] ;  /* 0x00047400010d7983 */ /* 0x008ee80000300800 */
[----:B------:R-:W3:Y:S04]  /*e5f0*/  LDL.LU R11, [R1+0x46c] ;  /* 0x00046c00010b7983 */ /* 0x000ee80000300800 */
[----:B----4-:R-:W4:Y:S01]  /*e600*/  LDL.LU R9, [R1+0x464] ;  /* 0x0004640001097983 */ /* 0x010f220000300800 */
[----:B------:R-:W-:-:S06]  /*e610*/  USHF.L.U32 UR4, UR4, 0x1f, URZ ;  /* 0x0000001f04047899 */ /* 0x000fcc00080006ff */
[----:B------:R-:W-:-:S04]  /*e620*/  IMAD.U32 R4, RZ, RZ, UR4 ;  /* 0x00000004ff047e24 */ /* 0x000fc8000f8e00ff */
[----:B------:R-:W0:Y:S01]  /*e630*/  SYNCS.PHASECHK.TRANS64.TRYWAIT P6, [UR12], R4 ;  /* 0x00000004ff0075a7 */ /* 0x000e2200080c110c */
[----:B------:R-:W-:-:S05]  /*e640*/  IADD3 R87, P3, PT, R87, R90, RZ ;  /* 0x0000005a57577210 */ /* 0x000fca0007f7e0ff */
[----:B------:R1:W-:Y:S01]  /*e650*/  STL [R1+0x4d0], R87 ;  /* 0x0004d05701007387 */ /* 0x0003e20000100800 */
[----:B------:R-:W-:Y:S01]  /*e660*/  IMAD.X R85, R85, 0x1, R3, P4 ;  /* 0x0000000155557824 */ /* 0x000fe200020e0603 */
[----:B------:R-:W-:-:S04]  /*e670*/  IADD3 R83, P4, PT, R83, R90, RZ ;  /* 0x0000005a53537210 */ /* 0x000fc80007f9e0ff */
[----:B------:R1:W-:Y:S04]  /*e680*/  STL [R1+0x4e4], R85 ;  /* 0x0004e45501007387 */ /* 0x0003e80000100800 */
[----:B------:R1:W-:Y:S01]  /*e690*/  STL [R1+0x4c8], R83 ;  /* 0x0004c85301007387 */ /* 0x0003e20000100800 */
[----:B------:R-:W-:Y:S01]  /*e6a0*/  IMAD.X R81, R81, 0x1, R3, P5 ;  /* 0x0000000151517824 */ /* 0x000fe200028e0603 */
[----:B------:R-:W-:-:S04]  /*e6b0*/  IADD3 R79, P5, PT, R79, R90, RZ ;  /* 0x0000005a4f4f7210 */ /* 0x000fc80007fbe0ff */
[----:B------:R1:W-:Y:S01]  /*e6c0*/  STL [R1+0x4dc], R81 ;  /* 0x0004dc5101007387 */ /* 0x0003e20000100800 */
[----:B------:R-:W-:-:S03]  /*e6d0*/  IMAD.X R77, R77, 0x1, R3, P0 ;  /* 0x000000014d4d7824 */ /* 0x000fc600000e0603 */
[----:B------:R1:W-:Y:S01]  /*e6e0*/  STL [R1+0x4c0], R79 ;  /* 0x0004c04f01007387 */ /* 0x0003e20000100800 */
[----:B--2---:R-:W-:-:S03]  /*e6f0*/  IADD3 R75, P0, PT, R75, R90, RZ ;  /* 0x0000005a4b4b7210 */ /* 0x004fc60007f1e0ff */
        /* <DEDUP_REMOVED lines=20> */
[----:B------:R-:W-:Y:S02]  /*e840*/  IMAD.X R53, R53, 0x1, R3, P4 ;  /* 0x0000000135357824 */ /* 0x000fe400020e0603 */
        /* <DEDUP_REMOVED lines=18> */
[----:B------:R1:W-:Y:S01]  /*e970*/  STL [R1+0x48c], R27 ;  /* 0x00048c1b01007387 */ /* 0x0003e20000100800 */
[----:B---3--:R-:W-:-:S03]  /*e980*/  IMAD.X R13, R13, 0x1, R3, P0 ;  /* 0x000000010d0d7824 */ /* 0x008fc600000e0603 */
[----:B------:R1:W-:Y:S01]  /*e990*/  STL [R1+0x470], R25 ;  /* 0x0004701901007387 */ /* 0x0003e20000100800 */
[----:B------:R-:W-:-:S03]  /*e9a0*/  IMAD.X R11, R11, 0x1, R3, P3 ;  /* 0x000000010b0b7824 */ /* 0x000fc600018e0603 */
[----:B------:R1:W-:Y:S01]  /*e9b0*/  STL [R1+0x484], R23 ;  /* 0x0004841701007387 */ /* 0x0003e20000100800 */
[----:B----4-:R-:W-:-:S03]  /*e9c0*/  IMAD.X R9, R9, 0x1, R3, P4 ;  /* 0x0000000109097824 */ /* 0x010fc600020e0603 */
[----:B------:R1:W-:Y:S04]  /*e9d0*/  STL [R1+0x468], R21 ;  /* 0x0004681501007387 */ /* 0x0003e80000100800 */
[----:B------:R1:W-:Y:S04]  /*e9e0*/  STL [R1+0x47c], R15 ;  /* 0x00047c0f01007387 */ /* 0x0003e80000100800 */
[----:B------:R1:W-:Y:S04]  /*e9f0*/  STL [R1+0x464], R9 ;  /* 0x0004640901007387 */ /* 0x0003e80000100800 */
[----:B------:R1:W-:Y:S04]  /*ea00*/  STL [R1+0x474], R13 ;  /* 0x0004740d01007387 */ /* 0x0003e80000100800 */
[----:B------:R1:W-:Y:S01]  /*ea10*/  STL [R1+0x46c], R11 ;  /* 0x00046c0b01007387 */ /* 0x0003e20000100800 */
[----:B0-----:R-:W-:Y:S05]  /*ea20*/  @!P6 BRA `(.L_x_8) ;  /* 0x000001140084e947 */ /* 0x001fea0003800000 */
.L_x_16:
[----:B-----5:R0:W-:Y:S04]  /*ea30*/  STL [R1+0xd00], R52 ;  /* 0x000d003401007387 */ /* 0x0201e80000100800 */
[----:B------:R2:W-:Y:S04]  /*ea40*/  STL [R1+0xcfc], R54 ;  /* 0x000cfc3601007387 */ /* 0x0005e80000100800 */
[----:B------:R3:W-:Y:S04]  /*ea50*/  STL [R1+0xcf8], R62 ;  /* 0x000cf83e01007387 */ /* 0x0007e80000100800 */
[----:B------:R4:W-:Y:S04]  /*ea60*/  STL [R1+0xcf4], R64 ;  /* 0x000cf44001007387 */ /* 0x0009e80000100800 */
[----:B------:R1:W-:Y:S04]  /*ea70*/  STL [R1+0xcf0], R70 ;  /* 0x000cf04601007387 */ /* 0x0003e80000100800 */
[----:B------:R0:W-:Y:S04]  /*ea80*/  STL [R1+0xcec], R72 ;  /* 0x000cec4801007387 */ /* 0x0001e80000100800 */
[----:B------:R-:W-:Y:S04]  /*ea90*/  STL [R1+0xce8], R78 ;  /* 0x000ce84e01007387 */ /* 0x000fe80000100800 */
        /* <DEDUP_REMOVED lines=46> */
[----:B-1----:R-:W4:Y:S01]  /*ed80*/  LDL.LU R23, [R1+0x30c] ;  /* 0x00030c0001177983 */ /* 0x002f220000300800 */
[----:B0-----:R-:W-:-:S03]  /*ed90*/  PRMT R52, RZ, 0x7610, R52 ;  /* 0x00007610ff347816 */ /* 0x001fc60000000034 */
[----:B------:R-:W-:Y:S04]  /*eda0*/  STL [R1+0xa5c], R2 ;  /* 0x000a5c0201007387 */ /* 0x000fe80000100800 */
[----:B------:R-:W-:Y:S04]  /*edb0*/  STL [R1+0x96c], R0 ;  /* 0x00096c0001007387 */ /* 0x000fe80000100800 */
[----:B------:R-:W-:Y:S04]  /*edc0*/  STL [R1+0xa60], R0 ;  /* 0x000a600001007387 */ /* 0x000fe80000100800 */
[----:B------:R-:W-:Y:S04]  /*edd0*/  STL [R1+0x87c], R93 ;  /* 0x00087c5d01007387 */ /* 0x000fe80000100800 */
[----:B------:R-:W-:Y:S04]  /*ede0*/  STL [R1+0xa08], R93 ;  /* 0x000a085d01007387 */ /* 0x000fe80000100800 */
[----:B------:R-:W-:Y:S04]  /*edf0*/  STL [R1+0x878], R92 ;  /* 0x0008785c01007387 */ /* 0x000fe80000100800 */
[----:B------:R-:W-:Y:S01]  /*ee00*/  STL [R1+0xa0c], R92 ;  /* 0x000a0c5c01007387 */ /* 0x000fe20000100800 */
[----:B--2---:R-:W-:-:S03]  /*ee10*/  PRMT R54, RZ, 0x7610, R54 ;  /* 0x00007610ff367816 */ /* 0x004fc60000000036 */
[----:B------:R-:W-:Y:S04]  /*ee20*/  STL [R1+0x874], R91 ;  /* 0x0008745b01007387 */ /* 0x000fe80000100800 */
[----:B------:R-:W-:Y:S04]  /*ee30*/  STL [R1+0xa04], R91 ;  /* 0x000a045b01007387 */ /* 0x000fe80000100800 */
[----:B------:R-:W-:Y:S01]  /*ee40*/  STL [R1+0x870], R90 ;  /* 0x0008705a01007387 */ /* 0x000fe20000100800 */
[----:B---3--:R-:W-:-:S03]  /*ee50*/  PRMT R62, RZ, 0x7610, R62 ;  /* 0x00007610ff3e7816 */ /* 0x008fc6000000003e */
[----:B------:R-:W-:Y:S04]  /*ee60*/  STL [R1+0xa38], R90 ;  /* 0x000a385a01007387 */ /* 0x000fe80000100800 */
[----:B------:R-:W-:Y:S01]  /*ee70*/  STL [R1+0x86c], R3 ;  /* 0x00086c0301007387 */ /* 0x000fe20000100800 */
[----:B----4-:R-:W-:-:S03]  /*ee80*/  PRMT R64, RZ, 0x7610, R64 ;  /* 0x00007610ff407816 */ /* 0x010fc60000000040 */
[----:B------:R-:W-:Y:S04]  /*ee90*/  STL [R1+0xa00], R3 ;  /* 0x000a000301007387 */ /* 0x000fe80000100800 */
[----:B------:R0:W-:Y:S01]  /*eea0*/  STL.S16 [R1+0x2b0], R52 ;  /* 0x0002b03401007387 */ /* 0x0001e20000100600 */
[----:B------:R-:W-:Y:S02]  /*eeb0*/  PRMT R70, RZ, 0x7610, R70 ;  /* 0x00007610ff467816 */ /* 0x000fe40000000046 */
[----:B------:R-:W-:Y:S01]  /*eec0*/  PRMT R72, RZ, 0x7610, R72 ;  /* 0x00007610ff487816 */ /* 0x000fe20000000048 */
[----:B0-----:R-:W2:Y:S04]  /*eed0*/  LDL.LU R52, [R1+0xd00] ;  /* 0x000d000001347983 */ /* 0x001ea80000300800 */
[----:B------:R0:W-:Y:S01]  /*eee0*/  STL.S16 [R1+0x2b4], R54 ;  /* 0x0002b43601007387 */ /* 0x0001e20000100600 */
[----:B------:R-:W-:-:S02]  /*eef0*/  PRMT R78, RZ, 0x7610, R78 ;  /* 0x00007610ff4e7816 */ /* 0x000fc4000000004e */
[----:B------:R-:W-:Y:S01]  /*ef00*/  PRMT R80, RZ, 0x7610, R80 ;  /* 0x00007610ff507816 */ /* 0x000fe20000000050 */
[----:B0-----:R-:W3:Y:S01]  /*ef10*/  LDL.LU R54, [R1+0xcfc] ;  /* 0x000cfc0001367983 */ /* 0x001ee20000300800 */
[----:B------:R-:W-:Y:S02]  /*ef20*/  PRMT R8, RZ, 0x7610, R8 ;  /* 0x00007610ff087816 */ /* 0x000fe40000000008 */
[----:B------:R-:W-:Y:S02]  /*ef30*/  PRMT R10, RZ, 0x7610, R10 ;  /* 0x00007610ff0a7816 */ /* 0x000fe4000000000a */
[----:B------:R-:W-:Y:S02]  /*ef40*/  PRMT R20, RZ, 0x7610, R20 ;  /* 0x00007610ff147816 */ /* 0x000fe40000000014 */
[----:B------:R-:W-:Y:S02]  /*ef50*/  PRMT R22, RZ, 0x7610, R22 ;  /* 0x00007610ff167816 */ /* 0x000fe40000000016 */
[----:B------:R-:W-:-:S02]  /*ef60*/  PRMT R32, RZ, 0x7610, R32 ;  /* 0x00007610ff207816 */ /* 0x000fc40000000020 */
[----:B------:R-:W-:Y:S02]  /*ef70*/  PRMT R34, RZ, 0x7610, R34 ;  /* 0x00007610ff227816 */ /* 0x000fe40000000022 */
        /* <DEDUP_REMOVED lines=46> */
[----:B------:R-:W-:Y:S01]  /*f260*/  PRMT R87, RZ, 0x7610, R87 ;  /* 0x00007610ff577816 */ /* 0x000fe20000000057 */
[----:B------:R-:W-:-:S05]  /*f270*/  VIADD R23, R23, 0x1 ;  /* 0x0000000117177836 */ /* 0x000fca0000000000 */
[----:B------:R-:W-:Y:S04]  /*f280*/  STL [R1+0x30c], R23 ;  /* 0x00030c1701007387 */ /* 0x000fe80000100800 */
[----:B------:R0:W-:Y:S04]  /*f290*/  STL.S16 [R1+0x308], R62 ;  /* 0x0003083e01007387 */ /* 0x0001e80000100600 */
[----:B0-----:R-:W4:Y:S04]  /*f2a0*/  LDL.LU R62, [R1+0xcf8] ;  /* 0x000cf800013e7983 */ /* 0x001f280000300800 */
[----:B------:R0:W-:Y:S04]  /*f2b0*/  STL.S16 [R1+0x310], R64 ;  /* 0x0003104001007387 */ /* 0x0001e80000100600 */
[----:B0-----:R-:W2:Y:S04]  /*f2c0*/  LDL.LU R64, [R1+0xcf4] ;  /* 0x000cf40001407983 */ /* 0x001ea80000300800 */
        /* <DEDUP_REMOVED lines=64> */
[----:B------:R-:W-:Y:S04]  /*f6d0*/  STL.64 [R1+0xbb0], R92 ;  /* 0x000bb05c01007387 */ /* 0x000fe80000100a00 */
[----:B------:R-:W-:Y:S04]  /*f6e0*/  STL [R1+0xb28], R91 ;  /* 0x000b285b01007387 */ /* 0x000fe80000100800 */
[----:B------:R0:W-:Y:S04]  /*f6f0*/  STL.S16 [R1+0x704], R18 ;  /* 0x0007041201007387 */ /* 0x0001e80000100600 */
[----:B0-----:R-:W2:Y:S04]  /*f700*/  LDL.LU R18, [R1+0xc70] ;  /* 0x000c700001127983 */ /* 0x001ea80000300800 */
[----:B------:R0:W-:Y:S01]  /*f710*/  STL.S16 [R1+0x700], R19 ;  /* 0x0007001301007387 */ /* 0x0001e20000100600 */
[----:B------:R-:W-:-:S03]  /*f720*/  PRMT R91, RZ, 0x7610, R91 ;  /* 0x00007610ff5b7816 */ /* 0x000fc6000000005b */
        /* <DEDUP_REMOVED lines=14> */
[----:B------:R0:W-:Y:S04]  /*f810*/  STL.S16 [R1+0x2cc], R40 ;  /* 0x0002cc2801007387 */ /* 0x0001e80000100600 */
[----:B0-----:R-:W2:Y:S04]  /*f820*/  LDL.LU R40, [R1+0xc50] ;  /* 0x000c500001287983 */ /* 0x001ea80000300800 */
[----:B------:R0:W-:Y:S04]  /*f830*/  STL.S16 [R1+0x324], R41 ;  /* 0x0003242901007387 */ /* 0x0001e80000100600 */
[----:B0-----:R-:W2:Y:S04]  /*f840*/  LDL.LU R41, [R1+0xc4c] ;  /* 0x000c4c0001297983 */ /* 0x001ea80000300800 */
[----:B------:R0:W-:Y:S04]  /*f850*/  STL.S16 [R1+0x328], R42 ;  /* 0x0003282a01007387 */ /* 0x0001e80000100600 */
[----:B0-----:R-:W3:Y:S04]  /*f860*/  LDL.LU R42, [R1+0xc48] ;  /* 0x000c4800012a7983 */ /* 0x001ee80000300800 */
[----:B------:R0:W-:Y:S01]  /*f870*/  STL.S16 [R1+0x440], R43 ;  /* 0x0004402b01007387 */ /* 0x0001e20000100600 */
[----:B------:R-:W-:-:S03]  /*f880*/  PRMT R93, RZ, 0x7610, R93 ;  /* 0x00007610ff5d7816 */ /* 0x000fc6000000005d */
[----:B0-----:R-:W4:Y:S04]  /*f890*/  LDL.LU R43, [R1+0xc44] ;  /* 0x000c4400012b7983 */ /* 0x001f280000300800 */
[----:B------:R0:W-:Y:S01]  /*f8a0*/  STL.S16 [R1+0x444], R48 ;  /* 0x0004443001007387 */ /* 0x0001e20000100600 */
[----:B------:R-:W-:-:S03]  /*f8b0*/  PRMT R92, RZ, 0x7610, R92 ;  /* 0x00007610ff5c7816 */ /* 0x000fc6000000005c */
[----:B0-----:R-:W4:Y:S04]  /*f8c0*/  LDL.LU R48, [R1+0xc40] ;  /* 0x000c400001307983 */ /* 0x001f280000300800 */
[----:B------:R-:W-:Y:S04]  /*f8d0*/  STL [R1+0xaf0], R3 ;  /* 0x000af00301007387 */ /* 0x000fe80000100800 */
[----:B------:R0:W-:Y:S01]  /*f8e0*/  STL.S16 [R1+0x674], R49 ;  /* 0x0006743101007387 */ /* 0x0001e20000100600 */
[----:B------:R-:W-:Y:S02]  /*f8f0*/  PRMT R91, RZ, 0x7610, R91 ;  /* 0x00007610ff5b7816 */ /* 0x000fe4000000005b */
[----:B------:R-:W-:Y:S01]  /*f900*/  PRMT R90, RZ, 0x7610, R90 ;  /* 0x00007610ff5a7816 */ /* 0x000fe2000000005a */
[----:B0-----:R-:W4:Y:S04]  /*f910*/  LDL.LU R49, [R1+0xc3c] ;  /* 0x000c3c0001317983 */ /* 0x001f280000300800 */
[----:B------:R0:W-:Y:S01]  /*f920*/  STL.S16 [R1+0x6e4], R50 ;  /* 0x0006e43201007387 */ /* 0x0001e20000100600 */
[----:B------:R-:W-:-:S03]  /*f930*/  PRMT R85, RZ, 0x7610, R85 ;  /* 0x00007610ff557816 */ /* 0x000fc60000000055 */
[----:B0-----:R-:W4:Y:S04]  /*f940*/  LDL.LU R50, [R1+0xc38] ;  /* 0x000c380001327983 */ /* 0x001f280000300800 */
[----:B------:R0:W-:Y:S01]  /*f950*/  STL.S16 [R1+0x6e0], R88 ;  /* 0x0006e05801007387 */ /* 0x0001e20000100600 */
[----:B------:R-:W-:Y:S02]  /*f960*/  PRMT R83, RZ, 0x7610, R83 ;  /* 0x00007610ff537816 */ /* 0x000fe40000000053 */
[----:B------:R-:W-:Y:S01]  /*f970*/  PRMT R81, RZ, 0x7610, R81 ;  /* 0x00007610ff517816 */ /* 0x000fe20000000051 */
[----:B0-----:R-:W4:Y:S04]  /*f980*/  LDL.LU R88, [R1+0xc34] ;  /* 0x000c340001587983 */ /* 0x001f280000300800 */
[----:B------:R0:W-:Y:S01]  /*f990*/  STL.S16 [R1+0x6dc], R86 ;  /* 0x0006dc5601007387 */ /* 0x0001e20000100600 */
[----:B------:R-:W-:-:S02]  /*f9a0*/  PRMT R79, RZ, 0x7610, R79 ;  /* 0x00007610ff4f7816 */ /* 0x000fc4000000004f */
[----:B------:R-:W-:Y:S01]  /*f9b0*/  PRMT R77, RZ, 0x7610, R77 ;  /* 0x00007610ff4d7816 */ /* 0x000fe2000000004d */
[----:B0-----:R-:W4:Y:S04]  /*f9c0*/  LDL.LU R86, [R1+0xc30] ;  /* 0x000c300001567983 */ /* 0x001f280000300800 */
[----:B------:R0:W-:Y:S04]  /*f9d0*/  STL.S16 [R1+0x6d8], R4 ;  /* 0x0006d80401007387 */ /* 0x0001e80000100600 */
[----:B------:R-:W-:Y:S04]  /*f9e0*/  STL.S16 [R1+0x6d4], R93 ;  /* 0x0006d45d01007387 */ /* 0x000fe80000100600 */
[----:B------:R-:W-:Y:S01]  /*f9f0*/  STL.S16 [R1+0x6d0], R92 ;  /* 0x0006d05c01007387 */ /* 0x000fe20000100600 */
[----:B------:R-:W-:Y:S01]  /*fa00*/  PRMT R75, RZ, 0x7610, R75 ;  /* 0x00007610ff4b7816 */ /* 0x000fe2000000004b */
[----:B0-----:R-:W0:Y:S02]  /*fa10*/  LDC R4, c[0x0][0x3a0] ;  /* 0x0000e800ff047b82 */ /* 0x001e240000000800 */
[----:B------:R-:W-:Y:S04]  /*fa20*/  STL.S16 [R1+0x6cc], R91 ;  /* 0x0006cc5b01007387 */ /* 0x000fe80000100600 */
[----:B------:R-:W-:Y:S01]  /*fa30*/  STL.S16 [R1+0x6c8], R90 ;  /* 0x0006c85a01007387 */ /* 0x000fe20000100600 */
[----:B------:R-:W-:-:S03]  /*fa40*/  PRMT R73, RZ, 0x7610, R73 ;  /* 0x00007610ff497816 */ /* 0x000fc60000000049 */
        /* <DEDUP_REMOVED lines=16> */
[----:B------:R-:W-:Y:S04]  /*fb50*/  STL.S16 [R1+0x6c4], R73 ;  /* 0x0006c44901007387 */ /* 0x000fe80000100600 */
[----:B------:R-:W-:Y:S04]  /*fb60*/  STL.S16 [R1+0x6c0], R71 ;  /* 0x0006c04701007387 */ /* 0x000fe80000100600 */
[----:B------:R-:W-:Y:S04]  /*fb70*/  STL.S16 [R1+0x6bc], R69 ;  /* 0x0006bc4501007387 */ /* 0x000fe80000100600 */
[----:B------:R-:W-:Y:S04]  /*fb80*/  STL.S16 [R1+0x6b8], R67 ;  /* 0x0006b84301007387 */ /* 0x000fe80000100600 */
[----:B------:R-:W-:Y:S04]  /*fb90*/  STL.S16 [R1+0x6b4], R65 ;  /* 0x0006b44101007387 */ /* 0x000fe80000100600 */
[----:B------:R-:W-:Y:S04]  /*fba0*/  STL.S16 [R1+0x6b0], R63 ;  /* 0x0006b03f01007387 */ /* 0x000fe80000100600 */
[----:B------:R-:W-:Y:S04]  /*fbb0*/  STL.S16 [R1+0x6ac], R61 ;  /* 0x0006ac3d01007387 */ /* 0x000fe80000100600 */
[----:B------:R-:W-:Y:S04]  /*fbc0*/  STL.S16 [R1+0x6a8], R59 ;  /* 0x0006a83b01007387 */ /* 0x000fe80000100600 */
[----:B------:R1:W-:Y:S01]  /*fbd0*/  STL.S16 [R1+0x2e8], R21 ;  /* 0x0002e81501007387 */ /* 0x0003e20000100600 */
[----:B------:R-:W-:-:S02]  /*fbe0*/  PRMT R57, RZ, 0x7610, R57 ;  /* 0x00007610ff397816 */ /* 0x000fc40000000039 */
[----:B------:R-:W-:Y:S02]  /*fbf0*/  PRMT R55, RZ, 0x7610, R55 ;  /* 0x00007610ff377816 */ /* 0x000fe40000000037 */
[----:B------:R-:W-:Y:S01]  /*fc00*/  PRMT R53, RZ, 0x7610, R53 ;  /* 0x00007610ff357816 */ /* 0x000fe20000000035 */
[----:B-1----:R-:W4:Y:S01]  /*fc10*/  LDL.LU R21, [R1+0x77c] ;  /* 0x00077c0001157983 */ /* 0x002f220000300800 */
[----:B------:R-:W-:-:S03]  /*fc20*/  PRMT R13, RZ, 0x7610, R13 ;  /* 0x00007610ff0d7816 */ /* 0x000fc6000000000d */
[----:B------:R-:W-:Y:S04]  /*fc30*/  STL.S16 [R1+0x2ec], R57 ;  /* 0x0002ec3901007387 */ /* 0x000fe80000100600 */
[----:B------:R-:W-:Y:S04]  /*fc40*/  STL.S16 [R1+0x420], R55 ;  /* 0x0004203701007387 */ /* 0x000fe80000100600 */
[----:B------:R-:W-:Y:S04]  /*fc50*/  STL.S16 [R1+0x424], R53 ;  /* 0x0004243501007387 */ /* 0x000fe80000100600 */
[----:B------:R1:W-:Y:S01]  /*fc60*/  STL.S16 [R1+0x450], R13 ;  /* 0x0004500d01007387 */ /* 0x0003e20000100600 */
[----:B------:R-:W-:-:S02]  /*fc70*/  PRMT R47, RZ, 0x7610, R47 ;  /* 0x00007610ff2f7816 */ /* 0x000fc4000000002f */
[----:B------:R-:W-:Y:S02]  /*fc80*/  PRMT R45, RZ, 0x7610, R45 ;  /* 0x00007610ff2d7816 */ /* 0x000fe4000000002d */
[----:B------:R-:W-:Y:S01]  /*fc90*/  PRMT R37, RZ, 0x7610, R37 ;  /* 0x00007610ff257816 */ /* 0x000fe20000000025 */
[----:B-1----:R-:W4:Y:S04]  /*fca0*/  LDL.LU R13, [R1+0x780] ;  /* 0x00078000010d7983 */ /* 0x002f280000300800 */
[----:B------:R-:W-:Y:S04]  /*fcb0*/  STL.S16 [R1+0x454], R47 ;  /* 0x0004542f01007387 */ /* 0x000fe80000100600 */
[----:B------:R-:W-:Y:S04]  /*fcc0*/  STL.S16 [R1+0x6a4], R45 ;  /* 0x0006a42d01007387 */ /* 0x000fe80000100600 */
[----:B------:R1:W-:Y:S01]  /*fcd0*/  STL.S16 [R1+0x6a0], R37 ;  /* 0x0006a02501007387 */ /* 0x0003e20000100600 */
[----:B------:R-:W-:-:S02]  /*fce0*/  PRMT R35, RZ, 0x7610, R35 ;  /* 0x00007610ff237816 */ /* 0x000fc40000000023 */
[----:B------:R-:W-:Y:S01]  /*fcf0*/  PRMT R27, RZ, 0x7610, R27 ;  /* 0x00007610ff1b7816 */ /* 0x000fe2000000001b */
[----:B-1----:R-:W4:Y:S01]  /*fd00*/  LDL.LU R37, [R1+0x784] ;  /* 0x0007840001257983 */ /* 0x002f220000300800 */
[----:B------:R-:W-:Y:S02]  /*fd10*/  PRMT R25, RZ, 0x7610, R25 ;  /* 0x00007610ff197816 */ /* 0x000fe40000000019 */
[----:B------:R-:W-:Y:S01]  /*fd20*/  PRMT R15, RZ, 0x7610, R15 ;  /* 0x00007610ff0f7816 */ /* 0x000fe2000000000f */
[----:B------:R1:W-:Y:S04]  /*fd30*/  STL.S16 [R1+0x69c], R35 ;  /* 0x00069c2301007387 */ /* 0x0003e80000100600 */
[----:B------:R0:W-:Y:S04]  /*fd40*/  STL.S16 [R1+0x698], R27 ;  /* 0x0006981b01007387 */ /* 0x0001e80000100600 */
[----:B-1----:R-:W4:Y:S04]  /*fd50*/  LDL.LU R35, [R1+0x788] ;  /* 0x0007880001237983 */ /* 0x002f280000300800 */
[----:B------:R1:W-:Y:S04]  /*fd60*/  STL.S16 [R1+0x694], R25 ;  /* 0x0006941901007387 */ /* 0x0003e80000100600 */
[----:B------:R1:W-:Y:S04]  /*fd70*/  STL.S16 [R1+0x690], R15 ;  /* 0x0006900f01007387 */ /* 0x0003e80000100600 */
[----:B0-----:R-:W4:Y:S01]  /*fd80*/  LDL.LU R27, [R1+0x78c] ;  /* 0x00078c00011b7983 */ /* 0x001f220000300800 */
[----:B------:R-:W-:-:S02]  /*fd90*/  PRMT R11, RZ, 0x7610, R11 ;  /* 0x00007610ff0b7816 */ /* 0x000fc4000000000b */
[----:B------:R-:W-:Y:S02]  /*fda0*/  PRMT R9, RZ, 0x7610, R9 ;  /* 0x00007610ff097816 */ /* 0x000fe40000000009 */
[----:B------:R-:W-:Y:S01]  /*fdb0*/  PRMT R0, RZ, 0x7610, R0 ;  /* 0x00007610ff007816 */ /* 0x000fe20000000000 */
[----:B------:R0:W-:Y:S01]  /*fdc0*/  STL.S16 [R1+0x68c], R11 ;  /* 0x00068c0b01007387 */ /* 0x0001e20000100600 */
[----:B------:R-:W-:-:S03]  /*fdd0*/  PRMT R2, RZ, 0x7610, R2 ;  /* 0x00007610ff027816 */ /* 0x000fc60000000002 */
[----:B-1----:R-:W4:Y:S01]  /*fde0*/  LDL.LU R25, [R1+0x790] ;  /* 0x0007900001197983 */ /* 0x002f220000300800 */
[----:B------:R-:W-:-:S03]  /*fdf0*/  PRMT R33, RZ, 0x7610, R33 ;  /* 0x00007610ff217816 */ /* 0x000fc60000000021 */
[----:B------:R-:W-:Y:S01]  /*fe00*/  STL.S16 [R1+0x688], R9 ;  /* 0x0006880901007387 */ /* 0x000fe20000100600 */
[----:B------:R-:W-:-:S03]  /*fe10*/  PRMT R3, RZ, 0x7610, R3 ;  /* 0x00007610ff037816 */ /* 0x000fc60000000003 */
[----:B------:R-:W4:Y:S04]  /*fe20*/  LDL.LU R15, [R1+0x794] ;  /* 0x00079400010f7983 */ /* 0x000f280000300800 */
[----:B------:R1:W-:Y:S04]  /*fe30*/  STL [R1+0xa64], R0 ;  /* 0x000a640001007387 */ /* 0x0003e80000100800 */
[----:B------:R1:W-:Y:S01]  /*fe40*/  STL [R1+0xa68], R2 ;  /* 0x000a680201007387 */ /* 0x0003e20000100800 */
[----:B--2---:R-:W-:-:S03]  /*fe50*/  IMAD.MOV.U32 R53, RZ, RZ, R52 ;  /* 0x000000ffff357224 */ /* 0x004fc600078e0034 */
[----:B0-----:R-:W2:Y:S01]  /*fe60*/  LDL.LU R11, [R1+0x798] ;  /* 0x00079800010b7983 */ /* 0x001ea20000300800 */
[----:B-1----:R-:W-:-:S03]  /*fe70*/  PRMT R0, RZ, 0x7610, R0 ;  /* 0x00007610ff007816 */ /* 0x002fc60000000000 */
[----:B------:R-:W2:Y:S01]  /*fe80*/  LDL.LU R9, [R1+0x79c] ;  /* 0x00079c0001097983 */ /* 0x000ea20000300800 */
[----:B------:R-:W-:-:S03]  /*fe90*/  PRMT R2, RZ, 0x7610, R2 ;  /* 0x00007610ff027816 */ /* 0x000fc60000000002 */
[----:B------:R-:W-:Y:S01]  /*fea0*/  STL.S16 [R1+0x2f0], R33 ;  /* 0x0002f02101007387 */ /* 0x000fe20000100600 */
[----:B------:R-:W-:-:S03]  /*feb0*/  IMAD R4, R23, -0x40, R4 ;  /* 0xffffffc017047824 */ /* 0x000fc600078e0204 */
[----:B------:R0:W-:Y:S01]  /*fec0*/  STL.64 [R1+0xaf8], R2 ;  /* 0x000af80201007387 */ /* 0x0001e20000100a00 */
[----:B---3--:R-:W-:-:S03]  /*fed0*/  IMAD.MOV.U32 R55, RZ, RZ, R54 ;  /* 0x000000ffff377224 */ /* 0x008fc600078e0036 */
[----:B0-----:R-:W3:Y:S04]  /*fee0*/  LDL.LU R3, [R1+0x7a0] ;  /* 0x0007a00001037983 */ /* 0x001ee80000300800 */
[----:B------:R0:W-:Y:S01]  /*fef0*/  STL.S16 [R1+0x2fc], R0 ;  /* 0x0002fc0001007387 */ /* 0x0001e20000100600 */
[----:B----4-:R-:W-:Y:S02]  /*ff00*/  IMAD.MOV.U32 R63, RZ, RZ, R62 ;  /* 0x000000ffff3f7224 */ /* 0x010fe400078e003e */
[----:B------:R-:W-:Y:S02]  /*ff10*/  IMAD.MOV.U32 R65, RZ, RZ, R64 ;  /* 0x000000ffff417224 */ /* 0x000fe400078e0040 */
[----:B------:R-:W-:Y:S02]  /*ff20*/  IMAD.MOV.U32 R71, RZ, RZ, R70 ;  /* 0x000000ffff477224 */ /* 0x000fe400078e0046 */
[----:B------:R-:W-:-:S02]  /*ff30*/  IMAD.MOV.U32 R52, RZ, RZ, R21 ;  /* 0x000000ffff347224 */ /* 0x000fc400078e0015 */
[----:B------:R-:W4:Y:S04]  /*ff40*/  LDL.LU R21, [R1+0x7a4] ;  /* 0x0007a40001157983 */ /* 0x000f280000300800 */
[----:B------:R-:W4:Y:S04]  /*ff50*/  LDL.LU R23, [R1+0x7a8] ;  /* 0x0007a80001177983 */ /* 0x000f280000300800 */
[----:B------:R-:W-:Y:S04]  /*ff60*/  STL [R1+0xa6c], R53 ;  /* 0x000a6c3501007387 */ /* 0x000fe80000100800 */
[----:B------:R1:W-:Y:S04]  /*ff70*/  STL [R1+0xab0], R52 ;  /* 0x000ab03401007387 */ /* 0x0003e80000100800 */
[----:B------:R-:W4:Y:S01]  /*ff80*/  LDL.LU R33, [R1+0x7ac] ;  /* 0x0007ac0001217983 */ /* 0x000f220000300800 */
[----:B------:R-:W-:-:S03]  /*ff90*/  IMAD.MOV.U32 R54, RZ, RZ, R13 ;  /* 0x000000ffff367224 */ /* 0x000fc600078e000d */
[----:B------:R-:W4:Y:S04]  /*ffa0*/  LDL.LU R13, [R1+0x7b0] ;  /* 0x0007b000010d7983 */ /* 0x000f280000300800 */
[----:B------:R-:W-:Y:S04]  /*ffb0*/  STL.64 [R1+0xa70], R54 ;  /* 0x000a703601007387 */ /* 0x000fe80000100a00 */
[----:B------:R-:W4:Y:S01]  /*ffc0*/  LDL.LU R2, [R1+0x7b4] ;  /* 0x0007b40001027983 */ /* 0x000f220000300800 */
[----:B------:R-:W-:-:S05]  /*ffd0*/  IMAD.MOV.U32 R62, RZ, RZ, R37 ;  /* 0x000000ffff3e7224 */ /* 0x000fca00078e0025 */
[----:B------:R-:W-:Y:S04]  /*ffe0*/  STL.64 [R1+0xa78], R62 ;  /* 0x000a783e01007387 */ /* 0x000fe80000100a00 */
[----:B0-----:R-:W4:Y:S01]  /*fff0*/  LDL.LU R0, [R1+0x7b8] ;  /* 0x0007b80001007983 */ /* 0x001f220000300800 */
[----:B------:R-:W-:-:S05]  /*10000*/  IMAD.MOV.U32 R64, RZ, RZ, R35 ;  /* 0x000000ffff407224 */ /* 0x000fca00078e0023 */
[----:B------:R-:W-:Y:S01]  /*10010*/  STL.64 [R1+0xa80], R64 ;  /* 0x000a804001007387 */ /* 0x000fe20000100a00 */
[----:B------:R-:W-:-:S05]  /*10020*/  IMAD.MOV.U32 R70, RZ, RZ, R27 ;  /* 0x000000ffff467224 */ /* 0x000fca00078e001b */
[----:B------:R-:W-:Y:S04]  /*10030*/  STL.64 [R1+0xa88], R70 ;  /* 0x000a884601007387 */ /* 0x000fe80000100a00 */
[----:B-1----:R-:W4:Y:S01]  /*10040*/  LDL.LU R52, [R1+0x7bc] ;  /* 0x0007bc0001347983 */ /* 0x002f220000300800 */
[----:B------:R-:W-:Y:S02]  /*10050*/  IMAD.MOV.U32 R73, RZ, RZ, R72 ;  /* 0x000000ffff497224 */ /* 0x000fe400078e0048 */
[----:B------:R-:W-:Y:S01]  /*10060*/  IMAD.MOV.U32 R72, RZ, RZ, R25 ;  /* 0x000000ffff487224 */ /* 0x000fe200078e0019 */
[----:B------:R-:W4:Y:S01]  /*10070*/  LDL.LU R37, [R1+0x7c0] ;  /* 0x0007c00001257983 */ /* 0x000f220000300800 */
[----:B------:R-:W-:Y:S02]  /*10080*/  IMAD.MOV.U32 R79, RZ, RZ, R78 ;  /* 0x000000ffff4f7224 */ /* 0x000fe400078e004e */
[----:B------:R-:W-:Y:S01]  /*10090*/  IMAD.MOV.U32 R78, RZ, RZ, R15 ;  /* 0x000000ffff4e7224 */ /* 0x000fe200078e000f */
[----:B------:R-:W-:Y:S01]  /*100a0*/  STL.64 [R1+0xa90], R72 ;  /* 0x000a904801007387 */ /* 0x000fe20000100a00 */
[----:B------:R-:W-:-:S03]  /*100b0*/  IMAD.MOV.U32 R81, RZ, RZ, R80 ;  /* 0x000000ffff517224 */ /* 0x000fc600078e0050 */
[----:B------:R-:W-:Y:S04]  /*100c0*/  STL.64 [R1+0xae0], R78 ;  /* 0x000ae04e01007387 */ /* 0x000fe80000100a00 */
[----:B------:R-:W4:Y:S01]  /*100d0*/  LDL.LU R27, [R1+0x7c4] ;  /* 0x0007c400011b7983 */ /* 0x000f220000300800 */
[----:B--2---:R-:W-:-:S03]  /*100e0*/  IMAD.MOV.U32 R80, RZ, RZ, R11 ;  /* 0x000000ffff507224 */ /* 0x004fc600078e000b */
[----:B------:R-:W2:Y:S01]  /*100f0*/  LDL.LU R25, [R1+0x7c8] ;  /* 0x0007c80001197983 */ /* 0x000ea20000300800 */
[----:B------:R-:W-:-:S03]  /*10100*/  LOP3.LUT R9, R9, R8, RZ, 0x3c, !PT ;  /* 0x0000000809097212 */ /* 0x000fc600078e3cff */
[----:B------:R-:W-:Y:S01]  /*10110*/  STL.64 [R1+0xb00], R80 ;  /* 0x000b005001007387 */ /* 0x000fe20000100a00 */
[----:B------:R-:W-:-:S03]  /*10120*/  LOP3.LUT R8, R9, R8, RZ, 0x3c, !PT ;  /* 0x0000000809087212 */ /* 0x000fc600078e3cff */
[----:B------:R-:W2:Y:S01]  /*10130*/  LDL.LU R15, [R1+0x7cc] ;  /* 0x0007cc00010f7983 */ /* 0x000ea20000300800 */
[----:B------:R-:W-:Y:S01]  /*10140*/  IMAD.MOV.U32 R11, RZ, RZ, R10 ;  /* 0x000000ffff0b7224 */ /* 0x000fe200078e000a */
[----:B------:R-:W-:Y:S01]  /*10150*/  LOP3.LUT R9, R9, R8, RZ, 0x3c, !PT ;  /* 0x0000000809097212 */ /* 0x000fe200078e3cff */
[----:B------:R-:W-:-:S04]  /*10160*/  IMAD.MOV.U32 R35, RZ, RZ, R34 ;  /* 0x000000ffff237224 */ /* 0x000fc800078e0022 */
[----:B------:R-:W-:Y:S01]  /*10170*/  STL.64 [R1+0xa98], R8 ;  /* 0x000a980801007387 */ /* 0x000fe20000100a00 */
[----:B------:R-:W-:Y:S02]  /*10180*/  IMAD.MOV.U32 R45, RZ, RZ, R44 ;  /* 0x000000ffff2d7224 */ /* 0x000fe400078e002c */
[----:B---3--:R-:W-:Y:S02]  /*10190*/  IMAD.MOV.U32 R10, RZ, RZ, R3 ;  /* 0x000000ffff0a7224 */ /* 0x008fe400078e0003 */
[----:B------:R-:W3:Y:S04]  /*101a0*/  LDL.LU R3, [R1+0x7d0] ;  /* 0x0007d00001037983 */ /* 0x000ee80000300800 */
[----:B------:R0:W-:Y:S01]  /*101b0*/  STL.64 [R1+0xaa0], R10 ;  /* 0x000aa00a01007387 */ /* 0x0001e20000100a00 */
[----:B------:R-:W-:-:S02]  /*101c0*/  IMAD.MOV.U32 R47, RZ, RZ, R46 ;  /* 0x000000ffff2f7224 */ /* 0x000fc400078e002e */
[----:B------:R-:W-:Y:S01]  /*101d0*/  IMAD.MOV.U32 R57, RZ, RZ, R56 ;  /* 0x000000ffff397224 */ /* 0x000fe200078e0038 */
[----:B----4-:R-:W-:Y:S02]  /*101e0*/  LOP3.LUT R21, R21, R20, RZ, 0x3c, !PT ;  /* 0x0000001415157212 */ /* 0x010fe400078e3cff */
[----:B------:R-:W-:Y:S02]  /*101f0*/  LOP3.LUT R23, R23, R22, RZ, 0x3c, !PT ;  /* 0x0000001617177212 */ /* 0x000fe400078e3cff */
[----:B------:R-:W-:Y:S02]  /*10200*/  LOP3.LUT R20, R21, R20, RZ, 0x3c, !PT ;  /* 0x0000001415147212 */ /* 0x000fe400078e3cff */
[----:B------:R-:W-:Y:S02]  /*10210*/  LOP3.LUT R22, R23, R22, RZ, 0x3c, !PT ;  /* 0x0000001617167212 */ /* 0x000fe400078e3cff */
[----:B------:R-:W-:Y:S02]  /*10220*/  LOP3.LUT R21, R21, R20, RZ, 0x3c, !PT ;  /* 0x0000001415157212 */ /* 0x000fe400078e3cff */
[----:B------:R-:W-:-:S04]  /*10230*/  LOP3.LUT R33, R33, R32, RZ, 0x3c, !PT ;  /* 0x0000002021217212 */ /* 0x000fc800078e3cff */
[----:B------:R-:W-:Y:S02]  /*10240*/  LOP3.LUT R32, R33, R32, RZ, 0x3c, !PT ;  /* 0x0000002021207212 */ /* 0x000fe400078e3cff */
[----:B------:R-:W-:Y:S02]  /*10250*/  LOP3.LUT R23, R23, R22, RZ, 0x3c, !PT ;  /* 0x0000001617177212 */ /* 0x000fe400078e3cff */
[----:B------:R-:W-:Y:S01]  /*10260*/  LOP3.LUT R33, R33, R32, RZ, 0x3c, !PT ;  /* 0x0000002021217212 */ /* 0x000fe200078e3cff */
[----:B------:R-:W-:Y:S01]  /*10270*/  IMAD.MOV.U32 R34, RZ, RZ, R13 ;  /* 0x000000ffff227224 */ /* 0x000fe200078e000d */
[----:B------:R-:W-:Y:S04]  /*10280*/  STL.64 [R1+0xaa8], R20 ;  /* 0x000aa81401007387 */ /* 0x000fe80000100a00 */
[----:B------:R-:W-:Y:S01]  /*10290*/  STL.64 [R1+0xab8], R22 ;  /* 0x000ab81601007387 */ /* 0x000fe20000100a00 */
[----:B------:R-:W-:-:S03]  /*102a0*/  IMAD.MOV.U32 R44, RZ, RZ, R2 ;  /* 0x000000ffff2c7224 */ /* 0x000fc600078e0002 */
[----:B------:R-:W-:Y:S04]  /*102b0*/  STL.64 [R1+0xac0], R32 ;  /* 0x000ac02001007387 */ /* 0x000fe80000100a00 */
[----:B------:R1:W-:Y:S04]  /*102c0*/  STL.64 [R1+0xac8], R34 ;  /* 0x000ac82201007387 */ /* 0x0003e80000100a00 */
[----:B------:R-:W4:Y:S04]  /*102d0*/  LDL.LU R13, [R1+0x7d4] ;  /* 0x0007d400010d7983 */ /* 0x000f280000300800 */
[----:B0-----:R-:W4:Y:S04]  /*102e0*/  LDL.LU R11, [R1+0x7d8] ;  /* 0x0007d800010b7983 */ /* 0x001f280000300800 */
[----:B------:R-:W-:Y:S04]  /*102f0*/  STL.64 [R1+0xad0], R44 ;  /* 0x000ad02c01007387 */ /* 0x000fe80000100a00 */
[----:B------:R-:W4:Y:S01]  /*10300*/  LDL.LU R2, [R1+0x7dc] ;  /* 0x0007dc0001027983 */ /* 0x000f220000300800 */
[----:B------:R-:W-:-:S03]  /*10310*/  IMAD.MOV.U32 R46, RZ, RZ, R0 ;  /* 0x000000ffff2e7224 */ /* 0x000fc600078e0000 */
[----:B------:R-:W4:Y:S04]  /*10320*/  LDL.LU R0, [R1+0x7e0] ;  /* 0x0007e00001007983 */ /* 0x000f280000300800 */
[----:B------:R-:W-:Y:S01]  /*10330*/  STL.64 [R1+0xad8], R46 ;  /* 0x000ad82e01007387 */ /* 0x000fe20000100a00 */
[----:B------:R-:W-:-:S05]  /*10340*/  IMAD.MOV.U32 R56, RZ, RZ, R52 ;  /* 0x000000ffff387224 */ /* 0x000fca00078e0034 */
[----:B------:R-:W-:Y:S04]  /*10350*/  STL.64 [R1+0xae8], R56 ;  /* 0x000ae83801007387 */ /* 0x000fe80000100a00 */
[----:B------:R-:W4:Y:S01]  /*10360*/  LDL.LU R9, [R1+0x7e4] ;  /* 0x0007e40001097983 */ /* 0x000f220000300800 */
[----:B------:R-:W-:Y:S02]  /*10370*/  IMAD.MOV.U32 R59, RZ, RZ, R58 ;  /* 0x000000ffff3b7224 */ /* 0x000fe400078e003a */
[----:B------:R-:W-:Y:S01]  /*10380*/  IMAD.MOV.U32 R58, RZ, RZ, R37 ;  /* 0x000000ffff3a7224 */ /* 0x000fe200078e0025 */
[----:B------:R-:W4:Y:S01]  /*10390*/  LDL.LU R8, [R1+0x7e8] ;  /* 0x0007e80001087983 */ /* 0x000f220000300800 */
[----:B------:R-:W-:Y:S02]  /*103a0*/  IMAD.MOV.U32 R67, RZ, RZ, R66 ;  /* 0x000000ffff437224 */ /* 0x000fe400078e0042 */
[----:B------:R-:W-:-:S02]  /*103b0*/  IMAD.MOV.U32 R69, RZ, RZ, R68 ;  /* 0x000000ffff457224 */ /* 0x000fc400078e0044 */
[----:B------:R-:W-:Y:S01]  /*103c0*/  IMAD.MOV.U32 R66, RZ, RZ, R27 ;  /* 0x000000ffff427224 */ /* 0x000fe200078e001b */
[----:B------:R-:W-:Y:S01]  /*103d0*/  STL.64 [R1+0xb08], R58 ;  /* 0x000b083a01007387 */ /* 0x000fe20000100a00 */
[----:B------:R-:W-:Y:S02]  /*103e0*/  IMAD.MOV.U32 R75, RZ, RZ, R74 ;  /* 0x000000ffff4b7224 */ /* 0x000fe400078e004a */
[----:B--2---:R-:W-:Y:S01]  /*103f0*/  IMAD.MOV.U32 R68, RZ, RZ, R25 ;  /* 0x000000ffff447224 */ /* 0x004fe200078e0019 */
[----:B------:R-:W-:Y:S04]  /*10400*/  STL.64 [R1+0xb10], R66 ;  /* 0x000b104201007387 */ /* 0x000fe80000100a00 */
[----:B------:R-:W-:Y:S01]  /*10410*/  STL.64 [R1+0xb18], R68 ;  /* 0x000b184401007387 */ /* 0x000fe20000100a00 */
[----:B------:R-:W-:-:S03]  /*10420*/  IMAD.MOV.U32 R74, RZ, RZ, R15 ;  /* 0x000000ffff4a7224 */ /* 0x000fc600078e000f */
[----:B------:R-:W2:Y:S04]  /*10430*/  LDL.LU R10, [R1+0x7ec] ;  /* 0x0007ec00010a7983 */ /* 0x000ea80000300800 */
[----:B------:R-:W-:Y:S04]  /*10440*/  STL.64 [R1+0xb20], R74 ;  /* 0x000b204a01007387 */ /* 0x000fe80000100a00 */
[----:B-1----:R-:W2:Y:S04]  /*10450*/  LDL.LU R35, [R1+0x748] ;  /* 0x0007480001237983 */ /* 0x002ea80000300800 */
[----:B------:R-:W2:Y:S04]  /*10460*/  LDL.LU R34, [R1] ;  /* 0x0000000001227983 */ /* 0x000ea80000300800 */
[----:B------:R-:W2:Y:S01]  /*10470*/  LDL.LU R33, [R1+0x74c] ;  /* 0x00074c0001217983 */ /* 0x000ea20000300800 */
[----:B------:R-:W-:-:S03]  /*10480*/  IMAD.MOV.U32 R77, RZ, RZ, R76 ;  /* 0x000000ffff4d7224 */ /* 0x000fc600078e004c */
[----:B------:R-:W2:Y:S01]  /*10490*/  LDL.LU R32, [R1+0x8] ;  /* 0x0000080001207983 */ /* 0x000ea20000300800 */
[----:B---3--:R-:W-:-:S03]  /*104a0*/  IMAD.MOV.U32 R76, RZ, RZ, R3 ;  /* 0x000000ffff4c7224 */ /* 0x008fc600078e0003 */
[----:B------:R-:W3:Y:S01]  /*104b0*/  LDL.LU R23, [R1+0x750] ;  /* 0x0007500001177983 */ /* 0x000ee20000300800 */
[----:B------:R-:W-:-:S03]  /*104c0*/  IMAD.MOV.U32 R83, RZ, RZ, R82 ;  /* 0x000000ffff537224 */ /* 0x000fc600078e0052 */
[----:B------:R-:W3:Y:S01]  /*104d0*/  LDL.LU R22, [R1+0x10] ;  /* 0x0000100001167983 */ /* 0x000ee20000300800 */
[----:B------:R-:W-:-:S03]  /*104e0*/  IMAD.MOV.U32 R85, RZ, RZ, R84 ;  /* 0x000000ffff557224 */ /* 0x000fc600078e0054 */
[----:B------:R-:W3:Y:S04]  /*104f0*/  LDL.LU R21, [R1+0x754] ;  /* 0x0007540001157983 */ /* 0x000ee80000300800 */
[----:B------:R-:W3:Y:S04]  /*10500*/  LDL.LU R20, [R1+0x18] ;  /* 0x0000180001147983 */ /* 0x000ee80000300800 */
[----:B------:R-:W3:Y:S01]  /*10510*/  LDL.LU R3, [R1+0x758] ;  /* 0x0007580001037983 */ /* 0x000ee20000300800 */
[----:B------:R-:W-:-:S03]  /*10520*/  IMAD.MOV.U32 R15, RZ, RZ, R14 ;  /* 0x000000ffff0f7224 */ /* 0x000fc600078e000e */
[----:B------:R-:W-:Y:S01]  /*10530*/  STL.64 [R1+0xb30], R76 ;  /* 0x000b304c01007387 */ /* 0x000fe20000100a00 */
[----:B------:R-:W-:Y:S02]  /*10540*/  IMAD.MOV.U32 R25, RZ, RZ, R24 ;  /* 0x000000ffff197224 */ /* 0x000fe400078e0018 */
[----:B----4-:R-:W-:Y:S02]  /*10550*/  IMAD.MOV.U32 R82, RZ, RZ, R13 ;  /* 0x000000ffff527224 */ /* 0x010fe400078e000d */
[----:B------:R-:W-:Y:S02]  /*10560*/  IMAD.MOV.U32 R13, RZ, RZ, R12 ;  /* 0x000000ffff0d7224 */ /* 0x000fe400078e000c */
[----:B------:R-:W-:Y:S01]  /*10570*/  IMAD.MOV.U32 R84, RZ, RZ, R11 ;  /* 0x000000ffff547224 */ /* 0x000fe200078e000b */
[----:B------:R-:W-:Y:S01]  /*10580*/  STL.64 [R1+0xb38], R82 ;  /* 0x000b385201007387 */ /* 0x000fe20000100a00 */
[----:B------:R-:W-:-:S03]  /*10590*/  IMAD.MOV.U32 R12, RZ, RZ, R2 ;  /* 0x000000ffff0c7224 */ /* 0x000fc600078e0002 */
[----:B------:R-:W-:Y:S01]  /*105a0*/  STL.64 [R1+0xb40], R84 ;  /* 0x000b405401007387 */ /* 0x000fe20000100a00 */
[----:B------:R-:W-:-:S03]  /*105b0*/  IMAD.MOV.U32 R14, RZ, RZ, R0 ;  /* 0x000000ffff0e7224 */ /* 0x000fc600078e0000 */
[----:B------:R-:W-:Y:S04]  /*105c0*/  STL.64 [R1+0xb48], R12 ;  /* 0x000b480c01007387 */ /* 0x000fe80000100a00 */
[----:B------:R-:W4:Y:S04]  /*105d0*/  LDL.LU R2, [R1+0x28] ;  /* 0x0000280001027983 */ /* 0x000f280000300800 */
[----:B------:R-:W4:Y:S04]  /*105e0*/  LDL.LU R0, [R1+0x760] ;  /* 0x0007600001007983 */ /* 0x000f280000300800 */
[----:B------:R0:W-:Y:S01]  /*105f0*/  STL.64 [R1+0xb50], R14 ;  /* 0x000b500e01007387 */ /* 0x0001e20000100a00 */
[----:B------:R-:W-:-:S05]  /*10600*/  IMAD.MOV.U32 R24, RZ, RZ, R9 ;  /* 0x000000ffff187224 */ /* 0x000fca00078e0009 */
[----:B------:R-:W-:Y:S04]  /*10610*/  STL.64 [R1+0xb58], R24 ;  /* 0x000b581801007387 */ /* 0x000fe80000100a00 */
[----:B0-----:R-:W4:Y:S01]  /*10620*/  LDL.LU R15, [R1+0x30] ;  /* 0x00003000010f7983 */ /* 0x001f220000300800 */
[----:B------:R-:W-:Y:S02]  /*10630*/  IMAD.MOV.U32 R27, RZ, RZ, R26 ;  /* 0x000000ffff1b7224 */ /* 0x000fe400078e001a */
[----:B------:R-:W-:Y:S01]  /*10640*/  IMAD.MOV.U32 R26, RZ, RZ, R8 ;  /* 0x000000ffff1a7224 */ /* 0x000fe200078e0008 */
[----:B------:R-:W4:Y:S01]  /*10650*/  LDL.LU R14, [R1+0x764] ;  /* 0x00076400010e7983 */ /* 0x000f220000300800 */
[----:B------:R-:W-:-:S03]  /*10660*/  IMAD.MOV.U32 R37, RZ, RZ, R36 ;  /* 0x000000ffff257224 */ /* 0x000fc600078e0024 */
[----:B------:R-:W4:Y:S01]  /*10670*/  LDL.LU R9, [R1+0x48] ;  /* 0x0000480001097983 */ /* 0x000f220000300800 */
[----:B------:R-:W-:-:S03]  /*10680*/  IMAD.MOV.U32 R61, RZ, RZ, R60 ;  /* 0x000000ffff3d7224 */ /* 0x000fc600078e003c */
[----:B------:R-:W4:Y:S01]  /*10690*/  LDL.LU R8, [R1+0x414] ;  /* 0x0004140001087983 */ /* 0x000f220000300800 */
[----:B--2---:R-:W-:-:S03]  /*106a0*/  IMAD.MOV.U32 R36, RZ, RZ, R10 ;  /* 0x000000ffff247224 */ /* 0x004fc600078e000a */
[----:B------:R-:W-:Y:S04]  /*106b0*/  STL.64 [R1+0xb68], R26 ;  /* 0x000b681a01007387 */ /* 0x000fe80000100a00 */
[----:B------:R-:W2:Y:S01]  /*106c0*/  LDL.LU R11, [R1+0x50] ;  /* 0x00005000010b7983 */ /* 0x000ea20000300800 */
[----:B------:R-:W-:-:S03]  /*106d0*/  IMAD.MOV.U32 R60, RZ, RZ, R35 ;  /* 0x000000ffff3c7224 */ /* 0x000fc600078e0023 */
[----:B------:R-:W2:Y:S01]  /*106e0*/  LDL.LU R10, [R1+0x418] ;  /* 0x00041800010a7983 */ /* 0x000ea20000300800 */
[----:B------:R-:W-:-:S03]  /*106f0*/  IMAD.MOV.U32 R55, RZ, RZ, R34 ;  /* 0x000000ffff377224 */ /* 0x000fc600078e0022 */
[----:B------:R0:W-:Y:S01]  /*10700*/  STL.64 [R1+0xb70], R36 ;  /* 0x000b702401007387 */ /* 0x0001e20000100a00 */
[----:B------:R-:W-:-:S03]  /*10710*/  IMAD.MOV.U32 R54, RZ, RZ, R33 ;  /* 0x000000ffff367224 */ /* 0x000fc600078e0021 */
[----:B------:R-:W2:Y:S01]  /*10720*/  LDL.LU R13, [R1+0x58] ;  /* 0x00005800010d7983 */ /* 0x000ea20000300800 */
[----:B------:R-:W-:-:S03]  /*10730*/  IMAD.MOV.U32 R63, RZ, RZ, R32 ;  /* 0x000000ffff3f7224 */ /* 0x000fc600078e0020 */
[----:B------:R-:W2:Y:S01]  /*10740*/  LDL.LU R12, [R1+0x3f0] ;  /* 0x0003f000010c7983 */ /* 0x000ea20000300800 */
[----:B---3--:R-:W-:-:S03]  /*10750*/  IMAD.MOV.U32 R62, RZ, RZ, R23 ;  /* 0x000000ffff3e7224 */ /* 0x008fc600078e0017 */
[----:B------:R-:W-:Y:S01]  /*10760*/  STL.64 [R1+0xb78], R60 ;  /* 0x000b783c01007387 */ /* 0x000fe20000100a00 */
[----:B------:R-:W-:-:S03]  /*10770*/  IMAD.MOV.U32 R65, RZ, RZ, R22 ;  /* 0x000000ffff417224 */ /* 0x000fc600078e0016 */
[----:B0-----:R-:W3:Y:S01]  /*10780*/  LDL.LU R36, [R1+0x60] ;  /* 0x0000600001247983 */ /* 0x001ee20000300800 */
[----:B------:R-:W-:-:S03]  /*10790*/  IMAD.MOV.U32 R64, RZ, RZ, R21 ;  /* 0x000000ffff407224 */ /* 0x000fc600078e0015 */
[----:B------:R-:W3:Y:S01]  /*107a0*/  LDL.LU R35, [R1+0x3f4] ;  /* 0x0003f40001237983 */ /* 0x000ee20000300800 */
[----:B------:R-:W-:-:S03]  /*107b0*/  IMAD.MOV.U32 R71, RZ, RZ, R20 ;  /* 0x000000ffff477224 */ /* 0x000fc600078e0014 */
[----:B------:R-:W-:Y:S01]  /*107c0*/  STL.64 [R1], R54 ;  /* 0x0000003601007387 */ /* 0x000fe20000100a00 */
[----:B------:R-:W-:-:S03]  /*107d0*/  IMAD.MOV.U32 R70, RZ, RZ, R3 ;  /* 0x000000ffff467224 */ /* 0x000fc600078e0003 */
[----:B------:R-:W-:Y:S04]  /*107e0*/  STL.64 [R1+0xb80], R54 ;  /* 0x000b803601007387 */ /* 0x000fe80000100a00 */
[----:B------:R-:W-:Y:S04]  /*107f0*/  STL.64 [R1+0x8], R62 ;  /* 0x0000083e01007387 */ /* 0x000fe80000100a00 */
[----:B------:R-:W-:Y:S04]  /*10800*/  STL.64 [R1+0xb88], R62 ;  /* 0x000b883e01007387 */ /* 0x000fe80000100a00 */
[----:B------:R-:W-:Y:S04]  /*10810*/  STL.64 [R1+0x10], R64 ;  /* 0x0000104001007387 */ /* 0x000fe80000100a00 */
[----:B------:R-:W-:Y:S04]  /*10820*/  STL.64 [R1+0xb90], R64 ;  /* 0x000b904001007387 */ /* 0x000fe80000100a00 */
[----:B------:R-:W-:Y:S04]  /*10830*/  STL.64 [R1+0x18], R70 ;  /* 0x0000184601007387 */ /* 0x000fe80000100a00 */
[----:B------:R-:W-:Y:S04]  /*10840*/  STL.64 [R1+0xb98], R70 ;  /* 0x000b984601007387 */ /* 0x000fe80000100a00 */
[----:B------:R-:W3:Y:S04]  /*10850*/  LDL.LU R23, [R1+0x68] ;  /* 0x0000680001177983 */ /* 0x000ee80000300800 */
[----:B------:R-:W3:Y:S04]  /*10860*/  LDL.LU R22, [R1+0x3f8] ;  /* 0x0003f80001167983 */ /* 0x000ee80000300800 */
[----:B------:R-:W3:Y:S01]  /*10870*/  LDL.LU R34, [R1+0x88] ;  /* 0x0000880001227983 */ /* 0x000ee20000300800 */
[----:B----4-:R-:W-:-:S02]  /*10880*/  IMAD.MOV.U32 R3, RZ, RZ, R2 ;  /* 0x000000ffff037224 */ /* 0x010fc400078e0002 */
[----:B------:R-:W-:Y:S02]  /*10890*/  IMAD.MOV.U32 R2, RZ, RZ, R0 ;  /* 0x000000ffff027224 */ /* 0x000fe400078e0000 */
[----:B------:R-:W4:Y:S04]  /*108a0*/  LDL.LU R0, [R1+0x3e8] ;  /* 0x0003e80001007983 */ /* 0x000f280000300800 */
[----:B------:R-:W4:Y:S04]  /*108b0*/  LDL.LU R33, [R1+0x90] ;  /* 0x0000900001217983 */ /* 0x000f280000300800 */
[----:B------:R-:W4:Y:S04]  /*108c0*/  LDL.LU R32, [R1+0x3ec] ;  /* 0x0003ec0001207983 */ /* 0x000f280000300800 */
[----:B------:R-:W4:Y:S01]  /*108d0*/  LDL.LU R27, [R1+0x98] ;  /* 0x00009800011b7983 */ /* 0x000f220000300800 */
[----:B------:R-:W-:-:S03]  /*108e0*/  IMAD.MOV.U32 R81, RZ, RZ, R15 ;  /* 0x000000ffff517224 */ /* 0x000fc600078e000f */
[----:B------:R-:W4:Y:S01]  /*108f0*/  LDL.LU R15, [R1+0x3bc] ;  /* 0x0003bc00010f7983 */ /* 0x000f220000300800 */
[----:B------:R-:W-:-:S03]  /*10900*/  IMAD.MOV.U32 R80, RZ, RZ, R14 ;  /* 0x000000ffff507224 */ /* 0x000fc600078e000e */
[----:B------:R-:W-:Y:S04]  /*10910*/  STL.64 [R1+0x28], R2 ;  /* 0x0000280201007387 */ /* 0x000fe80000100a00 */
[----:B------:R0:W-:Y:S04]  /*10920*/  STL.64 [R1+0xba0], R2 ;  /* 0x000ba00201007387 */ /* 0x0001e80000100a00 */
[----:B------:R-:W-:Y:S04]  /*10930*/  STL.64 [R1+0x30], R80 ;  /* 0x0000305001007387 */ /* 0x000fe80000100a00 */
[----:B------:R-:W-:Y:S04]  /*10940*/  STL.64 [R1+0xba8], R80 ;  /* 0x000ba85001007387 */ /* 0x000fe80000100a00 */
[----:B------:R-:W4:Y:S04]  /*10950*/  LDL.LU R26, [R1+0xb0] ;  /* 0x0000b000011a7983 */ /* 0x000f280000300800 */
[----:B------:R-:W4:Y:S04]  /*10960*/  LDL.LU R25, [R1+0x3c8] ;  /* 0x0003c80001197983 */ /* 0x000f280000300800 */
[----:B------:R-:W4:Y:S01]  /*10970*/  LDL.LU R24, [R1+0x128] ;  /* 0x0001280001187983 */ /* 0x000f220000300800 */
[----:B--2---:R-:W-:-:S03]  /*10980*/  IMAD.MOV.U32 R21, RZ, RZ, R13 ;  /* 0x000000ffff157224 */ /* 0x004fc600078e000d */
[----:B------:R-:W2:Y:S01]  /*10990*/  LDL.LU R14, [R1+0x34c] ;  /* 0x00034c00010e7983 */ /* 0x000ea20000300800 */
[----:B------:R-:W-:-:S03]  /*109a0*/  IMAD.MOV.U32 R20, RZ, RZ, R12 ;  /* 0x000000ffff147224 */ /* 0x000fc600078e000c */
[----:B------:R-:W2:Y:S04]  /*109b0*/  LDL.LU R13, [R1+0x130] ;  /* 0x00013000010d7983 */ /* 0x000ea80000300800 */
[----:B------:R-:W2:Y:S04]  /*109c0*/  LDL.LU R12, [R1+0x350] ;  /* 0x00035000010c7983 */ /* 0x000ea80000300800 */
[----:B0-----:R-:W2:Y:S01]  /*109d0*/  LDL.LU R3, [R1+0x154] ;  /* 0x0001540001037983 */ /* 0x001ea20000300800 */
[----:B---3--:R-:W-:-:S03]  /*109e0*/  IMAD.MOV.U32 R53, RZ, RZ, R36 ;  /* 0x000000ffff357224 */ /* 0x008fc600078e0024 */
[----:B------:R-:W3:Y:S01]  /*109f0*/  LDL.LU R2, [R1+0x158] ;  /* 0x0001580001027983 */ /* 0x000ee20000300800 */
[----:B------:R-:W-:-:S03]  /*10a00*/  IMAD.MOV.U32 R52, RZ, RZ, R35 ;  /* 0x000000ffff347224 */ /* 0x000fc600078e0023 */
[----:B------:R-:W-:Y:S04]  /*10a10*/  STL.64 [R1+0x48], R8 ;  /* 0x0000480801007387 */ /* 0x000fe80000100a00 */
[----:B------:R-:W-:Y:S04]  /*10a20*/  STL.64 [R1+0xbb8], R8 ;  /* 0x000bb80801007387 */ /* 0x000fe80000100a00 */
[----:B------:R-:W-:Y:S04]  /*10a30*/  STL.64 [R1+0x50], R10 ;  /* 0x0000500a01007387 */ /* 0x000fe80000100a00 */
[----:B------:R-:W-:Y:S04]  /*10a40*/  STL.64 [R1+0xbc0], R10 ;  /* 0x000bc00a01007387 */ /* 0x000fe80000100a00 */
[----:B------:R-:W-:Y:S04]  /*10a50*/  STL.64 [R1+0x58], R20 ;  /* 0x0000581401007387 */ /* 0x000fe80000100a00 */
[----:B------:R0:W-:Y:S04]  /*10a60*/  STL.64 [R1+0xbc8], R20 ;  /* 0x000bc81401007387 */ /* 0x0001e80000100a00 */
[----:B------:R-:W-:Y:S04]  /*10a70*/  STL.64 [R1+0x60], R52 ;  /* 0x0000603401007387 */ /* 0x000fe80000100a00 */
[----:B------:R-:W-:Y:S04]  /*10a80*/  STL.64 [R1+0xbd0], R52 ;  /* 0x000bd03401007387 */ /* 0x000fe80000100a00 */
[----:B0-----:R-:W3:Y:S01]  /*10a90*/  LDL.LU R20, [R1+0x160] ;  /* 0x0001600001147983 */ /* 0x001ee20000300800 */
[----:B------:R-:W-:-:S02]  /*10aa0*/  IMAD.MOV.U32 R35, RZ, RZ, R34 ;  /* 0x000000ffff237224 */ /* 0x000fc400078e0022 */
[----:B----4-:R-:W-:Y:S02]  /*10ab0*/  IMAD.MOV.U32 R34, RZ, RZ, R0 ;  /* 0x000000ffff227224 */ /* 0x010fe400078e0000 */
[----:B------:R-:W4:Y:S04]  /*10ac0*/  LDL.LU R0, [R1+0x2a8] ;  /* 0x0002a80001007983 */ /* 0x000f280000300800 */
[----:B------:R-:W4:Y:S04]  /*10ad0*/  LDL.LU R9, [R1+0x168] ;  /* 0x0001680001097983 */ /* 0x000f280000300800 */
[----:B------:R-:W4:Y:S01]  /*10ae0*/  LDL.LU R8, [R1+0x2ac] ;  /* 0x0002ac0001087983 */ /* 0x000f220000300800 */
[----:B------:R-:W-:-:S03]  /*10af0*/  IMAD.MOV.U32 R46, RZ, RZ, R15 ;  /* 0x000000ffff2e7224 */ /* 0x000fc600078e000f */
[----:B------:R-:W4:Y:S04]  /*10b00*/  LDL.LU R15, [R1+0x104] ;  /* 0x00010400010f7983 */ /* 0x000f280000300800 */
[----:B------:R-:W4:Y:S01]  /*10b10*/  LDL.LU R10, [R1+0x174] ;  /* 0x00017400010a7983 */ /* 0x000f220000300800 */
[----:B------:R-:W-:Y:S02]  /*10b20*/  IMAD.MOV.U32 R44, RZ, RZ, R32 ;  /* 0x000000ffff2c7224 */ /* 0x000fe400078e0020 */
[----:B------:R-:W-:Y:S01]  /*10b30*/  IMAD.MOV.U32 R45, RZ, RZ, R33 ;  /* 0x000000ffff2d7224 */ /* 0x000fe200078e0021 */
[----:B------:R-:W-:Y:S01]  /*10b40*/  STL.64 [R1+0x68], R22 ;  /* 0x0000681601007387 */ /* 0x000fe20000100a00 */
[----:B------:R-:W-:-:S03]  /*10b50*/  IMAD.MOV.U32 R47, RZ, RZ, R27 ;  /* 0x000000ffff2f7224 */ /* 0x000fc600078e001b */
[----:B------:R-:W-:Y:S04]  /*10b60*/  STL.64 [R1+0xbd8], R22 ;  /* 0x000bd81601007387 */ /* 0x000fe80000100a00 */
[----:B------:R-:W-:Y:S04]  /*10b70*/  STL.64 [R1+0x88], R34 ;  /* 0x0000882201007387 */ /* 0x000fe80000100a00 */
[----:B------:R0:W-:Y:S04]  /*10b80*/  STL.64 [R1+0xbe0], R34 ;  /* 0x000be02201007387 */ /* 0x0001e80000100a00 */
[----:B------:R-:W-:Y:S04]  /*10b90*/  STL.64 [R1+0x90], R44 ;  /* 0x0000902c01007387 */ /* 0x000fe80000100a00 */
[----:B------:R-:W-:Y:S01]  /*10ba0*/  STL.64 [R1+0xbe8], R44 ;  /* 0x000be82c01007387 */ /* 0x000fe20000100a00 */
[----:B------:R-:W-:-:S03]  /*10bb0*/  IMAD.MOV.U32 R58, RZ, RZ, R25 ;  /* 0x000000ffff3a7224 */ /* 0x000fc600078e0019 */
[----:B------:R-:W-:Y:S01]  /*10bc0*/  STL.64 [R1+0x98], R46 ;  /* 0x0000982e01007387 */ /* 0x000fe20000100a00 */
[----:B--2---:R-:W-:-:S03]  /*10bd0*/  IMAD.MOV.U32 R77, RZ, RZ, R13 ;  /* 0x000000ffff4d7224 */ /* 0x004fc600078e000d */
[----:B------:R-:W-:Y:S01]  /*10be0*/  STL.64 [R1+0xbf0], R46 ;  /* 0x000bf02e01007387 */ /* 0x000fe20000100a00 */
[----:B------:R-:W-:Y:S02]  /*10bf0*/  IMAD.MOV.U32 R59, RZ, RZ, R26 ;  /* 0x000000ffff3b7224 */ /* 0x000fe400078e001a */
[----:B------:R-:W-:Y:S01]  /*10c00*/  IMAD.MOV.U32 R76, RZ, RZ, R12 ;  /* 0x000000ffff4c7224 */ /* 0x000fe200078e000c */
[----:B------:R-:W2:Y:S01]  /*10c10*/  LDL.LU R13, [R1+0x108] ;  /* 0x00010800010d7983 */ /* 0x000ea20000300800 */
[----:B------:R-:W-:Y:S02]  /*10c20*/  IMAD.MOV.U32 R74, RZ, RZ, R14 ;  /* 0x000000ffff4a7224 */ /* 0x000fe400078e000e */
[----:B------:R-:W-:Y:S01]  /*10c30*/  IMAD.MOV.U32 R33, RZ, RZ, R3 ;  /* 0x000000ffff217224 */ /* 0x000fe200078e0003 */
[----:B------:R-:W2:Y:S01]  /*10c40*/  LDL.LU R12, [R1+0x190] ;  /* 0x00019000010c7983 */ /* 0x000ea20000300800 */
[----:B------:R-:W-:-:S03]  /*10c50*/  IMAD.MOV.U32 R75, RZ, RZ, R24 ;  /* 0x000000ffff4b7224 */ /* 0x000fc600078e0018 */
[----:B------:R-:W2:Y:S01]  /*10c60*/  LDL.LU R11, [R1+0x10c] ;  /* 0x00010c00010b7983 */ /* 0x000ea20000300800 */
[----:B---3--:R-:W-:-:S03]  /*10c70*/  IMAD.MOV.U32 R32, RZ, RZ, R2 ;  /* 0x000000ffff207224 */ /* 0x008fc600078e0002 */
[----:B------:R-:W3:Y:S04]  /*10c80*/  LDL.LU R3, [R1+0x124] ;  /* 0x0001240001037983 */ /* 0x000ee80000300800 */
[----:B------:R-:W3:Y:S04]  /*10c90*/  LDL.LU R14, [R1+0x110] ;  /* 0x00011000010e7983 */ /* 0x000ee80000300800 */
[----:B------:R-:W3:Y:S04]  /*10ca0*/  LDL.LU R2, [R1+0x138] ;  /* 0x0001380001027983 */ /* 0x000ee80000300800 */
[----:B------:R-:W-:Y:S04]  /*10cb0*/  STL.64 [R1+0xb0], R58 ;  /* 0x0000b03a01007387 */ /* 0x000fe80000100a00 */
[----:B------:R-:W-:Y:S04]  /*10cc0*/  STL.64 [R1+0xbf8], R58 ;  /* 0x000bf83a01007387 */ /* 0x000fe80000100a00 */
[----:B------:R-:W-:Y:S04]  /*10cd0*/  STL.64 [R1+0x128], R74 ;  /* 0x0001284a01007387 */ /* 0x000fe80000100a00 */
[----:B------:R-:W-:Y:S04]  /*10ce0*/  STL.64 [R1+0xc00], R74 ;  /* 0x000c004a01007387 */ /* 0x000fe80000100a00 */
[----:B------:R-:W-:Y:S04]  /*10cf0*/  STL.64 [R1+0x130], R76 ;  /* 0x0001304c01007387 */ /* 0x000fe80000100a00 */
[----:B------:R-:W-:Y:S04]  /*10d00*/  STL.64 [R1+0xc08], R76 ;  /* 0x000c084c01007387 */ /* 0x000fe80000100a00 */
[----:B------:R-:W3:Y:S01]  /*10d10*/  LDL.LU R24, [R1+0x114] ;  /* 0x0001140001187983 */ /* 0x000ee20000300800 */
[----:B------:R-:W-:-:S02]  /*10d20*/  IMAD.MOV.U32 R57, RZ, RZ, R20 ;  /* 0x000000ffff397224 */ /* 0x000fc400078e0014 */
[----:B----4-:R-:W-:Y:S02]  /*10d30*/  IMAD.MOV.U32 R56, RZ, RZ, R0 ;  /* 0x000000ffff387224 */ /* 0x010fe400078e0000 */
[----:B------:R-:W4:Y:S01]  /*10d40*/  LDL.LU R0, [R1+0x13c] ;  /* 0x00013c0001007983 */ /* 0x000f220000300800 */
[----:B------:R-:W-:-:S03]  /*10d50*/  IMAD.MOV.U32 R67, RZ, RZ, R9 ;  /* 0x000000ffff437224 */ /* 0x000fc600078e0009 */
[----:B------:R-:W4:Y:S01]  /*10d60*/  LDL.LU R36, [R1+0x118] ;  /* 0x0001180001247983 */ /* 0x000f220000300800 */
[----:B------:R-:W-:-:S03]  /*10d70*/  IMAD.MOV.U32 R66, RZ, RZ, R8 ;  /* 0x000000ffff427224 */ /* 0x000fc600078e0008 */
[----:B------:R-:W4:Y:S04]  /*10d80*/  LDL.LU R9, [R1+0x140] ;  /* 0x0001400001097983 */ /* 0x000f280000300800 */
[----:B0-----:R-:W4:Y:S04]  /*10d90*/  LDL.LU R35, [R1+0x14c] ;  /* 0x00014c0001237983 */ /* 0x001f280000300800 */
[----:B------:R-:W4:Y:S04]  /*10da0*/  LDL.LU R34, [R1+0x20] ;  /* 0x0000200001227983 */ /* 0x000f280000300800 */
[----:B------:R-:W4:Y:S04]  /*10db0*/  LDL.LU R8, [R1+0x150] ;  /* 0x0001500001087983 */ /* 0x000f280000300800 */
[----:B------:R-:W-:Y:S04]  /*10dc0*/  STL.64 [R1+0x158], R32 ;  /* 0x0001582001007387 */ /* 0x000fe80000100a00 */
[----:B------:R0:W-:Y:S04]  /*10dd0*/  STL.64 [R1+0xc10], R32 ;  /* 0x000c102001007387 */ /* 0x0001e80000100a00 */
[----:B------:R-:W4:Y:S01]  /*10de0*/  LDL.LU R20, [R1+0x24] ;  /* 0x0000240001147983 */ /* 0x000f220000300800 */
[----:B------:R-:W-:-:S03]  /*10df0*/  IMAD.MOV.U32 R82, RZ, RZ, R10 ;  /* 0x000000ffff527224 */ /* 0x000fc600078e000a */
[----:B------:R-:W4:Y:S04]  /*10e00*/  LDL.LU R10, [R1+0xe4] ;  /* 0x0000e400010a7983 */ /* 0x000f280000300800 */
[----:B0-----:R-:W4:Y:S04]  /*10e10*/  LDL.LU R32, [R1+0x38] ;  /* 0x0000380001207983 */ /* 0x001f280000300800 */
[----:B------:R-:W4:Y:S04]  /*10e20*/  LDL.LU R27, [R1+0xe8] ;  /* 0x0000e800011b7983 */ /* 0x000f280000300800 */
[----:B------:R-:W4:Y:S04]  /*10e30*/  LDL.LU R23, [R1+0x3c] ;  /* 0x00003c0001177983 */ /* 0x000f280000300800 */
[----:B------:R-:W4:Y:S01]  /*10e40*/  LDL.LU R22, [R1+0xec] ;  /* 0x0000ec0001167983 */ /* 0x000f220000300800 */
[----:B------:R-:W-:-:S03]  /*10e50*/  IMAD.MOV.U32 R83, RZ, RZ, R15 ;  /* 0x000000ffff537224 */ /* 0x000fc600078e000f */
[----:B------:R-:W-:Y:S04]  /*10e60*/  STL.64 [R1+0x160], R56 ;  /* 0x0001603801007387 */ /* 0x000fe80000100a00 */
[----:B------:R0:W-:Y:S04]  /*10e70*/  STL.64 [R1+0xc18], R56 ;  /* 0x000c183801007387 */ /* 0x0001e80000100a00 */
[----:B------:R-:W-:Y:S04]  /*10e80*/  STL.64 [R1+0x168], R66 ;  /* 0x0001684201007387 */ /* 0x000fe80000100a00 */
[----:B------:R1:W-:Y:S01]  /*10e90*/  STL.64 [R1+0xc20], R66 ;  /* 0x000c204201007387 */ /* 0x0003e20000100a00 */
[----:B--2---:R-:W-:-:S03]  /*10ea0*/  IMAD.MOV.U32 R85, RZ, RZ, R13 ;  /* 0x000000ffff557224 */ /* 0x004fc600078e000d */
[----:B------:R-:W2:Y:S01]  /*10eb0*/  LDL.LU R26, [R1+0x40] ;  /* 0x00004000011a7983 */ /* 0x000ea20000300800 */
[----:B------:R-:W-:-:S03]  /*10ec0*/  IMAD.MOV.U32 R84, RZ, RZ, R12 ;  /* 0x000000ffff547224 */ /* 0x000fc600078e000c */
[----:B------:R-:W2:Y:S01]  /*10ed0*/  LDL.LU R21, [R1+0xf0] ;  /* 0x0000f00001157983 */ /* 0x000ea20000300800 */
[----:B------:R-:W-:-:S03]  /*10ee0*/  IMAD.MOV.U32 R13, RZ, RZ, R11 ;  /* 0x000000ffff0d7224 */ /* 0x000fc600078e000b */
[----:B------:R-:W-:Y:S01]  /*10ef0*/  STL.64 [R1+0x188], R82 ;  /* 0x0001885201007387 */ /* 0x000fe20000100a00 */
[----:B---3--:R-:W-:-:S03]  /*10f00*/  IMAD.MOV.U32 R12, RZ, RZ, R3 ;  /* 0x000000ffff0c7224 */ /* 0x008fc600078e0003 */
[----:B------:R3:W-:Y:S01]  /*10f10*/  STL.64 [R1+0xc28], R82 ;  /* 0x000c285201007387 */ /* 0x0007e20000100a00 */
[----:B------:R-:W-:-:S03]  /*10f20*/  IMAD.MOV.U32 R15, RZ, RZ, R14 ;  /* 0x000000ffff0f7224 */ /* 0x000fc600078e000e */
[----:B------:R-:W3:Y:S01]  /*10f30*/  LDL.LU R11, [R1+0x44] ;  /* 0x00004400010b7983 */ /* 0x000ee20000300800 */
[----:B------:R-:W-:-:S03]  /*10f40*/  IMAD.MOV.U32 R14, RZ, RZ, R2 ;  /* 0x000000ffff0e7224 */ /* 0x000fc600078e0002 */
[----:B------:R-:W3:Y:S04]  /*10f50*/  LDL.LU R3, [R1+0xf4] ;  /* 0x0000f40001037983 */ /* 0x000ee80000300800 */
[----:B------:R-:W3:Y:S04]  /*10f60*/  LDL.LU R2, [R1+0xfc] ;  /* 0x0000fc0001027983 */ /* 0x000ee80000300800 */
[----:B------:R-:W-:Y:S01]  /*10f70*/  STL.64 [R1+0x190], R84 ;  /* 0x0001905401007387 */ /* 0x000fe20000100a00 */
[----:B------:R-:W-:Y:S02]  /*10f80*/  IMAD.MOV.U32 R25, RZ, RZ, R24 ;  /* 0x000000ffff197224 */ /* 0x000fe400078e0018 */
[----:B------:R-:W-:-:S02]  /*10f90*/  IMAD.MOV.U32 R79, RZ, RZ, R51 ;  /* 0x000000ffff4f7224 */ /* 0x000fc400078e0033 */
[----:B----4-:R-:W-:Y:S02]  /*10fa0*/  IMAD.MOV.U32 R24, RZ, RZ, R0 ;  /* 0x000000ffff187224 */ /* 0x010fe400078e0000 */
[----:B------:R-:W4:Y:S01]  /*10fb0*/  LDL.LU R0, [R1+0x100] ;  /* 0x0001000001007983 */ /* 0x000f220000300800 */
[----:B------:R-:W-:-:S03]  /*10fc0*/  IMAD.MOV.U32 R37, RZ, RZ, R36 ;  /* 0x000000ffff257224 */ /* 0x000fc600078e0024 */
[----:B------:R-:W-:Y:S01]  /*10fd0*/  STL.64 [R1+0x198], R12 ;  /* 0x0001980c01007387 */ /* 0x000fe20000100a00 */
[----:B------:R-:W-:-:S03]  /*10fe0*/  IMAD.MOV.U32 R36, RZ, RZ, R9 ;  /* 0x000000ffff247224 */ /* 0x000fc600078e0009 */
[----:B------:R-:W-:Y:S01]  /*10ff0*/  STL.64 [R1+0x1a0], R14 ;  /* 0x0001a00e01007387 */ /* 0x000fe20000100a00 */
[----:B------:R-:W-:-:S03]  /*11000*/  IMAD.MOV.U32 R78, RZ, RZ, R35 ;  /* 0x000000ffff4e7224 */ /* 0x000fc600078e0023 */
[----:B------:R-:W4:Y:S01]  /*11010*/  LDL.LU R9, [R1+0x74] ;  /* 0x0000740001097983 */ /* 0x000f220000300800 */
[----:B------:R-:W-:-:S03]  /*11020*/  IMAD.MOV.U32 R61, RZ, RZ, R34 ;  /* 0x000000ffff3d7224 */ /* 0x000fc600078e0022 */
[----:B------:R-:W-:Y:S01]  /*11030*/  STL.64 [R1+0x1a8], R24 ;  /* 0x0001a81801007387 */ /* 0x000fe20000100a00 */
[----:B------:R-:W-:-:S03]  /*11040*/  IMAD.MOV.U32 R60, RZ, RZ, R8 ;  /* 0x000000ffff3c7224 */ /* 0x000fc600078e0008 */
[----:B------:R-:W4:Y:S04]  /*11050*/  LDL.LU R8, [R1+0x78] ;  /* 0x0000780001087983 */ /* 0x000f280000300800 */
[----:B------:R-:W-:Y:S01]  /*11060*/  STL.64 [R1+0x1b0], R36 ;  /* 0x0001b02401007387 */ /* 0x000fe20000100a00 */
[----:B------:R-:W-:Y:S02]  /*11070*/  IMAD.MOV.U32 R55, RZ, RZ, R20 ;  /* 0x000000ffff377224 */ /* 0x000fe400078e0014 */
[----:B------:R-:W-:Y:S02]  /*11080*/  IMAD.MOV.U32 R54, RZ, RZ, R10 ;  /* 0x000000ffff367224 */ /* 0x000fe400078e000a */
[----:B------:R-:W4:Y:S04]  /*11090*/  LDL.LU R10, [R1+0x7c] ;  /* 0x00007c00010a7983 */ /* 0x000f280000300800 */
[----:B------:R-:W4:Y:S04]  /*110a0*/  LDL.LU R20, [R1+0x80] ;  /* 0x0000800001147983 */ /* 0x000f280000300800 */
[----:B------:R-:W-:Y:S01]  /*110b0*/  STL.64 [R1+0x1c8], R78 ;  /* 0x0001c84e01007387 */ /* 0x000fe20000100a00 */
[----:B------:R-:W-:-:S03]  /*110c0*/  IMAD.MOV.U32 R65, RZ, RZ, R23 ;  /* 0x000000ffff417224 */ /* 0x000fc600078e0017 */
[----:B------:R-:W-:Y:S04]  /*110d0*/  STL.64 [R1+0x1d0], R60 ;  /* 0x0001d03c01007387 */ /* 0x000fe80000100a00 */
[----:B------:R-:W-:Y:S04]  /*110e0*/  STL.64 [R1+0x1d8], R54 ;  /* 0x0001d83601007387 */ /* 0x000fe80000100a00 */
[----:B------:R-:W4:Y:S01]  /*110f0*/  LDL.LU R23, [R1+0x84] ;  /* 0x0000840001177983 */ /* 0x000f220000300800 */
[----:B------:R-:W-:-:S03]  /*11100*/  IMAD.MOV.U32 R64, RZ, RZ, R22 ;  /* 0x000000ffff407224 */ /* 0x000fc600078e0016 */
[----:B------:R-:W4:Y:S01]  /*11110*/  LDL.LU R22, [R1+0xa0] ;  /* 0x0000a00001167983 */ /* 0x000f220000300800 */
[----:B------:R-:W-:Y:S02]  /*11120*/  IMAD.MOV.U32 R62, RZ, RZ, R27 ;  /* 0x000000ffff3e7224 */ /* 0x000fe400078e001b */
[----:B------:R-:W-:Y:S01]  /*11130*/  IMAD.MOV.U32 R63, RZ, RZ, R32 ;  /* 0x000000ffff3f7224 */ /* 0x000fe200078e0020 */
[----:B------:R-:W4:Y:S04]  /*11140*/  LDL.LU R34, [R1+0xa4] ;  /* 0x0000a40001227983 */ /* 0x000f280000300800 */
[----:B------:R-:W-:Y:S01]  /*11150*/  STL.64 [R1+0x1e0], R62 ;  /* 0x0001e03e01007387 */ /* 0x000fe20000100a00 */
[----:B--2---:R-:W-:-:S03]  /*11160*/  IMAD.MOV.U32 R27, RZ, RZ, R26 ;  /* 0x000000ffff1b7224 */ /* 0x004fc600078e001a */
[----:B------:R-:W2:Y:S01]  /*11170*/  LDL.LU R44, [R1+0xa8] ;  /* 0x0000a800012c7983 */ /* 0x000ea20000300800 */
[----:B------:R-:W-:-:S03]  /*11180*/  IMAD.MOV.U32 R26, RZ, RZ, R21 ;  /* 0x000000ffff1a7224 */ /* 0x000fc600078e0015 */
[----:B------:R-:W2:Y:S04]  /*11190*/  LDL.LU R46, [R1+0xac] ;  /* 0x0000ac00012e7983 */ /* 0x000ea80000300800 */
[----:B------:R-:W2:Y:S04]  /*111a0*/  LDL.LU R51, [R1+0xb8] ;  /* 0x0000b80001337983 */ /* 0x000ea80000300800 */
[----:B------:R-:W-:Y:S01]  /*111b0*/  STL.64 [R1+0x1e8], R64 ;  /* 0x0001e84001007387 */ /* 0x000fe20000100a00 */
[----:B---3--:R-:W-:-:S03]  /*111c0*/  IMAD.MOV.U32 R71, RZ, RZ, R11 ;  /* 0x000000ffff477224 */ /* 0x008fc600078e000b */
[----:B------:R-:W-:Y:S01]  /*111d0*/  STL.64 [R1+0x1f0], R26 ;  /* 0x0001f01a01007387 */ /* 0x000fe20000100a00 */
[----:B------:R-:W-:-:S03]  /*111e0*/  IMAD.MOV.U32 R70, RZ, RZ, R3 ;  /* 0x000000ffff467224 */ /* 0x000fc600078e0003 */
[----:B------:R-:W3:Y:S04]  /*111f0*/  LDL.LU R33, [R1+0xbc] ;  /* 0x0000bc0001217983 */ /* 0x000ee80000300800 */
[----:B------:R-:W-:Y:S01]  /*11200*/  STL.64 [R1+0x1f8], R70 ;  /* 0x0001f84601007387 */ /* 0x000fe20000100a00 */
[----:B------:R-:W-:Y:S02]  /*11210*/  IMAD.MOV.U32 R3, RZ, RZ, R5 ;  /* 0x000000ffff037224 */ /* 0x000fe400078e0005 */
[----:B------:R-:W-:Y:S02]  /*11220*/  IMAD.MOV.U32 R81, RZ, RZ, R6 ;  /* 0x000000ffff517224 */ /* 0x000fe400078e0006 */
[----:B------:R-:W-:Y:S02]  /*11230*/  IMAD.MOV.U32 R93, RZ, RZ, R7 ;  /* 0x000000ffff5d7224 */ /* 0x000fe400078e0007 */
[----:B------:R-:W-:-:S02]  /*11240*/  IMAD.MOV.U32 R11, RZ, RZ, R17 ;  /* 0x000000ffff0b7224 */ /* 0x000fc400078e0011 */
[----:B------:R-:W-:Y:S02]  /*11250*/  IMAD.MOV.U32 R21, RZ, RZ, R18 ;  /* 0x000000ffff157224 */ /* 0x000fe400078e0012 */
[----:B------:R-:W-:Y:S02]  /*11260*/  IMAD.MOV.U32 R53, RZ, RZ, R19 ;  /* 0x000000ffff357224 */ /* 0x000fe400078e0013 */
[----:B----4-:R-:W-:Y:S02]  /*11270*/  IMAD.MOV.U32 R80, RZ, RZ, R0 ;  /* 0x000000ffff507224 */ /* 0x010fe400078e0000 */
[----:B------:R-:W4:Y:S04]  /*11280*/  LDL.LU R0, [R1+0xc0] ;  /* 0x0000c00001007983 */ /* 0x000f280000300800 */
[----:B------:R-:W-:Y:S04]  /*11290*/  STL.64 [R1+0x208], R2 ;  /* 0x0002080201007387 */ /* 0x000fe80000100a00 */
[----:B------:R-:W4:Y:S01]  /*112a0*/  LDL.LU R32, [R1+0xc4] ;  /* 0x0000c40001207983 */ /* 0x000f220000300800 */
[----:B------:R-:W-:-:S02]  /*112b0*/  IMAD.MOV.U32 R92, RZ, RZ, R9 ;  /* 0x000000ffff5c7224 */ /* 0x000fc400078e0009 */
[----:B------:R-:W-:Y:S01]  /*112c0*/  IMAD.MOV.U32 R9, RZ, RZ, R16 ;  /* 0x000000ffff097224 */ /* 0x000fe200078e0010 */
[----:B------:R-:W-:Y:S04]  /*112d0*/  STL.64 [R1+0x250], R80 ;  /* 0x0002505001007387 */ /* 0x000fe80000100a00 */
[----:B------:R-:W-:Y:S04]  /*112e0*/  STL.64 [R1+0x258], R92 ;  /* 0x0002585c01007387 */ /* 0x000fe80000100a00 */
[----:B------:R-:W-:Y:S04]  /*112f0*/  STL.64 [R1+0x260], R8 ;  /* 0x0002600801007387 */ /* 0x000fe80000100a00 */
[----:B0-----:R-:W4:Y:S04]  /*11300*/  LDL.LU R57, [R1+0xc8] ;  /* 0x0000c80001397983 */ /* 0x001f280000300800 */
[----:B------:R-:W4:Y:S04]  /*11310*/  LDL.LU R56, [R1+0xcc] ;  /* 0x0000cc0001387983 */ /* 0x000f280000300800 */
[----:B------:R-:W-:Y:S04]  /*11320*/  STL.64 [R1+0x268], R10 ;  /* 0x0002680a01007387 */ /* 0x000fe80000100a00 */
[----:B-1----:R-:W4:Y:S04]  /*11330*/  LDL.LU R66, [R1+0xd0] ;  /* 0x0000d00001427983 */ /* 0x002f280000300800 */
[----:B------:R-:W-:Y:S01]  /*11340*/  STL.64 [R1+0x270], R20 ;  /* 0x0002701401007387 */ /* 0x000fe20000100a00 */
[----:B------:R-:W-:-:S02]  /*11350*/  IMAD.MOV.U32 R52, RZ, RZ, R23 ;  /* 0x000000ffff347224 */ /* 0x000fc400078e0017 */
[----:B------:R-:W-:-:S03]  /*11360*/  IMAD.MOV.U32 R23, RZ, RZ, R28 ;  /* 0x000000ffff177224 */ /* 0x000fc600078e001c */
[----:B------:R-:W-:Y:S04]  /*11370*/  STL.64 [R1+0x210], R52 ;  /* 0x0002103401007387 */ /* 0x000fe80000100a00 */
[----:B------:R-:W-:Y:S04]  /*11380*/  STL.64 [R1+0x218], R22 ;  /* 0x0002181601007387 */ /* 0x000fe80000100a00 */
[----:B------:R-:W4:Y:S01]  /*11390*/  LDL.LU R68, [R1+0xd4] ;  /* 0x0000d40001447983 */ /* 0x000f220000300800 */
[----:B------:R-:W-:Y:S02]  /*113a0*/  IMAD.MOV.U32 R35, RZ, RZ, R29 ;  /* 0x000000ffff237224 */ /* 0x000fe400078e001d */
[----:B------:R-:W-:-:S02]  /*113b0*/  IMAD.MOV.U32 R45, RZ, RZ, R30 ;  /* 0x000000ffff2d7224 */ /* 0x000fc400078e001e */
[----:B------:R-:W-:Y:S01]  /*113c0*/  IMAD.MOV.U32 R47, RZ, RZ, R31 ;  /* 0x000000ffff2f7224 */ /* 0x000fe200078e001f */
[----:B------:R-:W-:Y:S01]  /*113d0*/  STL.64 [R1+0x220], R34 ;  /* 0x0002202201007387 */ /* 0x000fe20000100a00 */
[----:B------:R-:W-:Y:S02]  /*113e0*/  IMAD.MOV.U32 R59, RZ, RZ, R38 ;  /* 0x000000ffff3b7224 */ /* 0x000fe400078e0026 */
[----:B------:R-:W-:Y:S02]  /*113f0*/  IMAD.MOV.U32 R75, RZ, RZ, R39 ;  /* 0x000000ffff4b7224 */ /* 0x000fe400078e0027 */
[----:B--2---:R-:W-:Y:S02]  /*11400*/  IMAD.MOV.U32 R58, RZ, RZ, R51 ;  /* 0x000000ffff3a7224 */ /* 0x004fe400078e0033 */
[----:B------:R-:W2:Y:S04]  /*11410*/  LDL.LU R51, [R1+0xd8] ;  /* 0x0000d80001337983 */ /* 0x000ea80000300800 */
[----:B------:R-:W2:Y:S04]  /*11420*/  LDL R72, [R1+0x2b0] ;  /* 0x0002b00001487983 */ /* 0x000ea80000100800 */
[----:B------:R-:W-:Y:S01]  /*11430*/  STL.64 [R1+0x228], R44 ;  /* 0x0002282c01007387 */ /* 0x000fe20000100a00 */
[----:B---3--:R-:W-:-:S03]  /*11440*/  IMAD.MOV.U32 R74, RZ, RZ, R33 ;  /* 0x000000ffff4a7224 */ /* 0x008fc600078e0021 */
[----:B------:R-:W-:Y:S01]  /*11450*/  STL.64 [R1+0x230], R46 ;  /* 0x0002302e01007387 */ /* 0x000fe20000100a00 */
[----:B------:R-:W-:-:S03]  /*11460*/  IMAD.MOV.U32 R77, RZ, RZ, R40 ;  /* 0x000000ffff4d7224 */ /* 0x000fc600078e0028 */
[----:B------:R-:W-:Y:S01]  /*11470*/  STL.64 [R1+0x238], R58 ;  /* 0x0002383a01007387 */ /* 0x000fe20000100a00 */
[----:B------:R-:W-:Y:S02]  /*11480*/  IMAD.MOV.U32 R33, RZ, RZ, R41 ;  /* 0x000000ffff217224 */ /* 0x000fe400078e0029 */
[----:B------:R-:W-:Y:S02]  /*11490*/  IMAD.MOV.U32 R39, RZ, RZ, R42 ;  /* 0x000000ffff277224 */ /* 0x000fe400078e002a */
[----:B------:R-:W-:Y:S02]  /*114a0*/  IMAD.MOV.U32 R67, RZ, RZ, R48 ;  /* 0x000000ffff437224 */ /* 0x000fe400078e0030 */
[----:B------:R-:W-:Y:S02]  /*114b0*/  IMAD.MOV.U32 R83, RZ, RZ, R49 ;  /* 0x000000ffff537224 */ /* 0x000fe400078e0031 */
[----:B----4-:R-:W-:Y:S02]  /*114c0*/  IMAD.MOV.U32 R76, RZ, RZ, R0 ;  /* 0x000000ffff4c7224 */ /* 0x010fe400078e0000 */
[----:B------:R-:W3:Y:S04]  /*114d0*/  LDL R0, [R1+0x2b4] ;  /* 0x0002b40001007983 */ /* 0x000ee80000100800 */
[----:B------:R-:W-:Y:S04]  /*114e0*/  STL.64 [R1+0x240], R74 ;  /* 0x0002404a01007387 */ /* 0x000fe80000100a00 */
[----:B------:R-:W4:Y:S04]  /*114f0*/  LDL.LU R40, [R1+0xdc] ;  /* 0x0000dc0001287983 */ /* 0x000f280000300800 */
[----:B------:R-:W3:Y:S04]  /*11500*/  LDL.LU R31, [R1+0xe0] ;  /* 0x0000e000011f7983 */ /* 0x000ee80000300800 */
[----:B------:R-:W-:Y:S01]  /*11510*/  STL.64 [R1+0x248], R76 ;  /* 0x0002484c01007387 */ /* 0x000fe20000100a00 */
[----:B------:R-:W-:-:S02]  /*11520*/  IMAD.MOV.U32 R38, RZ, RZ, R57 ;  /* 0x000000ffff267224 */ /* 0x000fc400078e0039 */
[----:B------:R-:W-:Y:S01]  /*11530*/  IMAD.MOV.U32 R57, RZ, RZ, R43 ;  /* 0x000000ffff397224 */ /* 0x000fe200078e002b */
[----:B------:R-:W-:Y:S04]  /*11540*/  STL.64 [R1+0x278], R32 ;  /* 0x0002782001007387 */ /* 0x000fe80000100a00 */
[----:B------:R-:W-:Y:S04]  /*11550*/  STL.64 [R1+0x280], R38 ;  /* 0x0002802601007387 */ /* 0x000fe80000100a00 */
[----:B------:R-:W-:Y:S04]  /*11560*/  STL.64 [R1+0x288], R56 ;  /* 0x0002883801007387 */ /* 0x000fe80000100a00 */
[----:B------:R-:W-:Y:S04]  /*11570*/  STL.64 [R1+0x290], R66 ;  /* 0x0002904201007387 */ /* 0x000fe80000100a00 */
[----:B------:R-:W3:Y:S01]  /*11580*/  LDL R73, [R1+0x308] ;  /* 0x0003080001497983 */ /* 0x000ee20000100800 */
[----:B------:R-:W-:-:S05]  /*11590*/  IMAD.MOV.U32 R82, RZ, RZ, R68 ;  /* 0x000000ffff527224 */ /* 0x000fca00078e0044 */
[----:B------:R-:W-:Y:S04]  /*115a0*/  STL.64 [R1+0x298], R82 ;  /* 0x0002985201007387 */ /* 0x000fe80000100a00 */
[----:B------:R-:W3:Y:S01]  /*115b0*/  LDL R90, [R1+0x310] ;  /* 0x00031000015a7983 */ /* 0x000ee20000100800 */
[----:B------:R-:W-:Y:S01]  /*115c0*/  ISETP.GT.AND P4, PT, R4, RZ, PT ;  /* 0x000000ff0400720c */ /* 0x000fe20003f84270 */
[----:B------:R-:W-:Y:S02]  /*115d0*/  IMAD.MOV.U32 R89, RZ, RZ, R88 ;  /* 0x000000ffff597224 */ /* 0x000fe400078e0058 */
[----:B------:R-:W-:Y:S01]  /*115e0*/  IMAD.MOV.U32 R87, RZ, RZ, R86 ;  /* 0x000000ffff577224 */ /* 0x000fe200078e0056 */
[----:B--2---:R-:W-:-:S04]  /*115f0*/  LOP3.LUT R51, R51, R50, RZ, 0x3c, !PT ;  /* 0x0000003233337212 */ /* 0x004fc800078e3cff */
[----:B------:R-:W-:-:S04]  /*11600*/  LOP3.LUT R50, R51, R50, RZ, 0x3c, !PT ;  /* 0x0000003233327212 */ /* 0x000fc800078e3cff */
[----:B------:R-:W-:-:S05]  /*11610*/  LOP3.LUT R51, R51, R50, RZ, 0x3c, !PT ;  /* 0x0000003233337212 */ /* 0x000fca00078e3cff */
[----:B------:R-:W-:Y:S04]  /*11620*/  STL.64 [R1+0x2a0], R50 ;  /* 0x0002a03201007387 */ /* 0x000fe80000100a00 */
[----:B------:R-:W2:Y:S04]  /*11630*/  LDL R91, [R1+0x42c] ;  /* 0x00042c00015b7983 */ /* 0x000ea80000100800 */
[----:B------:R-:W2:Y:S01]  /*11640*/  LDL R68, [R1+0x428] ;  /* 0x0004280001447983 */ /* 0x000ea20000100800 */
[----:B------:R-:W-:Y:S01]  /*11650*/  ISETP.GT.AND P6, PT, R4, 0x1, PT ;  /* 0x000000010400780c */ /* 0x000fe20003fc4270 */
[----:B----4-:R-:W-:-:S02]  /*11660*/  IMAD.MOV.U32 R88, RZ, RZ, R40 ;  /* 0x000000ffff587224 */ /* 0x010fc400078e0028 */
[----:B---3--:R-:W-:-:S03]  /*11670*/  IMAD.MOV.U32 R86, RZ, RZ, R31 ;  /* 0x000000ffff567224 */ /* 0x008fc600078e001f */
[----:B------:R-:W3:Y:S04]  /*11680*/  @P4 LDG.E.U16 R0, desc[UR24][R88.64] ;  /* 0x0000001858004981 */ /* 0x000ee8000c1e1500 */
[----:B------:R-:W4:Y:S04]  /*11690*/  @P4 LDG.E.U16 R72, desc[UR24][R86.64] ;  /* 0x0000001856484981 */ /* 0x000f28000c1e1500 */
[----:B------:R-:W4:Y:S04]  /*116a0*/  @P6 LDG.E.U16 R73, desc[UR24][R50.64] ;  /* 0x0000001832496981 */ /* 0x000f28000c1e1500 */
[----:B------:R-:W4:Y:S04]  /*116b0*/  @P6 LDG.E.U16 R90, desc[UR24][R82.64] ;  /* 0x00000018525a6981 */ /* 0x000f28000c1e1500 */
[----:B------:R-:W-:Y:S01]  /*116c0*/  STL [R1+0x884], R86 ;  /* 0x0008845601007387 */ /* 0x000fe20000100800 */
[----:B------:R-:W-:-:S03]  /*116d0*/  IMAD.MOV.U32 R48, RZ, RZ, R38 ;  /* 0x000000ffff307224 */ /* 0x000fc600078e0026 */
[----:B------:R-:W-:Y:S01]  /*116e0*/  STL [R1+0xa10], R86 ;  /* 0x000a105601007387 */ /* 0x000fe20000100800 */
[----:B------:R-:W-:-:S03]  /*116f0*/  IMAD.MOV.U32 R49, RZ, RZ, R39 ;  /* 0x000000ffff317224 */ /* 0x000fc600078e0027 */
[----:B------:R-:W-:Y:S01]  /*11700*/  STL [R1+0x880], R87 ;  /* 0x0008805701007387 */ /* 0x000fe20000100800 */
[----:B------:R-:W-:-:S03]  /*11710*/  ISETP.GT.AND P5, PT, R4, 0x2, PT ;  /* 0x000000020400780c */ /* 0x000fc60003fa4270 */
[----:B------:R0:W-:Y:S04]  /*11720*/  STL [R1+0xa14], R87 ;  /* 0x000a145701007387 */ /* 0x0001e80000100800 */
[----:B0-----:R-:W4:Y:S04]  /*11730*/  LDL.LU R87, [R1+0x65c] ;  /* 0x00065c0001577983 */ /* 0x001f280000300800 */
[----:B------:R-:W4:Y:S04]  /*11740*/  LDL R42, [R1+0x744] ;  /* 0x00074400012a7983 */ /* 0x000f280000100800 */
[----:B------:R-:W4:Y:S04]  /*11750*/  LDL R41, [R1+0x740] ;  /* 0x0007400001297983 */ /* 0x000f280000100800 */
[----:B------:R-:W4:Y:S04]  /*11760*/  LDL R39, [R1+0x73c] ;  /* 0x00073c0001277983 */ /* 0x000f280000100800 */
[----:B------:R-:W4:Y:S04]  /*11770*/  LDL R38, [R1+0x738] ;  /* 0x0007380001267983 */ /* 0x000f280000100800 */
[----:B------:R-:W4:Y:S04]  /*11780*/  LDL R31, [R1+0x734] ;  /* 0x00073400011f7983 */ /* 0x000f280000100800 */
[----:B--2---:R-:W2:Y:S04]  /*11790*/  @P5 LDG.E.U16 R91, desc[UR24][R56.64] ;  /* 0x00000018385b5981 */ /* 0x004ea8000c1e1500 */
[----:B------:R-:W2:Y:S04]  /*117a0*/  @P5 LDG.E.U16 R68, desc[UR24][R66.64] ;  /* 0x0000001842445981 */ /* 0x000ea8000c1e1500 */
[----:B---3--:R0:W-:Y:S04]  /*117b0*/  @P4 STL [R1+0x2b4], R0 ;  /* 0x0002b40001004387 */ /* 0x0081e80000100800 */
[----:B------:R-:W3:Y:S04]  /*117c0*/  LDL R69, [R1+0x72c] ;  /* 0x00072c0001457983 */ /* 0x000ee80000100800 */
[----:B0-----:R-:W3:Y:S04]  /*117d0*/  LDL R0, [R1+0x730] ;  /* 0x0007300001007983 */ /* 0x001ee80000100800 */
[----:B----4-:R0:W-:Y:S04]  /*117e0*/  @P4 STL [R1+0x2b0], R72 ;  /* 0x0002b04801004387 */ /* 0x0101e80000100800 */
[----:B0-----:R-:W4:Y:S04]  /*117f0*/  LDL R72, [R1+0x728] ;  /* 0x0007280001487983 */ /* 0x001f280000100800 */
[----:B------:R-:W-:Y:S04]  /*11800*/  STL [R1+0x88c], R88 ;  /* 0x00088c5801007387 */ /* 0x000fe80000100800 */
[----:B------:R0:W-:Y:S04]  /*11810*/  STL [R1+0xa18], R88 ;  /* 0x000a185801007387 */ /* 0x0001e80000100800 */
[----:B0-----:R-:W4:Y:S04]  /*11820*/  LDL.LU R88, [R1+0x658] ;  /* 0x0006580001587983 */ /* 0x001f280000300800 */
[----:B------:R-:W-:Y:S04]  /*11830*/  STL [R1+0x888], R89 ;  /* 0x0008885901007387 */ /* 0x000fe80000100800 */
[----:B------:R-:W-:Y:S04]  /*11840*/  STL [R1+0xa1c], R89 ;  /* 0x000a1c5901007387 */ /* 0x000fe80000100800 */
[----:B------:R-:W4:Y:S04]  /*11850*/  LDL.LU R86, [R1+0x660] ;  /* 0x0006600001567983 */ /* 0x000f280000300800 */
[----:B------:R-:W4:Y:S04]  /*11860*/  LDL.LU.64 R82, [R1+0xc28] ;  /* 0x000c280001527983 */ /* 0x000f280000300a00 */
[----:B------:R0:W-:Y:S04]  /*11870*/  @P6 STL [R1+0x308], R73 ;  /* 0x0003084901006387 */ /* 0x0001e80000100800 */
[----:B0-----:R-:W4:Y:S04]  /*11880*/  LDL R73, [R1+0x2b8] ;  /* 0x0002b80001497983 */ /* 0x001f280000100800 */
[----:B------:R0:W-:Y:S04]  /*11890*/  @P6 STL [R1+0x310], R90 ;  /* 0x0003105a01006387 */ /* 0x0001e80000100800 */
[----:B0-----:R-:W4:Y:S01]  /*118a0*/  LDL R90, [R1+0x2bc] ;  /* 0x0002bc00015a7983 */ /* 0x001f220000100800 */
[----:B------:R-:W-:-:S02]  /*118b0*/  ISETP.GT.AND P3, PT, R4, 0x3, PT ;  /* 0x000000030400780c */ /* 0x000fc40003f64270 */
[C---:B------:R-:W-:Y:S01]  /*118c0*/  ISETP.GT.AND P0, PT, R4.reuse, 0x4, PT ;  /* 0x000000040400780c */ /* 0x040fe20003f04270 */
[----:B------:R-:W4:Y:S01]  /*118d0*/  LDL.LU.64 R66, [R1+0xc20] ;  /* 0x000c200001427983 */ /* 0x000f220000300a00 */
[C---:B------:R-:W-:Y:S02]  /*118e0*/  ISETP.GT.AND P4, PT, R4.reuse, 0x5, PT ;  /* 0x000000050400780c */ /* 0x040fe40003f84270 */
[C---:B------:R-:W-:Y:S01]  /*118f0*/  ISETP.GT.AND P6, PT, R4.reuse, 0x6, PT ;  /* 0x000000060400780c */ /* 0x040fe20003fc4270 */
[----:B------:R-:W4:Y:S06]  /*11900*/  LDL.LU.64 R56, [R1+0xc18] ;  /* 0x000c180001387983 */ /* 0x000f2c0000300a00 */
[----:B------:R-:W4:Y:S04]  /*11910*/  @P3 LDG.E.U16 R87, desc[UR24][R32.64] ;  /* 0x0000001820573981 */ /* 0x000f28000c1e1500 */
[----:B------:R-:W4:Y:S04]  /*11920*/  @P0 LDG.E.U16 R41, desc[UR24][R74.64] ;  /* 0x000000184a290981 */ /* 0x000f28000c1e1500 */
[----:B------:R-:W4:Y:S04]  /*11930*/  @P0 LDG.E.U16 R42, desc[UR24][R76.64] ;  /* 0x000000184c2a0981 */ /* 0x000f28000c1e1500 */
[----:B--2---:R0:W-:Y:S04]  /*11940*/  @P5 STL [R1+0x42c], R91 ;  /* 0x00042c5b01005387 */ /* 0x0041e80000100800 */
[----:B------:R1:W-:Y:S01]  /*11950*/  @P5 STL [R1+0x428], R68 ;  /* 0x0004284401005387 */ /* 0x0003e20000100800 */
[----:B------:R-:W-:-:S03]  /*11960*/  ISETP.GT.AND P5, PT, R4, 0x7, PT ;  /* 0x000000070400780c */ /* 0x000fc60003fa4270 */
[----:B------:R-:W2:Y:S04]  /*11970*/  @P4 LDG.E.U16 R38, desc[UR24][R46.64] ;  /* 0x000000182e264981 */ /* 0x000ea8000c1e1500 */
[----:B------:R-:W2:Y:S04]  /*11980*/  @P4 LDG.E.U16 R39, desc[UR24][R58.64] ;  /* 0x000000183a274981 */ /* 0x000ea8000c1e1500 */
[----:B------:R-:W2:Y:S04]  /*11990*/  @P6 LDG.E.U16 R31, desc[UR24][R44.64] ;  /* 0x000000182c1f6981 */ /* 0x000ea8000c1e1500 */
[----:B0-----:R-:W2:Y:S04]  /*119a0*/  LDL R91, [R1+0x318] ;  /* 0x00031800015b7983 */ /* 0x001ea80000100800 */
[----:B------:R-:W2:Y:S04]  /*119b0*/  LDL R40, [R1+0x314] ;  /* 0x0003140001287983 */ /* 0x000ea80000100800 */
[----:B---3--:R-:W3:Y:S04]  /*119c0*/  @P5 LDG.E.U16 R69, desc[UR24][R22.64] ;  /* 0x0000001816455981 */ /* 0x008ee8000c1e1500 */
[----:B------:R-:W2:Y:S04]  /*119d0*/  @P6 LDG.E.U16 R0, desc[UR24][R34.64] ;  /* 0x0000001822006981 */ /* 0x000ea8000c1e1500 */
[----:B----4-:R-:W4:Y:S04]  /*119e0*/  @P5 LDG.E.U16 R72, desc[UR24][R52.64] ;  /* 0x0000001834485981 */ /* 0x010f28000c1e1500 */
[----:B------:R-:W2:Y:S01]  /*119f0*/  @P3 LDG.E.U16 R88, desc[UR24][R48.64] ;  /* 0x0000001830583981 */ /* 0x000ea2000c1e1500 */
[----:B------:R-:W-:-:S13]  /*11a00*/  ISETP.GT.AND P3, PT, R4, 0x8, PT ;  /* 0x000000080400780c */ /* 0x000fda0003f64270 */
[----:B------:R-:W3:Y:S04]  /*11a10*/  @P3 LDG.E.U16 R73, desc[UR24][R20.64] ;  /* 0x0000001814493981 */ /* 0x000ee8000c1e1500 */
[----:B------:R-:W3:Y:S04]  /*11a20*/  @P3 LDG.E.U16 R90, desc[UR24][R10.64] ;  /* 0x000000180a5a3981 */ /* 0x000ee8000c1e1500 */
[----:B--2---:R-:W-:Y:S04]  /*11a30*/  STL [R1+0xa20], R88 ;  /* 0x000a205801007387 */ /* 0x004fe80000100800 */
[----:B------:R-:W2:Y:S04]  /*11a40*/  LDL.LU.64 R32, [R1+0xc10] ;  /* 0x000c100001207983 */ /* 0x000ea80000300a00 */
[----:B------:R-:W2:Y:S04]  /*11a50*/  LDL R51, [R1+0x430] ;  /* 0x0004300001337983 */ /* 0x000ea80000100800 */
[----:B-1----:R-:W2:Y:S04]  /*11a60*/  LDL R68, [R1+0x434] ;  /* 0x0004340001447983 */ /* 0x002ea80000100800 */
[----:B------:R-:W-:Y:S04]  /*11a70*/  STL [R1+0xa24], R87 ;  /* 0x000a245701007387 */ /* 0x000fe80000100800 */
[----:B------:R-:W2:Y:S04]  /*11a80*/  LDL.LU.64 R76, [R1+0xc08] ;  /* 0x000c0800014c7983 */ /* 0x000ea80000300a00 */
[----:B------:R-:W2:Y:S04]  /*11a90*/  LDL.LU.64 R74, [R1+0xc00] ;  /* 0x000c0000014a7983 */ /* 0x000ea80000300a00 */
[----:B------:R-:W-:Y:S04]  /*11aa0*/  @P0 STL [R1+0x740], R41 ;  /* 0x0007402901000387 */ /* 0x000fe80000100800 */
[----:B------:R-:W-:Y:S01]  /*11ab0*/  @P0 STL [R1+0x744], R42 ;  /* 0x0007442a01000387 */ /* 0x000fe20000100800 */
[----:B------:R-:W-:-:S03]  /*11ac0*/  ISETP.GT.AND P0, PT, R4, 0x9, PT ;  /* 0x000000090400780c */ /* 0x000fc60003f04270 */
[----:B------:R-:W2:Y:S04]  /*11ad0*/  LDL.LU.64 R58, [R1+0xbf8] ;  /* 0x000bf800013a7983 */ /* 0x000ea80000300a00 */
[----:B------:R-:W2:Y:S04]  /*11ae0*/  LDL.LU.64 R46, [R1+0xbf0] ;  /* 0x000bf000012e7983 */ /* 0x000ea80000300a00 */
[----:B------:R-:W-:Y:S04]  /*11af0*/  @P4 STL [R1+0x738], R38 ;  /* 0x0007382601004387 */ /* 0x000fe80000100800 */
[----:B------:R-:W-:Y:S04]  /*11b00*/  @P4 STL [R1+0x73c], R39 ;  /* 0x00073c2701004387 */ /* 0x000fe80000100800 */
[----:B------:R-:W2:Y:S04]  /*11b10*/  LDL.LU.64 R44, [R1+0xbe8] ;  /* 0x000be800012c7983 */ /* 0x000ea80000300a00 */
[----:B------:R-:W2:Y:S04]  /*11b20*/  LDL.LU.64 R34, [R1+0xbe0] ;  /* 0x000be00001227983 */ /* 0x000ea80000300a00 */
[----:B------:R0:W-:Y:S04]  /*11b30*/  @P6 STL [R1+0x730], R0 ;  /* 0x0007300001006387 */ /* 0x0001e80000100800 */
[----:B------:R-:W2:Y:S04]  /*11b40*/  @P0 LDG.E.U16 R91, desc[UR24][R92.64] ;  /* 0x000000185c5b0981 */ /* 0x000ea8000c1e1500 */
[----:B------:R-:W2:Y:S04]  /*11b50*/  @P0 LDG.E.U16 R40, desc[UR24][R8.64] ;  /* 0x0000001808280981 */ /* 0x000ea8000c1e1500 */
[----:B0-----:R-:W2:Y:S04]  /*11b60*/  LDL R0, [R1+0x724] ;  /* 0x0007240001007983 */ /* 0x001ea80000100800 */
[----:B------:R0:W-:Y:S04]  /*11b70*/  @P6 STL [R1+0x734], R31 ;  /* 0x0007341f01006387 */ /* 0x0001e80000100800 */
[----:B------:R-:W2:Y:S04]  /*11b80*/  LDL.LU.64 R22, [R1+0xbd8] ;  /* 0x000bd80001167983 */ /* 0x000ea80000300a00 */
[----:B------:R-:W2:Y:S04]  /*11b90*/  LDL.LU.64 R52, [R1+0xbd0] ;  /* 0x000bd00001347983 */ /* 0x000ea80000300a00 */
[----:B------:R-:W2:Y:S04]  /*11ba0*/  LDL.LU R39, [R1+0x70] ;  /* 0x0000700001277983 */ /* 0x000ea80000300800 */
[----:B0-----:R-:W2:Y:S04]  /*11bb0*/  LDL.LU R31, [R1+0xf8] ;  /* 0x0000f800011f7983 */ /* 0x001ea80000300800 */
[----:B----4-:R0:W-:Y:S04]  /*11bc0*/  @P5 STL [R1+0x728], R72 ;  /* 0x0007284801005387 */ /* 0x0101e80000100800 */
[----:B0-----:R-:W4:Y:S04]  /*11bd0*/  LDL R72, [R1+0x720] ;  /* 0x0007200001487983 */ /* 0x001f280000100800 */
[----:B---3--:R0:W-:Y:S04]  /*11be0*/  @P5 STL [R1+0x72c], R69 ;  /* 0x00072c4501005387 */ /* 0x0081e80000100800 */
[----:B------:R-:W3:Y:S04]  /*11bf0*/  LDL.LU.64 R20, [R1+0xbc8] ;  /* 0x000bc80001147983 */ /* 0x000ee80000300a00 */
[----:B------:R-:W3:Y:S04]  /*11c00*/  LDL.LU.64 R10, [R1+0xbc0] ;  /* 0x000bc000010a7983 */ /* 0x000ee80000300a00 */
[----:B------:R-:W3:Y:S04]  /*11c10*/  LDL R38, [R1+0x71c] ;  /* 0x00071c0001267983 */ /* 0x000ee80000100800 */
[----:B0-----:R-:W3:Y:S04]  /*11c20*/  LDL R69, [R1+0x718] ;  /* 0x0007180001457983 */ /* 0x001ee80000100800 */
[----:B------:R0:W-:Y:S04]  /*11c30*/  @P3 STL [R1+0x2b8], R73 ;  /* 0x0002b84901003387 */ /* 0x0001e80000100800 */
[----:B0-----:R-:W3:Y:S04]  /*11c40*/  LDL R73, [R1+0x714] ;  /* 0x0007140001497983 */ /* 0x001ee80000100800 */
[----:B------:R0:W-:Y:S04]  /*11c50*/  @P3 STL [R1+0x2bc], R90 ;  /* 0x0002bc5a01003387 */ /* 0x0001e80000100800 */
[----:B0-----:R-:W3:Y:S04]  /*11c60*/  LDL R90, [R1+0x710] ;  /* 0x00071000015a7983 */ /* 0x001ee80000100800 */
[----:B------:R-:W3:Y:S04]  /*11c70*/  LDL.LU.64 R8, [R1+0xbb8] ;  /* 0x000bb80001087983 */ /* 0x000ee80000300a00 */
[----:B------:R-:W3:Y:S01]  /*11c80*/  LDL.LU.64 R92, [R1+0xbb0] ;  /* 0x000bb000015c7983 */ /* 0x000ee20000300a00 */
[----:B------:R-:W-:-:S02]  /*11c90*/  ISETP.GT.AND P4, PT, R4, 0xa, PT ;  /* 0x0000000a0400780c */ /* 0x000fc40003f84270 */
[C---:B------:R-:W-:Y:S02]  /*11ca0*/  ISETP.GT.AND P6, PT, R4.reuse, 0xb, PT ;  /* 0x0000000b0400780c */ /* 0x040fe40003fc4270 */
[----:B------:R-:W-:-:S09]  /*11cb0*/  ISETP.GT.AND P5, PT, R4, 0xc, PT ;  /* 0x0000000c0400780c */ /* 0x000fd20003fa4270 */
[----:B--2---:R-:W2:Y:S04]  /*11cc0*/  @P4 LDG.E.U16 R51, desc[UR24][R80.64] ;  /* 0x0000001850334981 */ /* 0x004ea8000c1e1500 */
[----:B------:R-:W2:Y:S04]  /*11cd0*/  @P4 LDG.E.U16 R68, desc[UR24][R2.64] ;  /* 0x0000001802444981 */ /* 0x000ea8000c1e1500 */
[----:B------:R0:W-:Y:S04]  /*11ce0*/  @P0 STL [R1+0x318], R91 ;  /* 0x0003185b01000387 */ /* 0x0001e80000100800 */
[----:B------:R-:W2:Y:S04]  /*11cf0*/  @P5 LDG.E.U16 R0, desc[UR24][R26.64] ;  /* 0x000000181a005981 */ /* 0x000ea8000c1e1500 */
[----:B0-----:R-:W2:Y:S04]  /*11d00*/  LDL R91, [R1+0x2c0] ;  /* 0x0002c000015b7983 */ /* 0x001ea80000100800 */
[----:B------:R0:W-:Y:S01]  /*11d10*/  @P0 STL [R1+0x314], R40 ;  /* 0x0003142801000387 */ /* 0x0001e20000100800 */
[----:B------:R-:W-:-:S02]  /*11d20*/  IMAD.MOV.U32 R41, RZ, RZ, R39 ;  /* 0x000000ffff297224 */ /* 0x000fc400078e0027 */
[----:B0-----:R-:W-:Y:S01]  /*11d30*/  IMAD.MOV.U32 R40, RZ, RZ, R31 ;  /* 0x000000ffff287224 */ /* 0x001fe200078e001f */
[----:B---3--:R-:W3:Y:S04]  /*11d40*/  @P6 LDG.E.U16 R92, desc[UR24][R70.64] ;  /* 0x00000018465c6981 */ /* 0x008ee8000c1e1500 */
[----:B------:R-:W3:Y:S01]  /*11d50*/  @P6 LDG.E.U16 R86, desc[UR24][R40.64] ;  /* 0x0000001828566981 */ /* 0x000ee2000c1e1500 */
[C---:B------:R-:W-:Y:S02]  /*11d60*/  ISETP.GT.AND P3, PT, R4.reuse, 0xd, PT ;  /* 0x0000000d0400780c */ /* 0x040fe40003f64270 */
[C---:B------:R-:W-:Y:S01]  /*11d70*/  ISETP.GT.AND P0, PT, R4.reuse, 0xe, PT ;  /* 0x0000000e0400780c */ /* 0x040fe20003f04270 */
[----:B------:R-:W3:Y:S04]  /*11d80*/  LDL.LU.64 R80, [R1+0xba8] ;  /* 0x000ba80001507983 */ /* 0x000ee80000300a00 */
[----:B------:R-:W3:Y:S04]  /*11d90*/  LDL.LU.64 R2, [R1+0xba0] ;  /* 0x000ba00001027983 */ /* 0x000ee80000300a00 */
[----:B----4-:R-:W4:Y:S04]  /*11da0*/  @P5 LDG.E.U16 R72, desc[UR24][R64.64] ;  /* 0x0000001840485981 */ /* 0x010f28000c1e1500 */
[----:B------:R-:W4:Y:S04]  /*11db0*/  @P3 LDG.E.U16 R69, desc[UR24][R54.64] ;  /* 0x0000001836453981 */ /* 0x000f28000c1e1500 */
[----:B------:R-:W4:Y:S04]  /*11dc0*/  @P3 LDG.E.U16 R38, desc[UR24][R62.64] ;  /* 0x000000183e263981 */ /* 0x000f28000c1e1500 */
[----:B------:R-:W4:Y:S04]  /*11dd0*/  @P0 LDG.E.U16 R73, desc[UR24][R60.64] ;  /* 0x000000183c490981 */ /* 0x000f28000c1e1500 */
[----:B------:R-:W4:Y:S04]  /*11de0*/  @P0 LDG.E.U16 R90, desc[UR24][R78.64] ;  /* 0x000000184e5a0981 */ /* 0x000f28000c1e1500 */
[----:B--2---:R-:W-:Y:S04]  /*11df0*/  @P4 STL [R1+0x434], R68 ;  /* 0x0004344401004387 */ /* 0x004fe80000100800 */
[----:B------:R0:W-:Y:S01]  /*11e00*/  @P4 STL [R1+0x430], R51 ;  /* 0x0004303301004387 */ /* 0x0001e20000100800 */
[----:B------:R-:W-:-:S03]  /*11e10*/  ISETP.GT.AND P4, PT, R4, 0x10, PT ;  /* 0x000000100400780c */ /* 0x000fc60003f84270 */
[----:B------:R-:W-:Y:S10]  /*11e20*/  STL.64 [R1+0x200], R40 ;  /* 0x0002002801007387 */ /* 0x000ff40000100a00 */
[----:B------:R-:W2:Y:S04]  /*11e30*/  @P4 LDG.E.U16 R91, desc[UR24][R36.64] ;  /* 0x00000018245b4981 */ /* 0x000ea8000c1e1500 */
[----:B---3--:R-:W-:Y:S04]  /*11e40*/  STL [R1+0xa28], R86 ;  /* 0x000a285601007387 */ /* 0x008fe80000100800 */
[----:B------:R-:W3:Y:S04]  /*11e50*/  LDL.LU.64 R70, [R1+0xb98] ;  /* 0x000b980001467983 */ /* 0x000ee80000300a00 */
[----:B------:R-:W3:Y:S04]  /*11e60*/  LDL R49, [R1+0x70c] ;  /* 0x00070c0001317983 */ /* 0x000ee80000100800 */
[----:B------:R-:W3:Y:S04]  /*11e70*/  LDL R48, [R1+0x708] ;  /* 0x0007080001307983 */ /* 0x000ee80000100800 */
[----:B------:R-:W3:Y:S04]  /*11e80*/  LDL R43, [R1+0x2c4] ;  /* 0x0002c400012b7983 */ /* 0x000ee80000100800 */
[----:B0-----:R-:W3:Y:S04]  /*11e90*/  LDL R51, [R1+0x31c] ;  /* 0x00031c0001337983 */ /* 0x001ee80000100800 */
[----:B------:R-:W3:Y:S04]  /*11ea0*/  LDL R68, [R1+0x320] ;  /* 0x0003200001447983 */ /* 0x000ee80000100800 */
[----:B------:R-:W-:Y:S04]  /*11eb0*/  STL [R1+0xa2c], R92 ;  /* 0x000a2c5c01007387 */ /* 0x000fe80000100800 */
[----:B------:R-:W3:Y:S04]  /*11ec0*/  LDL.LU R31, [R1+0x11c] ;  /* 0x00011c00011f7983 */ /* 0x000ee80000300800 */
[----:B------:R0:W-:Y:S04]  /*11ed0*/  @P5 STL [R1+0x724], R0 ;  /* 0x0007240001005387 */ /* 0x0001e80000100800 */
[----:B0-----:R-:W3:Y:S04]  /*11ee0*/  LDL.LU R0, [R1+0x144] ;  /* 0x0001440001007983 */ /* 0x001ee80000300800 */
[----:B------:R-:W3:Y:S04]  /*11ef0*/  LDL.LU R27, [R1+0x120] ;  /* 0x00012000011b7983 */ /* 0x000ee80000300800 */
[----:B------:R-:W3:Y:S04]  /*11f00*/  LDL.LU R26, [R1+0x148] ;  /* 0x00014800011a7983 */ /* 0x000ee80000300800 */
[----:B------:R-:W3:Y:S04]  /*11f10*/  LDL.LU.64 R64, [R1+0xb90] ;  /* 0x000b900001407983 */ /* 0x000ee80000300a00 */
[----:B----4-:R0:W-:Y:S04]  /*11f20*/  @P5 STL [R1+0x720], R72 ;  /* 0x0007204801005387 */ /* 0x0101e80000100800 */
[----:B0-----:R-:W4:Y:S04]  /*11f30*/  LDL R72, [R1+0x43c] ;  /* 0x00043c0001487983 */ /* 0x001f280000100800 */
[----:B------:R-:W4:Y:S04]  /*11f40*/  LDL.LU.64 R62, [R1+0xb88] ;  /* 0x000b8800013e7983 */ /* 0x000f280000300a00 */
[----:B------:R-:W4:Y:S04]  /*11f50*/  LDL.LU.64 R54, [R1+0xb80] ;  /* 0x000b800001367983 */ /* 0x000f280000300a00 */
[----:B------:R0:W-:Y:S04]  /*11f60*/  @P3 STL [R1+0x718], R69 ;  /* 0x0007184501003387 */ /* 0x0001e80000100800 */
[----:B------:R-:W-:Y:S04]  /*11f70*/  @P3 STL [R1+0x71c], R38 ;  /* 0x00071c2601003387 */ /* 0x000fe80000100800 */
[----:B------:R-:W4:Y:S04]  /*11f80*/  LDL.LU.64 R60, [R1+0xb78] ;  /* 0x000b7800013c7983 */ /* 0x000f280000300a00 */
[----:B0-----:R-:W4:Y:S04]  /*11f90*/  LDL R69, [R1+0x2cc] ;  /* 0x0002cc0001457983 */ /* 0x001f280000100800 */
[----:B------:R-:W4:Y:S04]  /*11fa0*/  LDL R78, [R1+0x704] ;  /* 0x00070400014e7983 */ /* 0x000f280000100800 */
[----:B------:R0:W-:Y:S01]  /*11fb0*/  @P0 STL [R1+0x714], R73 ;  /* 0x0007144901000387 */ /* 0x0001e20000100800 */
[----:B------:R-:W-:-:S03]  /*11fc0*/  ISETP.GT.AND P6, PT, R4, 0xf, PT ;  /* 0x0000000f0400780c */ /* 0x000fc60003fc4270 */
[----:B0-----:R-:W4:Y:S04]  /*11fd0*/  LDL R73, [R1+0x700] ;  /* 0x0007000001497983 */ /* 0x001f280000100800 */
[----:B------:R-:W4:Y:S04]  /*11fe0*/  LDL.LU.64 R36, [R1+0xb70] ;  /* 0x000b700001247983 */ /* 0x000f280000300a00 */
[----:B------:R-:W4:Y:S04]  /*11ff0*/  LDL R79, [R1+0x6fc] ;  /* 0x0006fc00014f7983 */ /* 0x000f280000100800 */
[----:B------:R-:W-:Y:S04]  /*12000*/  @P0 STL [R1+0x710], R90 ;  /* 0x0007105a01000387 */ /* 0x000fe80000100800 */
[----:B--2---:R0:W-:Y:S04]  /*12010*/  @P4 STL [R1+0x2c0], R91 ;  /* 0x0002c05b01004387 */ /* 0x0041e80000100800 */
[----:B---3--:R-:W2:Y:S01]  /*12020*/  @P4 LDG.E.U16 R43, desc[UR24][R24.64] ;  /* 0x00000018182b4981 */ /* 0x008ea2000c1e1500 */
[----:B0-----:R-:W-:-:S02]  /*12030*/  IMAD.MOV.U32 R91, RZ, RZ, R31 ;  /* 0x000000ffff5b7224 */ /* 0x001fc400078e001f */
[----:B------:R-:W-:Y:S02]  /*12040*/  IMAD.MOV.U32 R90, RZ, RZ, R0 ;  /* 0x000000ffff5a7224 */ /* 0x000fe400078e0000 */
[----:B------:R-:W3:Y:S04]  /*12050*/  LDL R0, [R1+0x6f8] ;  /* 0x0006f80001007983 */ /* 0x000ee80000100800 */
[----:B------:R-:W2:Y:S04]  /*12060*/  LDL.LU R39, [R1+0x170] ;  /* 0x0001700001277983 */ /* 0x000ea80000300800 */
[----:B------:R-:W-:Y:S04]  /*12070*/  STL.64 [R1+0x1b8], R90 ;  /* 0x0001b85a01007387 */ /* 0x000fe80000100a00 */
[----:B------:R-:W2:Y:S04]  /*12080*/  LDL.LU R38, [R1+0x2d0] ;  /* 0x0002d00001267983 */ /* 0x000ea80000300800 */
[----:B------:R0:W-:Y:S04]  /*12090*/  STL.64 [R1+0x1c0], R26 ;  /* 0x0001c01a01007387 */ /* 0x0001e80000100a00 */
[----:B------:R-:W2:Y:S04]  /*120a0*/  LDL.LU R41, [R1+0x178] ;  /* 0x0001780001297983 */ /* 0x000ea80000300800 */
[----:B------:R-:W2:Y:S04]  /*120b0*/  LDL.LU R40, [R1+0x2d4] ;  /* 0x0002d40001287983 */ /* 0x000ea80000300800 */
[----:B------:R-:W2:Y:S04]  /*120c0*/  LDL.LU R42, [R1+0x180] ;  /* 0x00018000012a7983 */ /* 0x000ea80000300800 */
[----:B------:R-:W2:Y:S04]  /*120d0*/  LDL.LU R31, [R1+0x2d8] ;  /* 0x0002d800011f7983 */ /* 0x000ea80000300800 */
[----:B------:R-:W2:Y:S04]  /*120e0*/  @P6 LDG.E.U16 R49, desc[UR24][R26.64] ;  /* 0x000000181a316981 */ /* 0x000ea8000c1e1500 */
[----:B------:R-:W2:Y:S04]  /*120f0*/  @P6 LDG.E.U16 R48, desc[UR24][R90.64] ;  /* 0x000000185a306981 */ /* 0x000ea8000c1e1500 */
[----:B0-----:R-:W2:Y:S04]  /*12100*/  LDL.LU.64 R26, [R1+0xb68] ;  /* 0x000b6800011a7983 */ /* 0x001ea80000300a00 */
[----:B------:R-:W2:Y:S01]  /*12110*/  LDL.LU.64 R90, [R1+0xb60] ;  /* 0x000b6000015a7983 */ /* 0x000ea20000300a00 */
[----:B------:R-:W-:-:S02]  /*12120*/  ISETP.GT.AND P5, PT, R4, 0x11, PT ;  /* 0x000000110400780c */ /* 0x000fc40003fa4270 */
[C---:B------:R-:W-:Y:S02]  /*12130*/  ISETP.GT.AND P3, PT, R4.reuse, 0x12, PT ;  /* 0x000000120400780c */ /* 0x040fe40003f64270 */
[----:B------:R-:W-:-:S09]  /*12140*/  ISETP.GT.AND P0, PT, R4, 0x18, PT ;  /* 0x000000180400780c */ /* 0x000fd20003f04270 */
[----:B------:R-:W3:Y:S04]  /*12150*/  @P5 LDG.E.U16 R68, desc[UR24][R12.64] ;  /* 0x000000180c445981 */ /* 0x000ee8000c1e1500 */
[----:B------:R-:W3:Y:S04]  /*12160*/  @P5 LDG.E.U16 R51, desc[UR24][R14.64] ;  /* 0x000000180e335981 */ /* 0x000ee8000c1e1500 */
[----:B----4-:R-:W4:Y:S04]  /*12170*/  @P3 LDG.E.U16 R72, desc[UR24][R82.64] ;  /* 0x0000001852483981 */ /* 0x010f28000c1e1500 */
[----:B------:R-:W3:Y:S04]  /*12180*/  @P0 LDG.E.U16 R69, desc[UR24][R74.64] ;  /* 0x000000184a450981 */ /* 0x000ee8000c1e1500 */
[----:B--2---:R-:W2:Y:S04]  /*12190*/  @P3 LDG.E.U16 R90, desc[UR24][R84.64] ;  /* 0x00000018545a3981 */ /* 0x004ea8000c1e1500 */
[----:B------:R-:W4:Y:S04]  /*121a0*/  @P0 LDG.E.U16 R91, desc[UR24][R76.64] ;  /* 0x000000184c5b0981 */ /* 0x000f28000c1e1500 */
[----:B------:R-:W-:Y:S04]  /*121b0*/  @P6 STL [R1+0x708], R48 ;  /* 0x0007083001006387 */ /* 0x000fe80000100800 */
[----:B------:R-:W-:Y:S04]  /*121c0*/  @P6 STL [R1+0x70c], R49 ;  /* 0x00070c3101006387 */ /* 0x000fe80000100800 */
[----:B------:R-:W4:Y:S04]  /*121d0*/  LDL.LU.64 R24, [R1+0xb58] ;  /* 0x000b580001187983 */ /* 0x000f280000300a00 */
[----:B------:R-:W-:Y:S04]  /*121e0*/  @P4 STL [R1+0x2c4], R43 ;  /* 0x0002c42b01004387 */ /* 0x000fe80000100800 */
[----:B------:R-:W4:Y:S04]  /*121f0*/  LDL.LU.64 R14, [R1+0xb50] ;  /* 0x000b5000010e7983 */ /* 0x000f280000300a00 */
[----:B------:R-:W4:Y:S04]  /*12200*/  LDL.LU.64 R12, [R1+0xb48] ;  /* 0x000b4800010c7983 */ /* 0x000f280000300a00 */
[----:B---3--:R-:W-:Y:S04]  /*12210*/  @P5 STL [R1+0x320], R68 ;  /* 0x0003204401005387 */ /* 0x008fe80000100800 */
[----:B------:R-:W-:Y:S04]  /*12220*/  @P5 STL [R1+0x31c], R51 ;  /* 0x00031c3301005387 */ /* 0x000fe80000100800 */
[----:B------:R-:W3:Y:S04]  /*12230*/  LDL.LU.64 R84, [R1+0xb40] ;  /* 0x000b400001547983 */ /* 0x000ee80000300a00 */
[----:B--2---:R-:W-:Y:S04]  /*12240*/  STL [R1+0xa3c], R90 ;  /* 0x000a3c5a01007387 */ /* 0x004fe80000100800 */
[----:B------:R-:W2:Y:S04]  /*12250*/  LDL.LU.64 R82, [R1+0xb38] ;  /* 0x000b380001527983 */ /* 0x000ea80000300a00 */
[----:B------:R-:W2:Y:S04]  /*12260*/  LDL.LU.64 R76, [R1+0xb30] ;  /* 0x000b3000014c7983 */ /* 0x000ea80000300a00 */
[----:B----4-:R0:W-:Y:S04]  /*12270*/  STL [R1+0x2c8], R91 ;  /* 0x0002c85b01007387 */ /* 0x0101e80000100800 */
[----:B0-----:R-:W4:Y:S01]  /*12280*/  LDL.LU R91, [R1+0xb28] ;  /* 0x000b2800015b7983 */ /* 0x001f220000300800 */
[----:B------:R-:W-:-:S02]  /*12290*/  ISETP.GT.AND P6, PT, R4, 0x13, PT ;  /* 0x000000130400780c */ /* 0x000fc40003fc4270 */
[C---:B------:R-:W-:Y:S01]  /*122a0*/  ISETP.GT.AND P4, PT, R4.reuse, 0x14, PT ;  /* 0x000000140400780c */ /* 0x040fe20003f84270 */
[----:B------:R-:W-:Y:S02]  /*122b0*/  IMAD.MOV.U32 R43, RZ, RZ, R42 ;  /* 0x000000ffff2b7224 */ /* 0x000fe400078e002a */
[----:B------:R-:W-:Y:S01]  /*122c0*/  IMAD.MOV.U32 R42, RZ, RZ, R31 ;  /* 0x000000ffff2a7224 */ /* 0x000fe200078e001f */
[----:B------:R-:W-:-:S07]  /*122d0*/  ISETP.GT.AND P5, PT, R4, 0x15, PT ;  /* 0x000000150400780c */ /* 0x000fce0003fa4270 */
[----:B------:R-:W2:Y:S04]  /*122e0*/  @P6 LDG.E.U16 R93, desc[UR24][R42.64] ;  /* 0x000000182a5d6981 */ /* 0x000ea8000c1e1500 */
[----:B------:R-:W3:Y:S04]  /*122f0*/  @P4 LDG.E.U16 R73, desc[UR24][R66.64] ;  /* 0x0000001842494981 */ /* 0x000ee8000c1e1500 */
[----:B------:R-:W3:Y:S04]  /*12300*/  @P4 LDG.E.U16 R78, desc[UR24][R38.64] ;  /* 0x00000018264e4981 */ /* 0x000ee8000c1e1500 */
[----:B------:R0:W-:Y:S04]  /*12310*/  @P3 STL [R1+0x43c], R72 ;  /* 0x00043c4801003387 */ /* 0x0001e80000100800 */
[----:B------:R-:W3:Y:S04]  /*12320*/  @P5 LDG.E.U16 R79, desc[UR24][R56.64] ;  /* 0x00000018384f5981 */ /* 0x000ee8000c1e1500 */
[----:B------:R-:W3:Y:S04]  /*12330*/  @P5 LDG.E.U16 R0, desc[UR24][R32.64] ;  /* 0x0000001820005981 */ /* 0x000ee8000c1e1500 */
[----:B0-----:R-:W3:Y:S04]  /*12340*/  LDL R72, [R1+0x2dc] ;  /* 0x0002dc0001487983 */ /* 0x001ee80000100800 */
[----:B----4-:R-:W4:Y:S04]  /*12350*/  @P6 LDG.E.U16 R91, desc[UR24][R40.64] ;  /* 0x00000018285b6981 */ /* 0x010f28000c1e1500 */
[----:B------:R-:W-:Y:S04]  /*12360*/  STL.64 [R1+0x170], R38 ;  /* 0x0001702601007387 */ /* 0x000fe80000100a00 */
[----:B------:R-:W-:Y:S01]  /*12370*/  STL.64 [R1+0x178], R40 ;  /* 0x0001782801007387 */ /* 0x000fe20000100a00 */
[----:B------:R-:W-:-:S03]  /*12380*/  ISETP.GT.AND P3, PT, R4, 0x20, PT ;  /* 0x000000200400780c */ /* 0x000fc60003f64270 */
[----:B------:R-:W-:Y:S04]  /*12390*/  STL.64 [R1+0x180], R42 ;  /* 0x0001802a01007387 */ /* 0x000fe80000100a00 */
[----:B--2---:R-:W-:Y:S06]  /*123a0*/  STL [R1+0xa30], R93 ;  /* 0x000a305d01007387 */ /* 0x004fec0000100800 */
[----:B---3--:R-:W2:Y:S04]  /*123b0*/  @P3 LDG.E.U16 R72, desc[UR24][R58.64] ;  /* 0x000000183a483981 */ /* 0x008ea8000c1e1500 */
[----:B----4-:R-:W-:Y:S04]  /*123c0*/  STL [R1+0xa34], R91 ;  /* 0x000a345b01007387 */ /* 0x010fe80000100800 */
[----:B------:R-:W-:Y:S04]  /*123d0*/  @P0 STL [R1+0x2cc], R69 ;  /* 0x0002cc4501000387 */ /* 0x000fe80000100800 */
[----:B------:R0:W-:Y:S04]  /*123e0*/  @P4 STL [R1+0x700], R73 ;  /* 0x0007004901004387 */ /* 0x0001e80000100800 */
[----:B0-----:R-:W3:Y:S04]  /*123f0*/  LDL R73, [R1+0x2e4] ;  /* 0x0002e40001497983 */ /* 0x001ee80000100800 */
[----:B------:R0:W-:Y:S04]  /*12400*/  @P4 STL [R1+0x704], R78 ;  /* 0x0007044e01004387 */ /* 0x0001e80000100800 */
[----:B------:R-:W4:Y:S04]  /*12410*/  LDL.LU R43, [R1+0x3c4] ;  /* 0x0003c400012b7983 */ /* 0x000f280000300800 */
[----:B------:R-:W3:Y:S04]  /*12420*/  LDL.LU R48, [R1+0x3a4] ;  /* 0x0003a40001307983 */ /* 0x000ee80000300800 */
[----:B------:R-:W3:Y:S04]  /*12430*/  LDL.LU R41, [R1+0x2e0] ;  /* 0x0002e00001297983 */ /* 0x000ee80000300800 */
[----:B------:R-:W3:Y:S04]  /*12440*/  LDL.LU R40, [R1+0x33c] ;  /* 0x00033c0001287983 */ /* 0x000ee80000300800 */
[----:B------:R-:W3:Y:S04]  /*12450*/  LDL.LU R39, [R1+0x330] ;  /* 0x0003300001277983 */ /* 0x000ee80000300800 */
[----:B------:R-:W3:Y:S04]  /*12460*/  LDL.LU R38, [R1+0x340] ;  /* 0x0003400001267983 */ /* 0x000ee80000300800 */
[----:B------:R-:W3:Y:S04]  /*12470*/  LDL.LU R33, [R1+0x334] ;  /* 0x0003340001217983 */ /* 0x000ee80000300800 */
[----:B------:R-:W3:Y:S04]  /*12480*/  LDL.LU R32, [R1+0x344] ;  /* 0x0003440001207983 */ /* 0x000ee80000300800 */
[----:B------:R-:W3:Y:S04]  /*12490*/  LDL R86, [R1+0x6f4] ;  /* 0x0006f40001567983 */ /* 0x000ee80000100800 */
[----:B------:R-:W3:Y:S04]  /*124a0*/  LDL R50, [R1+0x6f0] ;  /* 0x0006f00001327983 */ /* 0x000ee80000100800 */
[----:B------:R-:W3:Y:S04]  /*124b0*/  LDL R49, [R1+0x6ec] ;  /* 0x0006ec0001317983 */ /* 0x000ee80000100800 */
[----:B------:R-:W3:Y:S04]  /*124c0*/  LDL R51, [R1+0x6e8] ;  /* 0x0006e80001337983 */ /* 0x000ee80000100800 */
[----:B------:R-:W3:Y:S04]  /*124d0*/  LDL R56, [R1+0x2e8] ;  /* 0x0002e80001387983 */ /* 0x000ee80000100800 */
[----:B------:R-:W3:Y:S04]  /*124e0*/  LDL R57, [R1+0x2ec] ;  /* 0x0002ec0001397983 */ /* 0x000ee80000100800 */
[----:B0-----:R-:W3:Y:S04]  /*124f0*/  LDL R78, [R1+0x324] ;  /* 0x00032400014e7983 */ /* 0x001ee80000100800 */
[----:B------:R0:W-:Y:S04]  /*12500*/  @P5 STL [R1+0x6fc], R79 ;  /* 0x0006fc4f01005387 */ /* 0x0001e80000100800 */
[----:B0-----:R-:W3:Y:S04]  /*12510*/  LDL R79, [R1+0x328] ;  /* 0x00032800014f7983 */ /* 0x001ee80000100800 */
[----:B------:R0:W-:Y:S04]  /*12520*/  @P5 STL [R1+0x6f8], R0 ;  /* 0x0006f80001005387 */ /* 0x0001e80000100800 */
[----:B0-----:R-:W3:Y:S04]  /*12530*/  LDL R0, [R1+0x440] ;  /* 0x0004400001007983 */ /* 0x001ee80000100800 */
[----:B------:R-:W3:Y:S04]  /*12540*/  LDL.LU R42, [R1+0x338] ;  /* 0x00033800012a7983 */ /* 0x000ee80000300800 */
[----:B------:R-:W3:Y:S01]  /*12550*/  LDL.LU R31, [R1+0x348] ;  /* 0x00034800011f7983 */ /* 0x000ee20000300800 */
[----:B------:R-:W-:-:S03]  /*12560*/  ISETP.GT.AND P0, PT, R4, 0x16, PT ;  /* 0x000000160400780c */ /* 0x000fc60003f04270 */
[----:B--2---:R0:W-:Y:S04]  /*12570*/  @P3 STL [R1+0x2dc], R72 ;  /* 0x0002dc4801003387 */ /* 0x0041e80000100800 */
[----:B0-----:R-:W2:Y:S01]  /*12580*/  LDL R72, [R1+0x444] ;  /* 0x0004440001487983 */ /* 0x001ea20000100800 */
[----:B------:R-:W-:Y:S01]  /*12590*/  ISETP.GT.AND P4, PT, R4, 0x17, PT ;  /* 0x000000170400780c */ /* 0x000fe20003f84270 */
[----:B----4-:R-:W-:Y:S02]  /*125a0*/  IMAD.MOV.U32 R74, RZ, RZ, R43 ;  /* 0x000000ffff4a7224 */ /* 0x010fe400078e002b */
[----:B---3--:R-:W-:Y:S02]  /*125b0*/  IMAD.MOV.U32 R75, RZ, RZ, R48 ;  /* 0x000000ffff4b7224 */ /* 0x008fe400078e0030 */
[----:B------:R-:W-:-:S03]  /*125c0*/  IMAD.MOV.U32 R93, RZ, RZ, R41 ;  /* 0x000000ffff5d7224 */ /* 0x000fc600078e0029 */
[----:B------:R0:W-:Y:S01]  /*125d0*/  STL.64 [R1+0xa8], R74 ;  /* 0x0000a84a01007387 */ /* 0x0001e20000100a00 */
[----:B------:R-:W-:-:S03]  /*125e0*/  IMAD.MOV.U32 R92, RZ, RZ, R40 ;  /* 0x000000ffff5c7224 */ /* 0x000fc600078e0028 */
[----:B------:R-:W3:Y:S01]  /*125f0*/  LDL.LU R48, [R1+0x3a8] ;  /* 0x0003a80001307983 */ /* 0x000ee20000300800 */
[----:B------:R-:W-:Y:S02]  /*12600*/  IMAD.MOV.U32 R59, RZ, RZ, R39 ;  /* 0x000000ffff3b7224 */ /* 0x000fe400078e0027 */
[----:B------:R-:W-:Y:S01]  /*12610*/  IMAD.MOV.U32 R58, RZ, RZ, R38 ;  /* 0x000000ffff3a7224 */ /* 0x000fe200078e0026 */
[----:B------:R-:W-:Y:S01]  /*12620*/  STL.64 [R1+0x138], R92 ;  /* 0x0001385c01007387 */ /* 0x000fe20000100a00 */
[----:B------:R-:W-:Y:S02]  /*12630*/  IMAD.MOV.U32 R67, RZ, RZ, R33 ;  /* 0x000000ffff437224 */ /* 0x000fe400078e0021 */
[----:B------:R-:W-:Y:S01]  /*12640*/  IMAD.MOV.U32 R66, RZ, RZ, R32 ;  /* 0x000000ffff427224 */ /* 0x000fe200078e0020 */
[----:B------:R-:W-:Y:S04]  /*12650*/  STL.64 [R1+0x140], R58 ;  /* 0x0001403a01007387 */ /* 0x000fe80000100a00 */
[----:B------:R-:W4:Y:S04]  /*12660*/  @P3 LDG.E.U16 R73, desc[UR24][R74.64] ;  /* 0x000000184a493981 */ /* 0x000f28000c1e1500 */
[----:B------:R-:W-:Y:S04]  /*12670*/  STL.64 [R1+0x148], R66 ;  /* 0x0001484201007387 */ /* 0x000fe80000100a00 */
[----:B------:R-:W2:Y:S04]  /*12680*/  LDL.LU R43, [R1+0x3c0] ;  /* 0x0003c000012b7983 */ /* 0x000ea80000300800 */
[----:B------:R-:W2:Y:S04]  /*12690*/  LDL.LU R33, [R1+0x354] ;  /* 0x0003540001217983 */ /* 0x000ea80000300800 */
[----:B------:R-:W2:Y:S04]  /*126a0*/  LDL.LU R32, [R1+0x36c] ;  /* 0x00036c0001207983 */ /* 0x000ea80000300800 */
[----:B------:R-:W2:Y:S04]  /*126b0*/  @P0 LDG.E.U16 R50, desc[UR24][R66.64] ;  /* 0x0000001842320981 */ /* 0x000ea8000c1e1500 */
[----:B------:R-:W3:Y:S04]  /*126c0*/  LDL.LU R39, [R1+0x358] ;  /* 0x0003580001277983 */ /* 0x000ee80000300800 */
[----:B------:R-:W3:Y:S04]  /*126d0*/  LDL.LU R38, [R1+0x370] ;  /* 0x0003700001267983 */ /* 0x000ee80000300800 */
[----:B------:R-:W3:Y:S04]  /*126e0*/  LDL.LU R41, [R1+0x35c] ;  /* 0x00035c0001297983 */ /* 0x000ee80000300800 */
[----:B------:R-:W3:Y:S04]  /*126f0*/  LDL.LU R40, [R1+0x364] ;  /* 0x0003640001287983 */ /* 0x000ee80000300800 */
[----:B0-----:R-:W3:Y:S04]  /*12700*/  LDL.LU.64 R74, [R1+0xb20] ;  /* 0x000b2000014a7983 */ /* 0x001ee80000300a00 */
[----:B------:R-:W3:Y:S04]  /*12710*/  @P4 LDG.E.U16 R51, desc[UR24][R92.64] ;  /* 0x000000185c334981 */ /* 0x000ee8000c1e1500 */
[----:B------:R-:W3:Y:S01]  /*12720*/  @P4 LDG.E.U16 R49, desc[UR24][R58.64] ;  /* 0x000000183a314981 */ /* 0x000ee2000c1e1500 */
[----:B------:R-:W-:-:S03]  /*12730*/  IMAD.MOV.U32 R69, RZ, RZ, R42 ;  /* 0x000000ffff457224 */ /* 0x000fc600078e002a */
[----:B------:R-:W3:Y:S01]  /*12740*/  LDL.LU R42, [R1+0x360] ;  /* 0x00036000012a7983 */ /* 0x000ee20000300800 */
[----:B------:R-:W-:-:S03]  /*12750*/  IMAD.MOV.U32 R68, RZ, RZ, R31 ;  /* 0x000000ffff447224 */ /* 0x000fc600078e001f */
[----:B------:R-:W3:Y:S04]  /*12760*/  LDL.LU R31, [R1+0x368] ;  /* 0x00036800011f7983 */ /* 0x000ee80000300800 */
[----:B------:R-:W3:Y:S01]  /*12770*/  @P0 LDG.E.U16 R86, desc[UR24][R68.64] ;  /* 0x0000001844560981 */ /* 0x000ee2000c1e1500 */
[----:B------:R-:W-:-:S03]  /*12780*/  ISETP.GT.AND P5, PT, R4, 0x28, PT ;  /* 0x000000280400780c */ /* 0x000fc60003fa4270 */
[----:B------:R-:W-:Y:S10]  /*12790*/  STL.64 [R1+0x150], R68 ;  /* 0x0001504401007387 */ /* 0x000ff40000100a00 */
[----:B------:R-:W3:Y:S04]  /*127a0*/  @P5 LDG.E.U16 R57, desc[UR24][R2.64] ;  /* 0x0000001802395981 */ /* 0x000ee8000c1e1500 */
[----:B------:R-:W3:Y:S04]  /*127b0*/  @P5 LDG.E.U16 R56, desc[UR24][R80.64] ;  /* 0x0000001850385981 */ /* 0x000ee8000c1e1500 */
[----:B----4-:R0:W-:Y:S01]  /*127c0*/  @P3 STL [R1+0x2e4], R73 ;  /* 0x0002e44901003387 */ /* 0x0101e20000100800 */
[----:B------:R-:W-:-:S03]  /*127d0*/  ISETP.GT.AND P3, PT, R4, 0x19, PT ;  /* 0x000000190400780c */ /* 0x000fc60003f64270 */
[----:B0-----:R-:W4:Y:S04]  /*127e0*/  LDL R73, [R1+0x2f0] ;  /* 0x0002f00001497983 */ /* 0x001f280000100800 */
[----:B------:R-:W4:Y:S04]  /*127f0*/  LDL.LU.64 R68, [R1+0xb18] ;  /* 0x000b180001447983 */ /* 0x000f280000300a00 */
[----:B------:R-:W4:Y:S04]  /*12800*/  LDL.LU.64 R66, [R1+0xb10] ;  /* 0x000b100001427983 */ /* 0x000f280000300a00 */
[----:B--2---:R0:W-:Y:S02]  /*12810*/  @P0 STL [R1+0x6f0], R50 ;  /* 0x0006f03201000387 */ /* 0x0041e40000100800 */
[----:B0-----:R-:W-:-:S02]  /*12820*/  IMAD.MOV.U32 R50, RZ, RZ, R43 ;  /* 0x000000ffff327224 */ /* 0x001fc400078e002b */
[----:B---3--:R-:W2:Y:S01]  /*12830*/  @P3 LDG.E.U16 R79, desc[UR24][R40.64] ;  /* 0x00000018284f3981 */ /* 0x008ea2000c1e1500 */
[----:B------:R-:W-:-:S03]  /*12840*/  IMAD.MOV.U32 R43, RZ, RZ, R42 ;  /* 0x000000ffff2b7224 */ /* 0x000fc600078e002a */
[----:B------:R-:W-:Y:S01]  /*12850*/  @P0 STL [R1+0x6f4], R86 ;  /* 0x0006f45601000387 */ /* 0x000fe20000100800 */
[----:B------:R-:W-:Y:S01]  /*12860*/  ISETP.GT.AND P0, PT, R4, 0x1a, PT ;  /* 0x0000001a0400780c */ /* 0x000fe20003f04270 */
[----:B------:R-:W-:Y:S02]  /*12870*/  IMAD.MOV.U32 R42, RZ, RZ, R31 ;  /* 0x000000ffff2a7224 */ /* 0x000fe400078e001f */
[----:B------:R-:W3:Y:S04]  /*12880*/  LDL.LU.64 R58, [R1+0xb08] ;  /* 0x000b0800013a7983 */ /* 0x000ee80000300a00 */
[----:B------:R-:W3:Y:S04]  /*12890*/  @P3 LDG.E.U16 R78, desc[UR24][R42.64] ;  /* 0x000000182a4e3981 */ /* 0x000ee8000c1e1500 */
[----:B------:R-:W3:Y:S04]  /*128a0*/  LDL.LU.64 R80, [R1+0xb00] ;  /* 0x000b000001507983 */ /* 0x000ee80000300a00 */
[----:B------:R-:W3:Y:S04]  /*128b0*/  @P0 LDG.E.U16 R0, desc[UR24][R38.64] ;  /* 0x0000001826000981 */ /* 0x000ee8000c1e1500 */
[----:B------:R0:W-:Y:S04]  /*128c0*/  @P4 STL [R1+0x6e8], R51 ;  /* 0x0006e83301004387 */ /* 0x0001e80000100800 */
[----:B------:R-:W-:Y:S04]  /*128d0*/  @P4 STL [R1+0x6ec], R49 ;  /* 0x0006ec3101004387 */ /* 0x000fe80000100800 */
[----:B------:R-:W3:Y:S01]  /*128e0*/  @P0 LDG.E.U16 R72, desc[UR24][R32.64] ;  /* 0x0000001820480981 */ /* 0x000ee2000c1e1500 */
[----:B0-----:R-:W-:-:S05]  /*128f0*/  IMAD.MOV.U32 R51, RZ, RZ, R48 ;  /* 0x000000ffff337224 */ /* 0x001fca00078e0030 */
[----:B------:R-:W-:Y:S04]  /*12900*/  STL.64 [R1+0xa0], R50 ;  /* 0x0000a03201007387 */ /* 0x000fe80000100a00 */
[----:B------:R-:W-:Y:S04]  /*12910*/  STL.64 [R1+0x108], R32 ;  /* 0x0001082001007387 */ /* 0x000fe80000100a00 */
[----:B------:R-:W-:Y:S04]  /*12920*/  STL.64 [R1+0x110], R38 ;  /* 0x0001102601007387 */ /* 0x000fe80000100a00 */
[----:B------:R-:W-:Y:S04]  /*12930*/  STL.64 [R1+0x118], R40 ;  /* 0x0001182801007387 */ /* 0x000fe80000100a00 */
[----:B------:R-:W3:Y:S04]  /*12940*/  LDL.LU.64 R2, [R1+0xaf8] ;  /* 0x000af80001027983 */ /* 0x000ee80000300a00 */
[----:B------:R0:W-:Y:S04]  /*12950*/  @P5 STL [R1+0x2ec], R57 ;  /* 0x0002ec3901005387 */ /* 0x0001e80000100800 */
[----:B------:R1:W-:Y:S01]  /*12960*/  @P5 STL [R1+0x2e8], R56 ;  /* 0x0002e83801005387 */ /* 0x0003e20000100800 */
[----:B------:R-:W-:-:S03]  /*12970*/  ISETP.GT.AND P4, PT, R4, 0x30, PT ;  /* 0x000000300400780c */ /* 0x000fc60003f84270 */
[----:B------:R-:W-:Y:S10]  /*12980*/  STL.64 [R1+0x120], R42 ;  /* 0x0001202a01007387 */ /* 0x000ff40000100a00 */
[----:B----4-:R-:W4:Y:S04]  /*12990*/  @P4 LDG.E.U16 R73, desc[UR24][R84.64] ;  /* 0x0000001854494981 */ /* 0x010f28000c1e1500 */
[----:B--2---:R-:W-:Y:S04]  /*129a0*/  @P3 STL [R1+0x328], R79 ;  /* 0x0003284f01003387 */ /* 0x004fe80000100800 */
[----:B---3--:R-:W-:Y:S04]  /*129b0*/  @P3 STL [R1+0x324], R78 ;  /* 0x0003244e01003387 */ /* 0x008fe80000100800 */
[----:B0-----:R-:W2:Y:S04]  /*129c0*/  LDL.LU R57, [R1+0x374] ;  /* 0x0003740001397983 */ /* 0x001ea80000300800 */
[----:B-1----:R-:W3:Y:S04]  /*129d0*/  LDL.LU R56, [R1+0x38c] ;  /* 0x00038c0001387983 */ /* 0x002ee80000300800 */
[----:B------:R0:W-:Y:S04]  /*129e0*/  @P0 STL [R1+0x440], R0 ;  /* 0x0004400001000387 */ /* 0x0001e80000100800 */
[----:B0-----:R-:W4:Y:S04]  /*129f0*/  LDL R0, [R1+0x674] ;  /* 0x0006740001007983 */ /* 0x001f280000100800 */
[----:B------:R-:W4:Y:S04]  /*12a00*/  LDL.LU R49, [R1+0x378] ;  /* 0x0003780001317983 */ /* 0x000f280000300800 */
[----:B------:R-:W4:Y:S04]  /*12a10*/  LDL.LU R48, [R1+0x390] ;  /* 0x0003900001307983 */ /* 0x000f280000300800 */
[----:B------:R-:W4:Y:S04]  /*12a20*/  LDL.LU R43, [R1+0x37c] ;  /* 0x00037c00012b7983 */ /* 0x000f280000300800 */
[----:B------:R-:W4:Y:S04]  /*12a30*/  LDL.LU R42, [R1+0x394] ;  /* 0x00039400012a7983 */ /* 0x000f280000300800 */
[----:B------:R-:W4:Y:S04]  /*12a40*/  LDL.LU R39, [R1+0x380] ;  /* 0x0003800001277983 */ /* 0x000f280000300800 */
[----:B------:R-:W4:Y:S04]  /*12a50*/  @P4 LDG.E.U16 R3, desc[UR24][R82.64] ;  /* 0x0000001852034981 */ /* 0x000f28000c1e1500 */
[----:B------:R-:W4:Y:S04]  /*12a60*/  LDL.LU R38, [R1+0x398] ;  /* 0x0003980001267983 */ /* 0x000f280000300800 */
[----:B------:R-:W4:Y:S04]  /*12a70*/  LDL.LU R41, [R1+0x384] ;  /* 0x0003840001297983 */ /* 0x000f280000300800 */
[----:B------:R-:W4:Y:S04]  /*12a80*/  LDL.LU R40, [R1+0x39c] ;  /* 0x00039c0001287983 */ /* 0x000f280000300800 */
[----:B------:R-:W4:Y:S04]  /*12a90*/  LDL.LU R32, [R1+0x388] ;  /* 0x0003880001207983 */ /* 0x000f280000300800 */
[----:B------:R-:W4:Y:S04]  /*12aa0*/  LDL.LU R31, [R1+0x3a0] ;  /* 0x0003a000011f7983 */ /* 0x000f280000300800 */
[----:B------:R-:W4:Y:S04]  /*12ab0*/  LDL R33, [R1+0x6e4] ;  /* 0x0006e40001217983 */ /* 0x000f280000100800 */
[----:B------:R-:W-:Y:S04]  /*12ac0*/  STL [R1+0x894], R84 ;  /* 0x0008945401007387 */ /* 0x000fe80000100800 */
[----:B------:R-:W-:Y:S04]  /*12ad0*/  STL [R1+0xa40], R84 ;  /* 0x000a405401007387 */ /* 0x000fe80000100800 */
[----:B------:R-:W-:Y:S04]  /*12ae0*/  STL [R1+0x890], R85 ;  /* 0x0008905501007387 */ /* 0x000fe80000100800 */
[----:B------:R-:W-:Y:S04]  /*12af0*/  STL [R1+0xa44], R85 ;  /* 0x000a445501007387 */ /* 0x000fe80000100800 */
[----:B------:R-:W-:Y:S01]  /*12b00*/  @P0 STL [R1+0x444], R72 ;  /* 0x0004444801000387 */ /* 0x000fe20000100800 */
[----:B--2---:R-:W-:-:S02]  /*12b10*/  IMAD.MOV.U32 R79, RZ, RZ, R57 ;  /* 0x000000ffff4f7224 */ /* 0x004fc400078e0039 */
[----:B---3--:R-:W-:-:S05]  /*12b20*/  IMAD.MOV.U32 R78, RZ, RZ, R56 ;  /* 0x000000ffff4e7224 */ /* 0x008fca00078e0038 */
[----:B------:R-:W-:Y:S01]  /*12b30*/  STL.64 [R1+0xd8], R78 ;  /* 0x0000d84e01007387 */ /* 0x000fe20000100a00 */
[----:B----4-:R-:W-:Y:S02]  /*12b40*/  IMAD.MOV.U32 R57, RZ, RZ, R49 ;  /* 0x000000ffff397224 */ /* 0x010fe400078e0031 */
[----:B------:R-:W-:Y:S02]  /*12b50*/  IMAD.MOV.U32 R56, RZ, RZ, R48 ;  /* 0x000000ffff387224 */ /* 0x000fe400078e0030 */
[----:B------:R-:W-:Y:S02]  /*12b60*/  IMAD.MOV.U32 R49, RZ, RZ, R43 ;  /* 0x000000ffff317224 */ /* 0x000fe400078e002b */
[----:B------:R-:W-:Y:S01]  /*12b70*/  IMAD.MOV.U32 R48, RZ, RZ, R42 ;  /* 0x000000ffff307224 */ /* 0x000fe200078e002a */
[----:B------:R-:W-:Y:S04]  /*12b80*/  STL.64 [R1+0xe0], R56 ;  /* 0x0000e03801007387 */ /* 0x000fe80000100a00 */
[----:B------:R-:W-:Y:S04]  /*12b90*/  STL.64 [R1+0xe8], R48 ;  /* 0x0000e83001007387 */ /* 0x000fe80000100a00 */
[----:B------:R0:W-:Y:S04]  /*12ba0*/  STL [R1+0x2f4], R3 ;  /* 0x0002f40301007387 */ /* 0x0001e80000100800 */
[----:B0-----:R-:W2:Y:S04]  /*12bb0*/  LDL.LU R3, [R1+0xaf0] ;  /* 0x000af00001037983 */ /* 0x001ea80000300800 */
[----:B------:R-:W3:Y:S01]  /*12bc0*/  LDL R42, [R1+0x6e0] ;  /* 0x0006e000012a7983 */ /* 0x000ee20000100800 */
[----:B------:R-:W-:-:S03]  /*12bd0*/  ISETP.GT.AND P5, PT, R4, 0x1b, PT ;  /* 0x0000001b0400780c */ /* 0x000fc60003fa4270 */
[----:B------:R-:W-:Y:S01]  /*12be0*/  STL.64 [R1+0xf0], R38 ;  /* 0x0000f02601007387 */ /* 0x000fe20000100a00 */
[----:B------:R-:W-:-:S03]  /*12bf0*/  ISETP.GT.AND P0, PT, R4, 0x38, PT ;  /* 0x000000380400780c */ /* 0x000fc60003f04270 */
[----:B------:R-:W-:Y:S01]  /*12c00*/  STL [R1+0x89c], R82 ;  /* 0x00089c5201007387 */ /* 0x000fe20000100800 */
[----:B------:R-:W-:-:S03]  /*12c10*/  IMAD.MOV.U32 R92, RZ, RZ, R31 ;  /* 0x000000ffff5c7224 */ /* 0x000fc600078e001f */
[----:B------:R-:W-:Y:S01]  /*12c20*/  STL [R1+0xa48], R82 ;  /* 0x000a485201007387 */ /* 0x000fe20000100800 */
[----:B------:R-:W-:Y:S01]  /*12c30*/  IMAD.MOV.U32 R93, RZ, RZ, R32 ;  /* 0x000000ffff5d7224 */ /* 0x000fe200078e0020 */
[----:B------:R-:W-:Y:S02]  /*12c40*/  ISETP.GT.AND P3, PT, R4, 0x1c, PT ;  /* 0x0000001c0400780c */ /* 0x000fe40003f64270 */
[----:B------:R-:W-:Y:S01]  /*12c50*/  STL [R1+0x898], R83 ;  /* 0x0008985301007387 */ /* 0x000fe20000100800 */
[----:B------:R-:W-:-:S03]  /*12c60*/  IMAD.MOV.U32 R72, RZ, RZ, R40 ;  /* 0x000000ffff487224 */ /* 0x000fc600078e0028 */
[----:B------:R-:W-:Y:S04]  /*12c70*/  STL [R1+0xa4c], R83 ;  /* 0x000a4c5301007387 */ /* 0x000fe80000100800 */
[----:B------:R0:W-:Y:S04]  /*12c80*/  @P4 STL [R1+0x2f0], R73 ;  /* 0x0002f04901004387 */ /* 0x0001e80000100800 */
[----:B------:R-:W4:Y:S04]  /*12c90*/  @P0 LDG.E.U16 R2, desc[UR24][R80.64] ;  /* 0x0000001850020981 */ /* 0x000f28000c1e1500 */
[----:B------:R-:W4:Y:S01]  /*12ca0*/  @P3 LDG.E.U16 R33, desc[UR24][R38.64] ;  /* 0x0000001826213981 */ /* 0x000f22000c1e1500 */
[----:B0-----:R-:W-:-:S03]  /*12cb0*/  IMAD.MOV.U32 R73, RZ, RZ, R41 ;  /* 0x000000ffff497224 */ /* 0x001fc600078e0029 */
[----:B------:R-:W4:Y:S04]  /*12cc0*/  LDL R43, [R1+0x6dc] ;  /* 0x0006dc00012b7983 */ /* 0x000f280000100800 */
[----:B------:R-:W4:Y:S04]  /*12cd0*/  @P5 LDG.E.U16 R0, desc[UR24][R72.64] ;  /* 0x0000001848005981 */ /* 0x000f28000c1e1500 */
[----:B------:R-:W4:Y:S04]  /*12ce0*/  LDL R41, [R1+0x6d8] ;  /* 0x0006d80001297983 */ /* 0x000f280000100800 */
[----:B--2---:R-:W2:Y:S04]  /*12cf0*/  @P5 LDG.E.U16 R3, desc[UR24][R92.64] ;  /* 0x000000185c035981 */ /* 0x004ea8000c1e1500 */
[----:B---3--:R-:W3:Y:S04]  /*12d00*/  @P3 LDG.E.U16 R42, desc[UR24][R48.64] ;  /* 0x00000018302a3981 */ /* 0x008ee8000c1e1500 */
[----:B------:R0:W-:Y:S04]  /*12d10*/  STL.64 [R1+0xf8], R72 ;  /* 0x0000f84801007387 */ /* 0x0001e80000100a00 */
[----:B------:R-:W-:Y:S04]  /*12d20*/  STL.64 [R1+0x100], R92 ;  /* 0x0001005c01007387 */ /* 0x000fe80000100a00 */
[----:B------:R-:W3:Y:S01]  /*12d30*/  LDL R40, [R1+0x2fc] ;  /* 0x0002fc0001287983 */ /* 0x000ee20000100800 */
[----:B------:R-:W-:-:S13]  /*12d40*/  ISETP.GT.AND P6, PT, R4, 0x1d, PT ;  /* 0x0000001d0400780c */ /* 0x000fda0003fc4270 */
[----:B----4-:R-:W4:Y:S04]  /*12d50*/  @P6 LDG.E.U16 R43, desc[UR24][R56.64] ;  /* 0x00000018382b6981 */ /* 0x010f28000c1e1500 */
[----:B------:R-:W3:Y:S04]  /*12d60*/  @P6 LDG.E.U16 R41, desc[UR24][R78.64] ;  /* 0x000000184e296981 */ /* 0x000ee8000c1e1500 */
[----:B--2---:R-:W-:Y:S04]  /*12d70*/  STL [R1+0xa50], R3 ;  /* 0x000a500301007387 */ /* 0x004fe80000100800 */
[----:B------:R-:W2:Y:S04]  /*12d80*/  LDL R31, [R1+0x6d4] ;  /* 0x0006d400011f7983 */ /* 0x000ea80000100800 */
[----:B0-----:R-:W2:Y:S04]  /*12d90*/  LDL R72, [R1+0x6d0] ;  /* 0x0006d00001487983 */ /* 0x001ea80000100800 */
[----:B------:R-:W2:Y:S04]  /*12da0*/  LDL R73, [R1+0x6cc] ;  /* 0x0006cc0001497983 */ /* 0x000ea80000100800 */
[----:B------:R0:W-:Y:S04]  /*12db0*/  @P5 STL [R1+0x674], R0 ;  /* 0x0006740001005387 */ /* 0x0001e80000100800 */
[----:B0-----:R-:W2:Y:S04]  /*12dc0*/  LDL R0, [R1+0x6c8] ;  /* 0x0006c80001007983 */ /* 0x001ea80000100800 */
[----:B------:R-:W2:Y:S04]  /*12dd0*/  LDL.LU R91, [R1+0x448] ;  /* 0x00044800015b7983 */ /* 0x000ea80000300800 */
[----:B------:R-:W2:Y:S04]  /*12de0*/  LDL.LU R93, [R1+0x44c] ;  /* 0x00044c00015d7983 */ /* 0x000ea80000300800 */
[----:B------:R-:W2:Y:S04]  /*12df0*/  LDL.LU R3, [R1+0x3ac] ;  /* 0x0003ac0001037983 */ /* 0x000ea80000300800 */
[----:B------:R0:W-:Y:S04]  /*12e00*/  STL [R1+0x2f8], R2 ;  /* 0x0002f80201007387 */ /* 0x0001e80000100800 */
[----:B0-----:R-:W2:Y:S04]  /*12e10*/  LDL.LU R2, [R1+0x3cc] ;  /* 0x0003cc0001027983 */ /* 0x001ea80000300800 */
[----:B------:R0:W-:Y:S04]  /*12e20*/  @P3 STL [R1+0x6e4], R33 ;  /* 0x0006e42101003387 */ /* 0x0001e80000100800 */
[----:B0-----:R-:W2:Y:S04]  /*12e30*/  LDL.LU R33, [R1+0x3b0] ;  /* 0x0003b00001217983 */ /* 0x001ea80000300800 */
[----:B------:R-:W2:Y:S04]  /*12e40*/  LDL.LU R32, [R1+0x3d0] ;  /* 0x0003d00001207983 */ /* 0x000ea80000300800 */
[----:B------:R-:W2:Y:S04]  /*12e50*/  LDL.LU R39, [R1+0x3b4] ;  /* 0x0003b40001277983 */ /* 0x000ea80000300800 */
[----:B------:R-:W2:Y:S04]  /*12e60*/  LDL.LU R38, [R1+0x3d4] ;  /* 0x0003d40001267983 */ /* 0x000ea80000300800 */
[----:B------:R-:W-:Y:S04]  /*12e70*/  STL [R1+0x8a4], R80 ;  /* 0x0008a45001007387 */ /* 0x000fe80000100800 */
[----:B------:R0:W-:Y:S04]  /*12e80*/  STL [R1+0xa54], R80 ;  /* 0x000a545001007387 */ /* 0x0001e80000100800 */
[----:B0-----:R-:W2:Y:S04]  /*12e90*/  LDL.LU R80, [R1+0x41c] ;  /* 0x00041c0001507983 */ /* 0x001ea80000300800 */
[----:B------:R-:W-:Y:S04]  /*12ea0*/  STL [R1+0x8a0], R81 ;  /* 0x0008a05101007387 */ /* 0x000fe80000100800 */
[----:B------:R0:W-:Y:S04]  /*12eb0*/  STL [R1+0xa58], R81 ;  /* 0x000a585101007387 */ /* 0x0001e80000100800 */
[----:B0-----:R-:W2:Y:S04]  /*12ec0*/  LDL.LU R81, [R1+0x32c] ;  /* 0x00032c0001517983 */ /* 0x001ea80000300800 */
[----:B------:R-:W2:Y:S04]  /*12ed0*/  LDL.LU R48, [R1+0x3b8] ;  /* 0x0003b80001307983 */ /* 0x000ea80000300800 */
[----:B---3--:R0:W-:Y:S04]  /*12ee0*/  @P3 STL [R1+0x6e0], R42 ;  /* 0x0006e02a01003387 */ /* 0x0081e80000100800 */
[----:B0-----:R-:W3:Y:S04]  /*12ef0*/  LDL.LU R42, [R1+0x3d8] ;  /* 0x0003d800012a7983 */ /* 0x001ee80000300800 */
[----:B------:R-:W2:Y:S04]  /*12f00*/  LDL.LU.64 R56, [R1+0xae8] ;  /* 0x000ae80001387983 */ /* 0x000ea80000300a00 */
[----:B------:R-:W2:Y:S01]  /*12f10*/  LDL.LU.64 R78, [R1+0xae0] ;  /* 0x000ae000014e7983 */ /* 0x000ea20000300a00 */
[----:B------:R-:W-:-:S03]  /*12f20*/  ISETP.GT.AND P4, PT, R4, 0x1e, PT ;  /* 0x0000001e0400780c */ /* 0x000fc60003f84270 */
[----:B--2---:R-:W2:Y:S04]  /*12f30*/  @P0 LDG.E.U16 R40, desc[UR24][R78.64] ;  /* 0x000000184e280981 */ /* 0x004ea8000c1e1500 */
[----:B------:R-:W-:Y:S04]  /*12f40*/  STL [R1+0x8ac], R78 ;  /* 0x0008ac4e01007387 */ /* 0x000fe80000100800 */
[----:B------:R-:W-:Y:S04]  /*12f50*/  STL [R1+0x8a8], R79 ;  /* 0x0008a84f01007387 */ /* 0x000fe80000100800 */
[----:B------:R-:W-:Y:S01]  /*12f60*/  STL.64 [R1+0xb8], R2 ;  /* 0x0000b80201007387 */ /* 0x000fe20000100a00 */
[----:B------:R-:W-:-:S02]  /*12f70*/  IMAD.MOV.U32 R49, RZ, RZ, R48 ;  /* 0x000000ffff317224 */ /* 0x000fc400078e0030 */
[----:B---3--:R-:W-:-:S05]  /*12f80*/  IMAD.MOV.U32 R48, RZ, RZ, R42 ;  /* 0x000000ffff307224 */ /* 0x008fca00078e002a */
[----:B------:R-:W3:Y:S04]  /*12f90*/  @P4 LDG.E.U16 R31, desc[UR24][R48.64] ;  /* 0x00000018301f4981 */ /* 0x000ee8000c1e1500 */
[----:B--2---:R0:W-:Y:S04]  /*12fa0*/  @P0 STL [R1+0x2fc], R40 ;  /* 0x0002fc2801000387 */ /* 0x0041e80000100800 */
[----:B----4-:R1:W-:Y:S01]  /*12fb0*/  @P6 STL [R1+0x6dc], R43 ;  /* 0x0006dc2b01006387 */ /* 0x0103e20000100800 */
[----:B0-----:R-:W-:-:S03]  /*12fc0*/  IMAD.MOV.U32 R40, RZ, RZ, R38 ;  /* 0x000000ffff287224 */ /* 0x001fc600078e0026 */
[----:B-1----:R-:W2:Y:S04]  /*12fd0*/  LDL R43, [R1+0x678] ;  /* 0x00067800012b7983 */ /* 0x002ea80000100800 */
[----:B------:R0:W-:Y:S02]  /*12fe0*/  @P6 STL [R1+0x6d8], R41 ;  /* 0x0006d82901006387 */ /* 0x0001e40000100800 */
[----:B0-----:R-:W-:Y:S01]  /*12ff0*/  IMAD.MOV.U32 R41, RZ, RZ, R39 ;  /* 0x000000ffff297224 */ /* 0x001fe200078e0027 */
[C---:B------:R-:W-:Y:S01]  /*13000*/  ISETP.GT.AND P3, PT, R4.reuse, 0x1f, PT ;  /* 0x0000001f0400780c */ /* 0x040fe20003f64270 */
[----:B------:R-:W4:Y:S04]  /*13010*/  LDL R39, [R1+0x67c] ;  /* 0x00067c0001277983 */ /* 0x000f280000100800 */
[----:B------:R-:W2:Y:S04]  /*13020*/  @P4 LDG.E.U16 R72, desc[UR24][R40.64] ;  /* 0x0000001828484981 */ /* 0x000ea8000c1e1500 */
[----:B------:R-:W-:Y:S04]  /*13030*/  STL.64 [R1+0xc0], R32 ;  /* 0x0000c02001007387 */ /* 0x000fe80000100a00 */
[----:B------:R-:W4:Y:S04]  /*13040*/  @P3 LDG.E.U16 R0, desc[UR24][R2.64] ;  /* 0x0000001802003981 */ /* 0x000f28000c1e1500 */
[----:B------:R-:W4:Y:S04]  /*13050*/  LDL R38, [R1+0x6c4] ;  /* 0x0006c40001267983 */ /* 0x000f280000100800 */
[----:B------:R-:W4:Y:S04]  /*13060*/  @P3 LDG.E.U16 R73, desc[UR24][R32.64] ;  /* 0x0000001820493981 */ /* 0x000f28000c1e1500 */
[----:B------:R0:W-:Y:S04]  /*13070*/  STL.64 [R1+0xc8], R40 ;  /* 0x0000c82801007387 */ /* 0x0001e80000100a00 */
[----:B------:R1:W-:Y:S04]  /*13080*/  STL.64 [R1+0xd0], R48 ;  /* 0x0000d03001007387 */ /* 0x0003e80000100a00 */
[----:B--2---:R-:W-:Y:S04]  /*13090*/  @P4 STL [R1+0x6d0], R72 ;  /* 0x0006d04801004387 */ /* 0x004fe80000100800 */
[----:B---3--:R-:W-:Y:S04]  /*130a0*/  @P4 STL [R1+0x6d4], R31 ;  /* 0x0006d41f01004387 */ /* 0x008fe80000100800 */
[----:B0-----:R-:W2:Y:S04]  /*130b0*/  LDL.LU R41, [R1+0x3dc] ;  /* 0x0003dc0001297983 */ /* 0x001ea80000300800 */
[----:B------:R-:W2:Y:S04]  /*130c0*/  LDL.LU R40, [R1+0x3fc] ;  /* 0x0003fc0001287983 */ /* 0x000ea80000300800 */
[----:B-1----:R-:W3:Y:S04]  /*130d0*/  LDL.LU R49, [R1+0x3e0] ;  /* 0x0003e00001317983 */ /* 0x002ee80000300800 */
[----:B------:R-:W3:Y:S04]  /*130e0*/  LDL.LU R48, [R1+0x400] ;  /* 0x0004000001307983 */ /* 0x000ee80000300800 */
[----:B------:R-:W3:Y:S04]  /*130f0*/  LDL.LU R33, [R1+0x3e4] ;  /* 0x0003e40001217983 */ /* 0x000ee80000300800 */
[----:B------:R-:W3:Y:S01]  /*13100*/  LDL.LU R32, [R1+0x404] ;  /* 0x0004040001207983 */ /* 0x000ee20000300800 */
[----:B------:R-:W-:-:S03]  /*13110*/  ISETP.GT.AND P4, PT, R4, 0x23, PT ;  /* 0x000000230400780c */ /* 0x000fc60003f84270 */
[----:B------:R-:W3:Y:S04]  /*13120*/  LDL R2, [R1+0x6c0] ;  /* 0x0006c00001027983 */ /* 0x000ee80000100800 */
[----:B----4-:R0:W-:Y:S04]  /*13130*/  @P3 STL [R1+0x6c8], R0 ;  /* 0x0006c80001003387 */ /* 0x0101e80000100800 */
[----:B0-----:R-:W4:Y:S04]  /*13140*/  LDL R0, [R1+0x6bc] ;  /* 0x0006bc0001007983 */ /* 0x001f280000100800 */
[----:B------:R-:W4:Y:S04]  /*13150*/  LDL.LU R3, [R1+0x420] ;  /* 0x0004200001037983 */ /* 0x000f280000300800 */
[----:B------:R-:W4:Y:S04]  /*13160*/  LDL.LU R83, [R1+0x424] ;  /* 0x0004240001537983 */ /* 0x000f280000300800 */
[----:B------:R0:W-:Y:S01]  /*13170*/  @P3 STL [R1+0x6cc], R73 ;  /* 0x0006cc4901003387 */ /* 0x0001e20000100800 */
[----:B------:R-:W-:-:S02]  /*13180*/  ISETP.GT.AND P3, PT, R4, 0x24, PT ;  /* 0x000000240400780c */ /* 0x000fc40003f64270 */
[C---:B------:R-:W-:Y:S01]  /*13190*/  ISETP.GT.AND P5, PT, R4.reuse, 0x21, PT ;  /* 0x000000210400780c */ /* 0x040fe20003fa4270 */
[----:B------:R-:W4:Y:S01]  /*131a0*/  LDL R42, [R1+0x6b8] ;  /* 0x0006b800012a7983 */ /* 0x000f220000100800 */
[----:B------:R-:W-:-:S03]  /*131b0*/  ISETP.GT.AND P0, PT, R4, 0x22, PT ;  /* 0x000000220400780c */ /* 0x000fc60003f04270 */
[----:B------:R-:W4:Y:S04]  /*131c0*/  LDL R72, [R1+0x6b4] ;  /* 0x0006b40001487983 */ /* 0x000f280000100800 */
[----:B0-----:R-:W4:Y:S04]  /*131d0*/  LDL R73, [R1+0x6b0] ;  /* 0x0006b00001497983 */ /* 0x001f280000100800 */
[----:B------:R-:W4:Y:S04]  /*131e0*/  LDL.LU R92, [R1+0x450] ;  /* 0x00045000015c7983 */ /* 0x000f280000300800 */
[----:B------:R-:W4:Y:S04]  /*131f0*/  LDL.LU R86, [R1+0x454] ;  /* 0x0004540001567983 */ /* 0x000f280000300800 */
[----:B------:R-:W4:Y:S04]  /*13200*/  @P5 LDG.E.U16 R80, desc[UR24][R46.64] ;  /* 0x000000182e505981 */ /* 0x000f28000c1e1500 */
[----:B------:R-:W4:Y:S04]  /*13210*/  @P5 LDG.E.U16 R81, desc[UR24][R50.64] ;  /* 0x0000001832515981 */ /* 0x000f28000c1e1500 */
[----:B------:R-:W4:Y:S04]  /*13220*/  @P0 LDG.E.U16 R91, desc[UR24][R44.64] ;  /* 0x000000182c5b0981 */ /* 0x000f28000c1e1500 */
[----:B------:R-:W4:Y:S04]  /*13230*/  LDL.LU.64 R46, [R1+0xad8] ;  /* 0x000ad800012e7983 */ /* 0x000f280000300a00 */
[----:B------:R-:W4:Y:S04]  /*13240*/  LDL R31, [R1+0x6ac] ;  /* 0x0006ac00011f7983 */ /* 0x000f280000100800 */
[----:B------:R-:W4:Y:S04]  /*13250*/  LDL R51, [R1+0x6a8] ;  /* 0x0006a80001337983 */ /* 0x000f280000100800 */
[----:B------:R-:W4:Y:S04]  /*13260*/  LDL.LU.64 R44, [R1+0xad0] ;  /* 0x000ad000012c7983 */ /* 0x000f280000300a00 */
[----:B------:R-:W4:Y:S04]  /*13270*/  @P0 LDG.E.U16 R93, desc[UR24][R34.64] ;  /* 0x00000018225d0981 */ /* 0x000f28000c1e1500 */
[----:B------:R-:W4:Y:S04]  /*13280*/  LDL.LU.64 R34, [R1+0xac8] ;  /* 0x000ac80001227983 */ /* 0x000f280000300a00 */
[----:B--2---:R-:W2:Y:S04]  /*13290*/  @P3 LDG.E.U16 R38, desc[UR24][R40.64] ;  /* 0x0000001828263981 */ /* 0x004ea8000c1e1500 */
[----:B---3--:R-:W3:Y:S04]  /*132a0*/  @P4 LDG.E.U16 R39, desc[UR24][R48.64] ;  /* 0x0000001830274981 */ /* 0x008ee8000c1e1500 */
[----:B------:R-:W2:Y:S04]  /*132b0*/  @P4 LDG.E.U16 R43, desc[UR24][R32.64] ;  /* 0x00000018202b4981 */ /* 0x000ea8000c1e1500 */
[----:B------:R0:W-:Y:S04]  /*132c0*/  STL.64 [R1+0x80], R32 ;  /* 0x0000802001007387 */ /* 0x0001e80000100a00 */
[----:B------:R-:W2:Y:S04]  /*132d0*/  @P3 LDG.E.U16 R2, desc[UR24][R22.64] ;  /* 0x0000001816023981 */ /* 0x000ea8000c1e1500 */
[----:B0-----:R-:W2:Y:S04]  /*132e0*/  LDL.LU.64 R32, [R1+0xac0] ;  /* 0x000ac00001207983 */ /* 0x001ea80000300a00 */
[----:B------:R-:W-:Y:S04]  /*132f0*/  STL.64 [R1+0x70], R40 ;  /* 0x0000702801007387 */ /* 0x000fe80000100a00 */
[----:B------:R0:W-:Y:S01]  /*13300*/  STL.64 [R1+0x78], R48 ;  /* 0x0000783001007387 */ /* 0x0001e20000100a00 */
[----:B------:R-:W-:-:S02]  /*13310*/  ISETP.GT.AND P5, PT, R4, 0x25, PT ;  /* 0x000000250400780c */ /* 0x000fc40003fa4270 */
[----:B------:R-:W-:-:S11]  /*13320*/  ISETP.GT.AND P0, PT, R4, 0x26, PT ;  /* 0x000000260400780c */ /* 0x000fd60003f04270 */
[----:B----4-:R-:W4:Y:S04]  /*13330*/  @P5 LDG.E.U16 R0, desc[UR24][R52.64] ;  /* 0x0000001834005981 */ /* 0x010f28000c1e1500 */
[----:B------:R-:W4:Y:S04]  /*13340*/  @P5 LDG.E.U16 R42, desc[UR24][R20.64] ;  /* 0x00000018142a5981 */ /* 0x000f28000c1e1500 */
[----:B------:R-:W4:Y:S04]  /*13350*/  @P0 LDG.E.U16 R73, desc[UR24][R8.64] ;  /* 0x0000001808490981 */ /* 0x000f28000c1e1500 */
[----:B------:R-:W4:Y:S04]  /*13360*/  @P0 LDG.E.U16 R72, desc[UR24][R10.64] ;  /* 0x000000180a480981 */ /* 0x000f28000c1e1500 */
[----:B---3--:R1:W-:Y:S04]  /*13370*/  @P4 STL [R1+0x67c], R39 ;  /* 0x00067c2701004387 */ /* 0x0083e80000100800 */
[----:B--2---:R-:W-:Y:S04]  /*13380*/  @P4 STL [R1+0x678], R43 ;  /* 0x0006782b01004387 */ /* 0x004fe80000100800 */
[----:B0-----:R-:W2:Y:S04]  /*13390*/  LDL.LU R49, [R1+0x408] ;  /* 0x0004080001317983 */ /* 0x001ea80000300800 */
[----:B------:R-:W3:Y:S04]  /*133a0*/  LDL.LU R41, [R1+0x75c] ;  /* 0x00075c0001297983 */ /* 0x000ee80000300800 */
[----:B-1----:R-:W2:Y:S04]  /*133b0*/  LDL.LU R39, [R1+0x40c] ;  /* 0x00040c0001277983 */ /* 0x002ea80000300800 */
[----:B------:R0:W-:Y:S04]  /*133c0*/  @P3 STL [R1+0x6c4], R38 ;  /* 0x0006c42601003387 */ /* 0x0001e80000100800 */
[----:B0-----:R-:W2:Y:S04]  /*133d0*/  LDL.LU R38, [R1+0x768] ;  /* 0x0007680001267983 */ /* 0x001ea80000300800 */
[----:B------:R-:W3:Y:S04]  /*133e0*/  LDL.LU R48, [R1+0x410] ;  /* 0x0004100001307983 */ /* 0x000ee80000300800 */
[----:B------:R-:W3:Y:S01]  /*133f0*/  LDL.LU R40, [R1+0x76c] ;  /* 0x00076c0001287983 */ /* 0x000ee20000300800 */
[----:B------:R-:W-:-:S03]  /*13400*/  ISETP.GT.AND P4, PT, R4, 0x27, PT ;  /* 0x000000270400780c */ /* 0x000fc60003f84270 */
[----:B------:R-:W3:Y:S04]  /*13410*/  LDL.LU.64 R22, [R1+0xab8] ;  /* 0x000ab80001167983 */ /* 0x000ee80000300a00 */
[----:B------:R0:W-:Y:S04]  /*13420*/  @P3 STL [R1+0x6c0], R2 ;  /* 0x0006c00201003387 */ /* 0x0001e80000100800 */
[----:B------:R-:W3:Y:S04]  /*13430*/  LDL.LU R52, [R1+0xab0] ;  /* 0x000ab00001347983 */ /* 0x000ee80000300800 */
[----:B------:R-:W3:Y:S04]  /*13440*/  LDL R53, [R1+0x6a4] ;  /* 0x0006a40001357983 */ /* 0x000ee80000100800 */
[----:B0-----:R-:W3:Y:S04]  /*13450*/  LDL R2, [R1+0x6a0] ;  /* 0x0006a00001027983 */ /* 0x001ee80000100800 */
[----:B--2---:R-:W2:Y:S04]  /*13460*/  @P4 LDG.E.U16 R51, desc[UR24][R38.64] ;  /* 0x0000001826334981 */ /* 0x004ea8000c1e1500 */
[----:B----4-:R0:W-:Y:S04]  /*13470*/  @P5 STL [R1+0x6bc], R0 ;  /* 0x0006bc0001005387 */ /* 0x0101e80000100800 */
[----:B0-----:R-:W4:Y:S04]  /*13480*/  LDL R0, [R1+0x69c] ;  /* 0x00069c0001007983 */ /* 0x001f280000100800 */
[----:B------:R-:W4:Y:S04]  /*13490*/  LDL.LU.64 R20, [R1+0xaa8] ;  /* 0x000aa80001147983 */ /* 0x000f280000300a00 */
[----:B------:R-:W4:Y:S04]  /*134a0*/  LDL R43, [R1+0x698] ;  /* 0x00069800012b7983 */ /* 0x000f280000100800 */
[----:B------:R0:W-:Y:S04]  /*134b0*/  @P5 STL [R1+0x6b8], R42 ;  /* 0x0006b82a01005387 */ /* 0x0001e80000100800 */
[----:B------:R-:W4:Y:S04]  /*134c0*/  LDL.LU.64 R10, [R1+0xaa0] ;  /* 0x000aa000010a7983 */ /* 0x000f280000300a00 */
[----:B------:R-:W4:Y:S04]  /*134d0*/  LDL.LU.64 R8, [R1+0xa98] ;  /* 0x000a980001087983 */ /* 0x000f280000300a00 */
[----:B0-----:R-:W4:Y:S04]  /*134e0*/  LDL R42, [R1+0x694] ;  /* 0x00069400012a7983 */ /* 0x001f280000100800 */
[----:B------:R0:W-:Y:S04]  /*134f0*/  @P0 STL [R1+0x6b0], R73 ;  /* 0x0006b04901000387 */ /* 0x0001e80000100800 */
[----:B------:R1:W-:Y:S01]  /*13500*/  @P0 STL [R1+0x6b4], R72 ;  /* 0x0006b44801000387 */ /* 0x0003e20000100800 */
[----:B0-----:R-:W-:-:S02]  /*13510*/  IMAD.MOV.U32 R73, RZ, RZ, R49 ;  /* 0x000000ffff497224 */ /* 0x001fc400078e0031 */
[----:B---3--:R-:W-:Y:S02]  /*13520*/  IMAD.MOV.U32 R49, RZ, RZ, R48 ;  /* 0x000000ffff317224 */ /* 0x008fe400078e0030 */
[----:B------:R-:W-:Y:S02]  /*13530*/  IMAD.MOV.U32 R48, RZ, RZ, R40 ;  /* 0x000000ffff307224 */ /* 0x000fe400078e0028 */
[----:B-1----:R-:W-:Y:S02]  /*13540*/  IMAD.MOV.U32 R72, RZ, RZ, R41 ;  /* 0x000000ffff487224 */ /* 0x002fe400078e0029 */
[----:B------:R-:W3:Y:S04]  /*13550*/  LDL R41, [R1+0x690] ;  /* 0x0006900001297983 */ /* 0x000ee80000100800 */
[----:B------:R-:W3:Y:S04]  /*13560*/  @P4 LDG.E.U16 R31, desc[UR24][R48.64] ;  /* 0x00000018301f4981 */ /* 0x000ee8000c1e1500 */
[----:B------:R-:W-:Y:S04]  /*13570*/  STL.64 [R1+0x20], R72 ;  /* 0x0000204801007387 */ /* 0x000fe80000100a00 */
[----:B------:R0:W-:Y:S04]  /*13580*/  STL.64 [R1+0x38], R38 ;  /* 0x0000382601007387 */ /* 0x0001e80000100a00 */
[----:B------:R1:W-:Y:S04]  /*13590*/  STL.64 [R1+0x40], R48 ;  /* 0x0000403001007387 */ /* 0x0003e80000100a00 */
[----:B0-----:R-:W4:Y:S04]  /*135a0*/  LDL.LU R39, [R1+0x770] ;  /* 0x0007700001277983 */ /* 0x001f280000300800 */
[----:B------:R-:W4:Y:S04]  /*135b0*/  LDL.LU R38, [R1+0x7f0] ;  /* 0x0007f00001267983 */ /* 0x000f280000300800 */
[----:B-1----:R-:W4:Y:S04]  /*135c0*/  LDL.LU R49, [R1+0x774] ;  /* 0x0007740001317983 */ /* 0x002f280000300800 */
[----:B------:R-:W4:Y:S04]  /*135d0*/  LDL.LU R48, [R1+0x7f4] ;  /* 0x0007f40001307983 */ /* 0x000f280000300800 */
[----:B--2---:R0:W-:Y:S04]  /*135e0*/  @P4 STL [R1+0x6a8], R51 ;  /* 0x0006a83301004387 */ /* 0x0041e80000100800 */
[----:B0-----:R-:W2:Y:S04]  /*135f0*/  LDL.LU R51, [R1+0x778] ;  /* 0x0007780001337983 */ /* 0x001ea80000300800 */
[----:B------:R-:W2:Y:S01]  /*13600*/  LDL.LU R50, [R1+0x7f8] ;  /* 0x0007f80001327983 */ /* 0x000ea20000300800 */
[----:B------:R-:W-:-:S03]  /*13610*/  ISETP.GT.AND P0, PT, R4, 0x2b, PT ;  /* 0x0000002b0400780c */ /* 0x000fc60003f04270 */
[----:B------:R-:W2:Y:S01]  /*13620*/  LDL R40, [R1+0x68c] ;  /* 0x00068c0001287983 */ /* 0x000ea20000100800 */
[----:B------:R-:W-:-:S09]  /*13630*/  ISETP.GT.AND P3, PT, R4, 0x29, PT ;  /* 0x000000290400780c */ /* 0x000fd20003f64270 */
[----:B------:R-:W2:Y:S04]  /*13640*/  @P0 LDG.E.U16 R53, desc[UR24][R54.64] ;  /* 0x0000001836350981 */ /* 0x000ea8000c1e1500 */
[----:B------:R-:W2:Y:S04]  /*13650*/  @P0 LDG.E.U16 R2, desc[UR24][R60.64] ;  /* 0x000000183c020981 */ /* 0x000ea8000c1e1500 */
[----:B------:R-:W2:Y:S01]  /*13660*/  @P3 LDG.E.U16 R3, desc[UR24][R72.64] ;  /* 0x0000001848033981 */ /* 0x000ea2000c1e1500 */
[----:B------:R-:W-:-:S03]  /*13670*/  ISETP.GT.AND P5, PT, R4, 0x2a, PT ;  /* 0x0000002a0400780c */ /* 0x000fc60003fa4270 */
[----:B------:R-:W2:Y:S04]  /*13680*/  @P3 LDG.E.U16 R83, desc[UR24][R70.64] ;  /* 0x0000001846533981 */ /* 0x000ea8000c1e1500 */
[----:B---3--:R0:W-:Y:S01]  /*13690*/  @P4 STL [R1+0x6ac], R31 ;  /* 0x0006ac1f01004387 */ /* 0x0081e20000100800 */
[----:B------:R-:W-:-:S03]  /*136a0*/  ISETP.GT.AND P4, PT, R4, 0x2c, PT ;  /* 0x0000002c0400780c */ /* 0x000fc60003f84270 */
[----:B------:R-:W3:Y:S04]  /*136b0*/  LDL.LU.64 R72, [R1+0xa90] ;  /* 0x000a900001487983 */ /* 0x000ee80000300a00 */
[----:B------:R-:W3:Y:S04]  /*136c0*/  @P5 LDG.E.U16 R92, desc[UR24][R64.64] ;  /* 0x00000018405c5981 */ /* 0x000ee8000c1e1500 */
[----:B0-----:R-:W3:Y:S04]  /*136d0*/  LDL R31, [R1+0x688] ;  /* 0x00068800011f7983 */ /* 0x001ee80000100800 */
[----:B------:R-:W3:Y:S04]  /*136e0*/  LDL.LU.64 R70, [R1+0xa88] ;  /* 0x000a880001467983 */ /* 0x000ee80000300a00 */
[----:B------:R-:W3:Y:S04]  /*136f0*/  LDL.LU.64 R64, [R1+0xa80] ;  /* 0x000a800001407983 */ /* 0x000ee80000300a00 */
[----:B------:R-:W3:Y:S01]  /*13700*/  @P5 LDG.E.U16 R86, desc[UR24][R62.64] ;  /* 0x000000183e565981 */ /* 0x000ee2000c1e1500 */
[----:B------:R-:W-:-:S03]  /*13710*/  ISETP.GT.AND P3, PT, R4, 0x2d, PT ;  /* 0x0000002d0400780c */ /* 0x000fc60003f64270 */
[----:B----4-:R-:W4:Y:S04]  /*13720*/  @P4 LDG.E.U16 R43, desc[UR24][R48.64] ;  /* 0x00000018302b4981 */ /* 0x010f28000c1e1500 */
[----:B------:R-:W4:Y:S04]  /*13730*/  LDL.LU.64 R62, [R1+0xa78] ;  /* 0x000a7800013e7983 */ /* 0x000f280000300a00 */
[----:B------:R-:W4:Y:S04]  /*13740*/  LDL.LU.64 R54, [R1+0xa70] ;  /* 0x000a700001367983 */ /* 0x000f280000300a00 */
[----:B--2---:R-:W2:Y:S01]  /*13750*/  @P4 LDG.E.U16 R0, desc[UR24][R50.64] ;  /* 0x0000001832004981 */ /* 0x004ea2000c1e1500 */
[----:B------:R-:W-:-:S03]  /*13760*/  ISETP.GT.AND P5, PT, R4, 0x2e, PT ;  /* 0x0000002e0400780c */ /* 0x000fc60003fa4270 */
[----:B------:R-:W4:Y:S04]  /*13770*/  @P3 LDG.E.U16 R41, desc[UR24][R36.64] ;  /* 0x0000001824293981 */ /* 0x000f28000c1e1500 */
[----:B------:R-:W4:Y:S04]  /*13780*/  @P3 LDG.E.U16 R42, desc[UR24][R38.64] ;  /* 0x00000018262a3981 */ /* 0x000f28000c1e1500 */
[----:B------:R0:W-:Y:S04]  /*13790*/  @P0 STL [R1+0x6a4], R53 ;  /* 0x0006a43501000387 */ /* 0x0001e80000100800 */
[----:B------:R-:W4:Y:S04]  /*137a0*/  @P5 LDG.E.U16 R40, desc[UR24][R26.64] ;  /* 0x000000181a285981 */ /* 0x000f28000c1e1500 */
[----:B0-----:R-:W4:Y:S04]  /*137b0*/  LDL.LU R53, [R1+0xa6c] ;  /* 0x000a6c0001357983 */ /* 0x001f280000300800 */
[----:B------:R0:W-:Y:S04]  /*137c0*/  @P0 STL [R1+0x6a0], R2 ;  /* 0x0006a00201000387 */ /* 0x0001e80000100800 */
[----:B0-----:R-:W4:Y:S04]  /*137d0*/  LDL.LU R2, [R1+0xa68] ;  /* 0x000a680001027983 */ /* 0x001f280000300800 */
[----:B------:R-:W-:Y:S04]  /*137e0*/  STL [R1+0x8b4], R60 ;  /* 0x0008b43c01007387 */ /* 0x000fe80000100800 */
[----:B------:R-:W-:Y:S04]  /*137f0*/  STL [R1+0x8b0], R61 ;  /* 0x0008b03d01007387 */ /* 0x000fe80000100800 */
[----:B---3--:R-:W3:Y:S04]  /*13800*/  @P5 LDG.E.U16 R31, desc[UR24][R24.64] ;  /* 0x00000018181f5981 */ /* 0x008ee8000c1e1500 */
[----:B--2---:R0:W-:Y:S04]  /*13810*/  @P4 STL [R1+0x69c], R0 ;  /* 0x00069c0001004387 */ /* 0x0041e80000100800 */
[----:B0-----:R-:W2:Y:S01]  /*13820*/  LDL.LU R0, [R1+0xa64] ;  /* 0x000a640001007983 */ /* 0x001ea20000300800 */
[----:B------:R-:W-:-:S03]  /*13830*/  ISETP.GT.AND P0, PT, R4, 0x2f, PT ;  /* 0x0000002f0400780c */ /* 0x000fc60003f04270 */
[----:B------:R-:W-:Y:S04]  /*13840*/  STL [R1+0x8bc], R50 ;  /* 0x0008bc3201007387 */ /* 0x000fe80000100800 */
[----:B------:R-:W-:Y:S04]  /*13850*/  STL [R1+0x8b8], R51 ;  /* 0x0008b83301007387 */ /* 0x000fe80000100800 */
[----:B------:R-:W-:Y:S04]  /*13860*/  STL [R1+0x8c4], R48 ;  /* 0x0008c43001007387 */ /* 0x000fe80000100800 */
[----:B------:R-:W-:Y:S04]  /*13870*/  STL [R1+0x8c0], R49 ;  /* 0x0008c03101007387 */ /* 0x000fe80000100800 */
[----:B----4-:R-:W-:Y:S04]  /*13880*/  @P4 STL [R1+0x698], R43 ;  /* 0x0006982b01004387 */ /* 0x010fe80000100800 */
[----:B------:R-:W-:Y:S04]  /*13890*/  STL [R1+0x8cc], R38 ;  /* 0x0008cc2601007387 */ /* 0x000fe80000100800 */
[----:B------:R-:W4:Y:S04]  /*138a0*/  @P0 LDG.E.U16 R2, desc[UR24][R12.64] ;  /* 0x000000180c020981 */ /* 0x000f28000c1e1500 */
[----:B------:R-:W-:Y:S04]  /*138b0*/  STL [R1+0x8c8], R39 ;  /* 0x0008c82701007387 */ /* 0x000fe80000100800 */
[----:B------:R-:W-:Y:S04]  /*138c0*/  STL [R1+0x8d4], R36 ;  /* 0x0008d42401007387 */ /* 0x000fe80000100800 */
[----:B------:R-:W-:Y:S04]  /*138d0*/  STL [R1+0x8d0], R37 ;  /* 0x0008d02501007387 */ /* 0x000fe80000100800 */
[----:B------:R-:W-:Y:S04]  /*138e0*/  @P3 STL [R1+0x690], R41 ;  /* 0x0006902901003387 */ /* 0x000fe80000100800 */
[----:B------:R-:W-:Y:S04]  /*138f0*/  @P3 STL [R1+0x694], R42 ;  /* 0x0006942a01003387 */ /* 0x000fe80000100800 */
[----:B------:R-:W-:Y:S04]  /*13900*/  STL [R1+0x8dc], R26 ;  /* 0x0008dc1a01007387 */ /* 0x000fe80000100800 */
[----:B------:R-:W-:Y:S01]  /*13910*/  STL [R1+0x8d8], R27 ;  /* 0x0008d81b01007387 */ /* 0x000fe20000100800 */
[----:B------:R-:W-:-:S03]  /*13920*/  ISETP.GT.AND P4, PT, R4, 0x31, PT ;  /* 0x000000310400780c */ /* 0x000fc60003f84270 */
[----:B------:R-:W-:Y:S04]  /*13930*/  STL [R1+0x8e4], R24 ;  /* 0x0008e41801007387 */ /* 0x000fe80000100800 */
[----:B------:R-:W-:Y:S04]  /*13940*/  STL [R1+0x8e0], R25 ;  /* 0x0008e01901007387 */ /* 0x000fe80000100800 */
[----:B---3--:R-:W-:Y:S01]  /*13950*/  @P5 STL [R1+0x688], R31 ;  /* 0x0006881f01005387 */ /* 0x008fe20000100800 */
[----:B------:R-:W-:-:S03]  /*13960*/  ISETP.GT.AND P3, PT, R4, 0x32, PT ;  /* 0x000000320400780c */ /* 0x000fc60003f64270 */
[----:B------:R-:W-:Y:S01]  /*13970*/  @P5 STL [R1+0x68c], R40 ;  /* 0x00068c2801005387 */ /* 0x000fe20000100800 */
[----:B------:R-:W-:Y:S02]  /*13980*/  ISETP.GT.AND P5, PT, R4, 0x33, PT ;  /* 0x000000330400780c */ /* 0x000fe40003fa4270 */
[----:B------:R-:W-:Y:S02]  /*13990*/  PRMT R82, RZ, 0x7610, R82 ;  /* 0x00007610ff527816 */ /* 0x000fe40000000052 */
[----:B------:R-:W-:Y:S02]  /*139a0*/  PRMT R85, RZ, 0x7610, R85 ;  /* 0x00007610ff557816 */ /* 0x000fe40000000055 */
[----:B------:R-:W-:Y:S02]  /*139b0*/  PRMT R30, RZ, 0x7610, R30 ;  /* 0x00007610ff1e7816 */ /* 0x000fe4000000001e */
[----:B------:R-:W-:Y:S01]  /*139c0*/  PRMT R29, RZ, 0x7610, R29 ;  /* 0x00007610ff1d7816 */ /* 0x000fe2000000001d */
[----:B------:R-:W3:Y:S01]  /*139d0*/  @P4 LDG.E.U16 R82, desc[UR24][R76.64] ;  /* 0x000000184c524981 */ /* 0x000ee2000c1e1500 */
[----:B------:R-:W-:-:S02]  /*139e0*/  PRMT R87, RZ, 0x7610, R87 ;  /* 0x00007610ff577816 */ /* 0x000fc40000000057 */
[----:B------:R-:W-:Y:S01]  /*139f0*/  PRMT R88, RZ, 0x7610, R88 ;  /* 0x00007610ff587816 */ /* 0x000fe20000000058 */
[----:B------:R-:W3:Y:S01]  /*13a00*/  @P4 LDG.E.U16 R85, desc[UR24][R74.64] ;  /* 0x000000184a554981 */ /* 0x000ee2000c1e1500 */
[C---:B------:R-:W-:Y:S02]  /*13a10*/  ISETP.GT.AND P4, PT, R4.reuse, 0x35, PT ;  /* 0x000000350400780c */ /* 0x040fe40003f84270 */
[----:B------:R-:W-:Y:S01]  /*13a20*/  PRMT R28, RZ, 0x7610, R28 ;  /* 0x00007610ff1c7816 */ /* 0x000fe2000000001c */
[----:B------:R-:W3:Y:S04]  /*13a30*/  @P5 LDG.E.U16 R30, desc[UR24][R58.64] ;  /* 0x000000183a1e5981 */ /* 0x000ee8000c1e1500 */
[----:B------:R-:W3:Y:S01]  /*13a40*/  @P5 LDG.E.U16 R29, desc[UR24][R56.64] ;  /* 0x00000018381d5981 */ /* 0x000ee2000c1e1500 */
[----:B------:R-:W-:-:S03]  /*13a50*/  ISETP.GT.AND P5, PT, R4, 0x37, PT ;  /* 0x000000370400780c */ /* 0x000fc60003fa4270 */
[----:B------:R-:W3:Y:S01]  /*13a60*/  @P3 LDG.E.U16 R87, desc[UR24][R68.64] ;  /* 0x0000001844573981 */ /* 0x000ee2000c1e1500 */
[----:B------:R-:W-:-:S03]  /*13a70*/  PRMT R19, RZ, 0x7610, R19 ;  /* 0x00007610ff137816 */ /* 0x000fc60000000013 */
[----:B------:R-:W3:Y:S01]  /*13a80*/  @P3 LDG.E.U16 R88, desc[UR24][R66.64] ;  /* 0x0000001842583981 */ /* 0x000ee2000c1e1500 */
[----:B------:R-:W-:Y:S02]  /*13a90*/  ISETP.GT.AND P3, PT, R4, 0x36, PT ;  /* 0x000000360400780c */ /* 0x000fe40003f64270 */
[----:B------:R-:W-:Y:S02]  /*13aa0*/  PRMT R18, RZ, 0x7610, R18 ;  /* 0x00007610ff127816 */ /* 0x000fe40000000012 */
[----:B------:R-:W-:Y:S02]  /*13ab0*/  PRMT R5, RZ, 0x7610, R5 ;  /* 0x00007610ff057816 */ /* 0x000fe40000000005 */
[----:B------:R-:W-:Y:S02]  /*13ac0*/  PRMT R7, RZ, 0x7610, R7 ;  /* 0x00007610ff077816 */ /* 0x000fe40000000007 */
[----:B------:R-:W-:Y:S01]  /*13ad0*/  PRMT R6, RZ, 0x7610, R6 ;  /* 0x00007610ff067816 */ /* 0x000fe20000000006 */
[----:B------:R-:W3:Y:S01]  /*13ae0*/  @P4 LDG.E.U16 R18, desc[UR24][R34.64] ;  /* 0x0000001822124981 */ /* 0x000ee2000c1e1500 */
[----:B------:R-:W-:-:S03]  /*13af0*/  PRMT R17, RZ, 0x7610, R17 ;  /* 0x00007610ff117816 */ /* 0x000fc60000000011 */
[----:B------:R-:W3:Y:S01]  /*13b00*/  @P5 LDG.E.U16 R5, desc[UR24][R8.64] ;  /* 0x0000001808055981 */ /* 0x000ee2000c1e1500 */
[----:B------:R-:W-:-:S03]  /*13b10*/  PRMT R16, RZ, 0x7610, R16 ;  /* 0x00007610ff107816 */ /* 0x000fc60000000010 */
[----:B------:R-:W3:Y:S04]  /*13b20*/  @P3 LDG.E.U16 R7, desc[UR24][R20.64] ;  /* 0x0000001814073981 */ /* 0x000ee8000c1e1500 */
[----:B------:R-:W3:Y:S04]  /*13b30*/  @P5 LDG.E.U16 R6, desc[UR24][R10.64] ;  /* 0x000000180a065981 */ /* 0x000ee8000c1e1500 */
[----:B------:R-:W3:Y:S04]  /*13b40*/  @P4 LDG.E.U16 R17, desc[UR24][R32.64] ;  /* 0x0000001820114981 */ /* 0x000ee8000c1e1500 */
[----:B------:R-:W3:Y:S04]  /*13b50*/  @P3 LDG.E.U16 R16, desc[UR24][R22.64] ;  /* 0x0000001816103981 */ /* 0x000ee8000c1e1500 */
[----:B--2---:R-:W2:Y:S01]  /*13b60*/  @P0 LDG.E.U16 R0, desc[UR24][R14.64] ;  /* 0x000000180e000981 */ /* 0x004ea2000c1e1500 */
[----:B------:R-:W-:-:S13]  /*13b70*/  ISETP.GT.AND P0, PT, R4, 0x34, PT ;  /* 0x000000340400780c */ /* 0x000fda0003f04270 */
[----:B------:R-:W3:Y:S04]  /*13b80*/  @P0 LDG.E.U16 R28, desc[UR24][R46.64] ;  /* 0x000000182e1c0981 */ /* 0x000ee8000c1e1500 */
[----:B------:R-:W3:Y:S04]  /*13b90*/  @P0 LDG.E.U16 R19, desc[UR24][R44.64] ;  /* 0x000000182c130981 */ /* 0x000ee8000c1e1500 */
[----:B--2---:R0:W-:Y:S04]  /*13ba0*/  STL [R1+0x684], R0 ;  /* 0x0006840001007387 */ /* 0x0041e80000100800 */
[----:B0-----:R-:W2:Y:S04]  /*13bb0*/  LDL.LU R0, [R1+0xa60] ;  /* 0x000a600001007983 */ /* 0x001ea80000300800 */
[----:B------:R-:W-:Y:S04]  /*13bc0*/  STL [R1+0x8ec], R14 ;  /* 0x0008ec0e01007387 */ /* 0x000fe80000100800 */
[----:B------:R-:W-:Y:S04]  /*13bd0*/  STL [R1+0x8e8], R15 ;  /* 0x0008e80f01007387 */ /* 0x000fe80000100800 */
[----:B----4-:R0:W-:Y:S04]  /*13be0*/  STL [R1+0x680], R2 ;  /* 0x0006800201007387 */ /* 0x0101e80000100800 */
[----:B0-----:R-:W4:Y:S04]  /*13bf0*/  LDL.LU R2, [R1+0xa5c] ;  /* 0x000a5c0001027983 */ /* 0x001f280000300800 */
        /* <DEDUP_REMOVED lines=25> */
[----:B---3--:R-:W-:Y:S04]  /*13d90*/  STL [R1+0x418], R30 ;  /* 0x0004181e01007387 */ /* 0x008fe80000100800 */
        /* <DEDUP_REMOVED lines=11> */
[----:B------:R0:W-:Y:S04]  /*13e50*/  STL [R1+0x3f4], R5 ;  /* 0x0003f40501007387 */ /* 0x0001e80000100800 */
[----:B0-----:R-:W3:Y:S04]  /*13e60*/  LDL.LU R5, [R1+0x81c] ;  /* 0x00081c0001057983 */ /* 0x001ee80000300800 */
[----:B------:R0:W-:Y:S04]  /*13e70*/  STL [R1+0x3fc], R7 ;  /* 0x0003fc0701007387 */ /* 0x0001e80000100800 */
[----:B0-----:R-:W2:Y:S04]  /*13e80*/  LDL.LU R7, [R1+0x800] ;  /* 0x0008000001077983 */ /* 0x001ea80000300800 */
[----:B------:R0:W-:Y:S04]  /*13e90*/  STL [R1+0x3f8], R6 ;  /* 0x0003f80601007387 */ /* 0x0001e80000100800 */
[----:B------:R1:W-:Y:S04]  /*13ea0*/  STL [R1+0x404], R17 ;  /* 0x0004041101007387 */ /* 0x0003e80000100800 */
[----:B0-----:R-:W2:Y:S04]  /*13eb0*/  LDL.LU R6, [R1+0x820] ;  /* 0x0008200001067983 */ /* 0x001ea80000300800 */
[----:B-1----:R-:W2:Y:S04]  /*13ec0*/  LDL.LU R17, [R1+0x804] ;  /* 0x0008040001117983 */ /* 0x002ea80000300800 */
[----:B------:R0:W-:Y:S04]  /*13ed0*/  STL [R1+0x400], R16 ;  /* 0x0004001001007387 */ /* 0x0001e80000100800 */
[----:B0-----:R-:W2:Y:S04]  /*13ee0*/  LDL.LU R16, [R1+0x824] ;  /* 0x0008240001107983 */ /* 0x001ea80000300800 */
[----:B------:R-:W2:Y:S04]  /*13ef0*/  LDL.LU R19, [R1+0x808] ;  /* 0x0008080001137983 */ /* 0x000ea80000300800 */
[----:B------:R-:W2:Y:S04]  /*13f00*/  LDL.LU R18, [R1+0x828] ;  /* 0x0008280001127983 */ /* 0x000ea80000300800 */
[----:B------:R-:W2:Y:S04]  /*13f10*/  LDL.LU R29, [R1+0x80c] ;  /* 0x00080c00011d7983 */ /* 0x000ea80000300800 */
[----:B------:R-:W2:Y:S04]  /*13f20*/  LDL.LU R28, [R1+0x82c] ;  /* 0x00082c00011c7983 */ /* 0x000ea80000300800 */
[----:B------:R-:W3:Y:S04]  /*13f30*/  LDL.LU R31, [R1+0x810] ;  /* 0x00081000011f7983 */ /* 0x000ee80000300800 */
[----:B------:R-:W3:Y:S01]  /*13f40*/  LDL.LU R30, [R1+0x830] ;  /* 0x00083000011e7983 */ /* 0x000ee20000300800 */
[----:B------:R-:W-:-:S02]  /*13f50*/  ISETP.GT.AND P4, PT, R4, 0x3a, PT ;  /* 0x0000003a0400780c */ /* 0x000fc40003f84270 */
[----:B------:R-:W-:Y:S01]  /*13f60*/  ISETP.GT.AND P0, PT, R4, 0x39, PT ;  /* 0x000000390400780c */ /* 0x000fe20003f04270 */
[----:B------:R-:W4:Y:S01]  /*13f70*/  LDL.LU R41, [R1+0x814] ;  /* 0x0008140001297983 */ /* 0x000f220000300800 */
[----:B------:R-:W-:-:S03]  /*13f80*/  PRMT R89, RZ, 0x7610, R89 ;  /* 0x00007610ff597816 */ /* 0x000fc60000000059 */
[----:B------:R-:W4:Y:S04]  /*13f90*/  LDL.LU R40, [R1+0x834] ;  /* 0x0008340001287983 */ /* 0x000f280000300800 */
[----:B------:R-:W4:Y:S01]  /*13fa0*/  LDL.LU R43, [R1+0x818] ;  /* 0x00081800012b7983 */ /* 0x000f220000300800 */
[----:B------:R-:W-:-:S03]  /*13fb0*/  ISETP.GT.AND P6, PT, R4, 0x3b, PT ;  /* 0x0000003b0400780c */ /* 0x000fc60003fc4270 */
[----:B------:R-:W4:Y:S01]  /*13fc0*/  LDL.LU R42, [R1+0x838] ;  /* 0x00083800012a7983 */ /* 0x000f220000300800 */
[----:B------:R-:W-:-:S03]  /*13fd0*/  PRMT R90, RZ, 0x7610, R90 ;  /* 0x00007610ff5a7816 */ /* 0x000fc6000000005a */
[----:B------:R-:W-:Y:S04]  /*13fe0*/  STL [R1+0x978], R8 ;  /* 0x0009780801007387 */ /* 0x000fe80000100800 */
[----:B------:R-:W-:Y:S04]  /*13ff0*/  STL [R1+0x974], R9 ;  /* 0x0009740901007387 */ /* 0x000fe80000100800 */
[----:B------:R-:W-:Y:S04]  /*14000*/  STL [R1+0x980], R64 ;  /* 0x0009804001007387 */ /* 0x000fe80000100800 */
[----:B------:R0:W4:Y:S04]  /*14010*/  @P4 LDG.E.U16 R89, desc[UR24][R64.64] ;  /* 0x0000001840594981 */ /* 0x000128000c1e1500 */
[----:B------:R0:W-:Y:S01]  /*14020*/  STL [R1+0x97c], R65 ;  /* 0x00097c4101007387 */ /* 0x0001e20000100800 */
[----:B------:R-:W-:-:S03]  /*14030*/  ISETP.GT.AND P5, PT, R4, 0x3d, PT ;  /* 0x0000003d0400780c */ /* 0x000fc60003fa4270 */
[----:B------:R1:W4:Y:S01]  /*14040*/  @P0 LDG.E.U16 R90, desc[UR24][R70.64] ;  /* 0x00000018465a0981 */ /* 0x000322000c1e1500 */
[----:B0-----:R-:W-:-:S03]  /*14050*/  PRMT R65, RZ, 0x7610, R65 ;  /* 0x00007610ff417816 */ /* 0x001fc60000000041 */
[----:B------:R0:W-:Y:S01]  /*14060*/  STL [R1+0x988], R62 ;  /* 0x0009883e01007387 */ /* 0x0001e20000100800 */
[----:B-1----:R-:W-:-:S03]  /*14070*/  PRMT R70, RZ, 0x7610, R70 ;  /* 0x00007610ff467816 */ /* 0x002fc60000000046 */
[----:B------:R-:W4:Y:S04]  /*14080*/  @P4 LDG.E.U16 R65, desc[UR24][R62.64] ;  /* 0x000000183e414981 */ /* 0x000f28000c1e1500 */
[----:B------:R1:W4:Y:S04]  /*14090*/  @P6 LDG.E.U16 R70, desc[UR24][R52.64] ;  /* 0x0000001834466981 */ /* 0x000328000c1e1500 */
[----:B0-----:R-:W4:Y:S04]  /*140a0*/  LDL.LU R62, [R1+0x7fc] ;  /* 0x0007fc00013e7983 */ /* 0x001f280000300800 */
[----:B------:R-:W-:Y:S04]  /*140b0*/  STL [R1+0x984], R63 ;  /* 0x0009843f01007387 */ /* 0x000fe80000100800 */
[----:B------:R-:W-:Y:S04]  /*140c0*/  STL [R1+0x990], R54 ;  /* 0x0009903601007387 */ /* 0x000fe80000100800 */
[----:B------:R-:W-:Y:S04]  /*140d0*/  STL [R1+0x98c], R55 ;  /* 0x00098c3701007387 */ /* 0x000fe80000100800 */
[----:B------:R1:W-:Y:S01]  /*140e0*/  STL [R1+0x998], R52 ;  /* 0x0009983401007387 */ /* 0x0003e20000100800 */
[----:B------:R-:W-:-:S02]  /*140f0*/  PRMT R8, RZ, 0x7610, R8 ;  /* 0x00007610ff087816 */ /* 0x000fc40000000008 */
[----:B-1----:R-:W-:-:S04]  /*14100*/  PRMT R52, RZ, 0x7610, R52 ;  /* 0x00007610ff347816 */ /* 0x002fc80000000034 */
[----:B--2---:R-:W2:Y:S04]  /*14110*/  @P5 LDG.E.U16 R8, desc[UR24][R28.64] ;  /* 0x000000181c085981 */ /* 0x004ea8000c1e1500 */
[----:B---3--:R-:W3:Y:S01]  /*14120*/  @P5 LDG.E.U16 R52, desc[UR24][R30.64] ;  /* 0x000000181e345981 */ /* 0x008ee2000c1e1500 */
[----:B------:R-:W-:Y:S02]  /*14130*/  ISETP.GT.AND P3, PT, R4, 0x3c, PT ;  /* 0x0000003c0400780c */ /* 0x000fe40003f64270 */
[----:B------:R-:W-:Y:S01]  /*14140*/  PRMT R64, RZ, 0x7610, R64 ;  /* 0x00007610ff407816 */ /* 0x000fe20000000040 */
[----:B------:R0:W-:Y:S05]  /*14150*/  STL [R1+0x994], R53 ;  /* 0x0009943501007387 */ /* 0x0001ea0000100800 */
[----:B------:R1:W2:Y:S01]  /*14160*/  @P6 LDG.E.U16 R64, desc[UR24][R54.64] ;  /* 0x0000001836406981 */ /* 0x0002a2000c1e1500 */
[----:B0-----:R-:W-:-:S02]  /*14170*/  PRMT R53, RZ, 0x7610, R53 ;  /* 0x00007610ff357816 */ /* 0x001fc40000000035 */
[----:B-1----:R-:W-:Y:S01]  /*14180*/  PRMT R54, RZ, 0x7610, R54 ;  /* 0x00007610ff367816 */ /* 0x002fe20000000036 */
[----:B----4-:R-:W-:Y:S04]  /*14190*/  STL [R1+0x9a0], R42 ;  /* 0x0009a02a01007387 */ /* 0x010fe80000100800 */
[----:B------:R0:W-:Y:S04]  /*141a0*/  STL [R1+0x99c], R43 ;  /* 0x00099c2b01007387 */ /* 0x0001e80000100800 */
[----:B------:R-:W4:Y:S04]  /*141b0*/  @P3 LDG.E.U16 R54, desc[UR24][R42.64] ;  /* 0x000000182a363981 */ /* 0x000f28000c1e1500 */
[----:B------:R1:W4:Y:S04]  /*141c0*/  @P3 LDG.E.U16 R53, desc[UR24][R40.64] ;  /* 0x0000001828353981 */ /* 0x000328000c1e1500 */
[----:B0-----:R-:W4:Y:S04]  /*141d0*/  LDL R43, [R1+0x464] ;  /* 0x00046400012b7983 */ /* 0x001f280000100800 */
[----:B------:R-:W4:Y:S04]  /*141e0*/  LDL R42, [R1+0x468] ;  /* 0x00046800012a7983 */ /* 0x000f280000100800 */
[----:B------:R-:W-:Y:S04]  /*141f0*/  STL [R1+0x9a8], R40 ;  /* 0x0009a82801007387 */ /* 0x000fe80000100800 */
[----:B------:R1:W-:Y:S02]  /*14200*/  STL [R1+0x9a4], R41 ;  /* 0x0009a42901007387 */ /* 0x0003e40000100800 */
[----:B-1----:R-:W-:-:S02]  /*14210*/  PRMT R41, RZ, 0x7610, R41 ;  /* 0x00007610ff297816 */ /* 0x002fc40000000029 */
[----:B---3--:R-:W-:Y:S04]  /*14220*/  STL [R1+0x9f0], R52 ;  /* 0x0009f03401007387 */ /* 0x008fe80000100800 */
[----:B------:R-:W-:Y:S04]  /*14230*/  STL [R1+0x9b0], R30 ;  /* 0x0009b01e01007387 */ /* 0x000fe80000100800 */
[----:B------:R0:W-:Y:S04]  /*14240*/  STL [R1+0x9ac], R31 ;  /* 0x0009ac1f01007387 */ /* 0x0001e80000100800 */
[----:B------:R-:W3:Y:S04]  /*14250*/  LDL R40, [R1+0x484] ;  /* 0x0004840001287983 */ /* 0x000ee80000100800 */
[----:B0-----:R-:W3:Y:S04]  /*14260*/  LDL R31, [R1+0x488] ;  /* 0x00048800011f7983 */ /* 0x001ee80000100800 */
[----:B------:R-:W-:Y:S04]  /*14270*/  STL.S16 [R1+0x3d8], R41 ;  /* 0x0003d82901007387 */ /* 0x000fe80000100600 */
[----:B--2---:R-:W-:Y:S04]  /*14280*/  STL [R1+0x9f4], R8 ;  /* 0x0009f40801007387 */ /* 0x004fe80000100800 */
[----:B------:R0:W-:Y:S04]  /*14290*/  STL [R1+0x9b8], R28 ;  /* 0x0009b81c01007387 */ /* 0x0001e80000100800 */
[----:B0-----:R-:W2:Y:S01]  /*142a0*/  LDL.LU R28, [R1+0x3d8] ;  /* 0x0003d800011c7983 */ /* 0x001ea20000300800 */
[----:B------:R-:W0:Y:S01]  /*142b0*/  S2R R63, SR_TID.X ;  /* 0x00000000003f7919 */ /* 0x000e220000002100 */
[----:B------:R-:W-:-:S06]  /*142c0*/  PRMT R84, RZ, 0x7610, R84 ;  /* 0x00007610ff547816 */ /* 0x000fcc0000000054 */
[----:B------:R-:W3:Y:S01]  /*142d0*/  @P0 LDG.E.U16 R84, desc[UR24][R72.64] ;  /* 0x0000001848540981 */ /* 0x000ee2000c1e1500 */
[C---:B------:R-:W-:Y:S02]  /*142e0*/  ISETP.GT.AND P0, PT, R4.reuse, 0x3e, PT ;  /* 0x0000003e0400780c */ /* 0x040fe40003f04270 */
[----:B------:R-:W-:Y:S02]  /*142f0*/  ISETP.GT.AND P4, PT, R4, 0x3f, PT ;  /* 0x0000003f0400780c */ /* 0x000fe40003f84270 */
[----:B------:R-:W-:Y:S02]  /*14300*/  PRMT R30, RZ, 0x7610, R30 ;  /* 0x00007610ff1e7816 */ /* 0x000fe4000000001e */
[----:B------:R-:W-:Y:S02]  /*14310*/  PRMT R9, RZ, 0x7610, R9 ;  /* 0x00007610ff097816 */ /* 0x000fe40000000009 */
[----:B------:R-:W-:-:S05]  /*14320*/  PRMT R0, RZ, 0x7610, R0 ;  /* 0x00007610ff007816 */ /* 0x000fca0000000000 */
[----:B------:R-:W3:Y:S04]  /*14330*/  @P0 LDG.E.U16 R30, desc[UR24][R16.64] ;  /* 0x00000018101e0981 */ /* 0x000ee8000c1e1500 */
[----:B------:R-:W3:Y:S01]  /*14340*/  @P4 LDG.E.U16 R9, desc[UR24][R6.64] ;  /* 0x0000001806094981 */ /* 0x000ee2000c1e1500 */
[----:B0-----:R-:W-:-:S04]  /*14350*/  LOP3.LUT R63, R63, 0x3f, RZ, 0xc0, !PT ;  /* 0x0000003f3f3f7812 */ /* 0x001fc800078ec0ff */
[----:B------:R-:W-:Y:S01]  /*14360*/  ISETP.GE.AND P6, PT, R63, R4, PT ;  /* 0x000000043f00720c */ /* 0x000fe20003fc6270 */
[----:B------:R-:W-:Y:S02]  /*14370*/  IMAD.MOV.U32 R4, RZ, RZ, R5 ;  /* 0x000000ffff047224 */ /* 0x000fe400078e0005 */
[----:B------:R-:W-:-:S05]  /*14380*/  IMAD.MOV.U32 R5, RZ, RZ, R62 ;  /* 0x000000ffff057224 */ /* 0x000fca00078e003e */
[----:B------:R-:W3:Y:S04]  /*14390*/  @P4 LDG.E.U16 R0, desc[UR24][R4.64] ;  /* 0x0000001804004981 */ /* 0x000ee8000c1e1500 */
[----:B--2---:R-:W2:Y:S04]  /*143a0*/  @P0 LDG.E.U16 R28, desc[UR24][R18.64] ;  /* 0x00000018121c0981 */ /* 0x004ea8000c1e1500 */
[----:B------:R-:W-:Y:S01]  /*143b0*/  STL [R1+0x9b4], R29 ;  /* 0x0009b41d01007387 */ /* 0x000fe20000100800 */
[----:B------:R-:W-:Y:S01]  /*143c0*/  PRMT R71, RZ, 0x7610, R71 ;  /* 0x00007610ff477816 */ /* 0x000fe20000000047 */
[----:B----4-:R-:W-:Y:S01]  /*143d0*/  @!P6 IMAD.MOV.U32 R52, RZ, RZ, R42 ;  /* 0x000000ffff34e224 */ /* 0x010fe200078e002a */
[----:B------:R-:W-:Y:S06]  /*143e0*/  BAR.SYNC.DEFER_BLOCKING 0x0 ;  /* 0x0000000000007b1d */ /* 0x000fec0000010000 */
[----:B--2---:R-:W-:Y:S04]  /*143f0*/  STL [R1+0x9c4], R28 ;  /* 0x0009c41c01007387 */ /* 0x004fe80000100800 */
[----:B------:R-:W-:Y:S04]  /*14400*/  STL [R1+0x9c0], R18 ;  /* 0x0009c01201007387 */ /* 0x000fe80000100800 */
[----:B------:R-:W-:Y:S04]  /*14410*/  STL [R1+0x9bc], R19 ;  /* 0x0009bc1301007387 */ /* 0x000fe80000100800 */
[----:B---3--:R-:W-:Y:S04]  /*14420*/  STL [R1+0x9d0], R30 ;  /* 0x0009d01e01007387 */ /* 0x008fe80000100800 */
[----:B------:R-:W-:Y:S04]  /*14430*/  STL [R1+0x9cc], R16 ;  /* 0x0009cc1001007387 */ /* 0x000fe80000100800 */
[----:B------:R-:W-:Y:S04]  /*14440*/  STL [R1+0x3e8], R54 ;  /* 0x0003e83601007387 */ /* 0x000fe80000100800 */
[----:B------:R-:W-:Y:S04]  /*14450*/  STL [R1+0x9c8], R17 ;  /* 0x0009c81101007387 */ /* 0x000fe80000100800 */
[----:B------:R-:W-:Y:S04]  /*14460*/  STL [R1+0x9dc], R9 ;  /* 0x0009dc0901007387 */ /* 0x000fe80000100800 */
[----:B------:R0:W-:Y:S04]  /*14470*/  STL [R1+0x3e4], R53 ;  /* 0x0003e43501007387 */ /* 0x0001e80000100800 */
[----:B------:R-:W-:Y:S04]  /*14480*/  STL [R1+0x9d8], R6 ;  /* 0x0009d80601007387 */ /* 0x000fe80000100800 */
[----:B------:R1:W-:Y:S04]  /*14490*/  STL [R1+0x9d4], R7 ;  /* 0x0009d40701007387 */ /* 0x0003e80000100800 */
[----:B------:R-:W-:Y:S01]  /*144a0*/  STL [R1+0x9e8], R0 ;  /* 0x0009e80001007387 */ /* 0x000fe20000100800 */
[----:B0-----:R-:W-:-:S03]  /*144b0*/  @!P6 IMAD.MOV.U32 R53, RZ, RZ, R43 ;  /* 0x000000ffff35e224 */ /* 0x001fc600078e002b */
[----:B------:R-:W-:Y:S04]  /*144c0*/  STL [R1+0x9e4], R4 ;  /* 0x0009e40401007387 */ /* 0x000fe80000100800 */
[----:B------:R0:W-:Y:S04]  /*144d0*/  STL [R1+0x9e0], R5 ;  /* 0x0009e00501007387 */ /* 0x0001e80000100800 */
[----:B-1----:R-:W2:Y:S04]  /*144e0*/  LDL R7, [R1+0x4a4] ;  /* 0x0004a40001077983 */ /* 0x002ea80000100800 */
[----:B------:R-:W3:Y:S04]  /*144f0*/  LDL R6, [R1+0x4a8] ;  /* 0x0004a80001067983 */ /* 0x000ee80000100800 */
[----:B------:R-:W4:Y:S01]  /*14500*/  @!P6 LDG.E.U16 R71, desc[UR24][R52.64] ;  /* 0x000000183447e981 */ /* 0x000f22000c1e1500 */
[----:B------:R-:W-:Y:S01]  /*14510*/  PRMT R10, RZ, 0x7610, R10 ;  /* 0x00007610ff0a7816 */ /* 0x000fe2000000000a */
[----:B------:R-:W-:-:S02]  /*14520*/  @!P6 IMAD.MOV.U32 R18, RZ, RZ, R31 ;  /* 0x000000ffff12e224 */ /* 0x000fc400078e001f */
[----:B------:R-:W-:Y:S01]  /*14530*/  @!P6 IMAD.MOV.U32 R19, RZ, RZ, R40 ;  /* 0x000000ffff13e224 */ /* 0x000fe200078e0028 */
[----:B------:R-:W-:Y:S01]  /*14540*/  PRMT R11, RZ, 0x7610, R11 ;  /* 0x00007610ff0b7816 */ /* 0x000fe2000000000b */
[----:B------:R-:W4:Y:S04]  /*14550*/  LDL R16, [R1+0x4c4] ;  /* 0x0004c40001107983 */ /* 0x000f280000100800 */
[----:B------:R2:W4:Y:S04]  /*14560*/  @!P6 LDG.E.U16 R10, desc[UR24][R18.64] ;  /* 0x00000018120ae981 */ /* 0x000528000c1e1500 */
[----:B------:R-:W4:Y:S04]  /*14570*/  LDL R9, [R1+0x4c8] ;  /* 0x0004c80001097983 */ /* 0x000f280000100800 */
[----:B------:R-:W4:Y:S04]  /*14580*/  LDL.LU R42, [R1+0x2b0] ;  /* 0x0002b000012a7983 */ /* 0x000f280000300800 */
[----:B------:R-:W4:Y:S01]  /*14590*/  LDL.LU R62, [R1+0x2b4] ;  /* 0x0002b400013e7983 */ /* 0x000f220000300800 */
[----:B--2---:R-:W-:-:S02]  /*145a0*/  @!P6 IMAD.MOV.U32 R19, RZ, RZ, R7 ;  /* 0x000000ffff13e224 */ /* 0x004fc400078e0007 */
[----:B---3--:R-:W-:Y:S01]  /*145b0*/  @!P6 IMAD.MOV.U32 R18, RZ, RZ, R6 ;  /* 0x000000ffff12e224 */ /* 0x008fe200078e0006 */
[----:B----4-:R-:W-:Y:S04]  /*145c0*/  STL [R1+0x9ec], R71 ;  /* 0x0009ec4701007387 */ /* 0x010fe80000100800 */
[----:B------:R-:W2:Y:S04]  /*145d0*/  @!P6 LDG.E.U16 R11, desc[UR24][R18.64] ;  /* 0x00000018120be981 */ /* 0x000ea8000c1e1500 */
[----:B0-----:R-:W3:Y:S04]  /*145e0*/  LDL R5, [R1+0x4e4] ;  /* 0x0004e40001057983 */ /* 0x001ee80000100800 */
[----:B------:R-:W4:Y:S04]  /*145f0*/  LDL R4, [R1+0x4e8] ;  /* 0x0004e80001047983 */ /* 0x000f280000100800 */
[----:B------:R-:W3:Y:S04]  /*14600*/  LDL R8, [R1+0x504] ;  /* 0x0005040001087983 */ /* 0x000ee80000100800 */
[----:B------:R-:W3:Y:S04]  /*14610*/  LDL R0, [R1+0x508] ;  /* 0x0005080001007983 */ /* 0x000ee80000100800 */
[----:B------:R-:W3:Y:S04]  /*14620*/  LDL.LU R53, [R1+0x2b8] ;  /* 0x0002b80001357983 */ /* 0x000ee80000300800 */
[----:B------:R4:W-:Y:S04]  /*14630*/  STL [R1+0x9f8], R10 ;  /* 0x0009f80a01007387 */ /* 0x0009e80000100800 */
[----:B------:R-:W3:Y:S04]  /*14640*/  LDL R7, [R1+0x524] ;  /* 0x0005240001077983 */ /* 0x000ee80000100800 */
[----:B------:R-:W3:Y:S04]  /*14650*/  LDL R6, [R1+0x528] ;  /* 0x0005280001067983 */ /* 0x000ee80000100800 */
[----:B------:R-:W3:Y:S04]  /*14660*/  LDL.LU R55, [R1+0x2bc] ;  /* 0x0002bc0001377983 */ /* 0x000ee80000300800 */
[----:B--2---:R3:W-:Y:S01]  /*14670*/  STL [R1+0x9fc], R11 ;  /* 0x0009fc0b01007387 */ /* 0x0047e20000100800 */
[----:B----4-:R-:W-:-:S02]  /*14680*/  @!P6 IMAD.MOV.U32 R10, RZ, RZ, R4 ;  /* 0x000000ffff0ae224 */ /* 0x010fc400078e0004 */
[----:B---3--:R-:W-:Y:S01]  /*14690*/  @!P6 IMAD.MOV.U32 R11, RZ, RZ, R5 ;  /* 0x000000ffff0be224 */ /* 0x008fe200078e0005 */
[----:B------:R-:W2:Y:S04]  /*146a0*/  LDL R4, [R1+0x548] ;  /* 0x0005480001047983 */ /* 0x000ea80000100800 */
[----:B------:R-:W3:Y:S01]  /*146b0*/  LDL R5, [R1+0x544] ;  /* 0x0005440001057983 */ /* 0x000ee20000100800 */
[----:B------:R-:W-:Y:S02]  /*146c0*/  PRMT R73, RZ, 0x7610, R73 ;  /* 0x00007610ff497816 */ /* 0x000fe40000000049 */
[----:B------:R-:W-:Y:S01]  /*146d0*/  PRMT R20, RZ, 0x7610, R20 ;  /* 0x00007610ff147816 */ /* 0x000fe20000000014 */
[----:B------:R-:W4:Y:S04]  /*146e0*/  LDL.LU R54, [R1+0x2c0] ;  /* 0x0002c00001367983 */ /* 0x000f280000300800 */
[----:B------:R0:W4:Y:S01]  /*146f0*/  @!P6 LDG.E.U16 R73, desc[UR24][R10.64] ;  /* 0x000000180a49e981 */ /* 0x000122000c1e1500 */
[----:B------:R-:W-:Y:S01]  /*14700*/  PRMT R21, RZ, 0x7610, R21 ;  /* 0x00007610ff157816 */ /* 0x000fe20000000015 */
[----:B0-----:R-:W-:-:S02]  /*14710*/  @!P6 IMAD.MOV.U32 R11, RZ, RZ, R8 ;  /* 0x000000ffff0be224 */ /* 0x001fc400078e0008 */
[----:B------:R-:W-:Y:S01]  /*14720*/  @!P6 IMAD.MOV.U32 R10, RZ, RZ, R0 ;  /* 0x000000ffff0ae224 */ /* 0x000fe200078e0000 */
[----:B------:R-:W4:Y:S04]  /*14730*/  LDL R8, [R1+0x564] ;  /* 0x0005640001087983 */ /* 0x000f280000100800 */
[----:B------:R-:W4:Y:S04]  /*14740*/  LDL R0, [R1+0x568] ;  /* 0x0005680001007983 */ /* 0x000f280000100800 */
[----:B------:R0:W4:Y:S04]  /*14750*/  @!P6 LDG.E.U16 R20, desc[UR24][R10.64] ;  /* 0x000000180a14e981 */ /* 0x000128000c1e1500 */
[----:B------:R-:W4:Y:S01]  /*14760*/  LDL.LU R63, [R1+0x2c4] ;  /* 0x0002c400013f7983 */ /* 0x000f220000300800 */
[----:B0-----:R-:W-:-:S02]  /*14770*/  @!P6 IMAD.MOV.U32 R10, RZ, RZ, R6 ;  /* 0x000000ffff0ae224 */ /* 0x001fc400078e0006 */
[----:B------:R-:W-:Y:S01]  /*14780*/  @!P6 IMAD.MOV.U32 R11, RZ, RZ, R7 ;  /* 0x000000ffff0be224 */ /* 0x000fe200078e0007 */
[----:B------:R-:W4:Y:S04]  /*14790*/  LDL R6, [R1+0x588] ;  /* 0x0005880001067983 */ /* 0x000f280000100800 */
[----:B------:R-:W4:Y:S04]  /*147a0*/  LDL R7, [R1+0x584] ;  /* 0x0005840001077983 */ /* 0x000f280000100800 */
[----:B------:R2:W4:Y:S04]  /*147b0*/  @!P6 LDG.E.U16 R21, desc[UR24][R10.64] ;  /* 0x000000180a15e981 */ /* 0x000528000c1e1500 */
[----:B------:R0:W-:Y:S04]  /*147c0*/  STS.U16 [R2+UR10+0xc000], R62 ;  /* 0x00c0003e02007988 */ /* 0x0001e8000800040a */
[----:B0-----:R-:W4:Y:S01]  /*147d0*/  LDL.LU R62, [R1+0x2c8] ;  /* 0x0002c800013e7983 */ /* 0x001f220000300800 */
[----:B--2---:R-:W-:-:S03]  /*147e0*/  @!P6 IMAD.MOV.U32 R10, RZ, RZ, R4 ;  /* 0x000000ffff0ae224 */ /* 0x004fc600078e0004 */
[----:B------:R-:W2:Y:S01]  /*147f0*/  LDL R4, [R1+0x5a8] ;  /* 0x0005a80001047983 */ /* 0x000ea20000100800 */
[----:B---3--:R-:W-:-:S03]  /*14800*/  @!P6 IMAD.MOV.U32 R11, RZ, RZ, R5 ;  /* 0x000000ffff0be224 */ /* 0x008fc600078e0005 */
[----:B------:R-:W3:Y:S01]  /*14810*/  LDL R5, [R1+0x5a4] ;  /* 0x0005a40001057983 */ /* 0x000ee20000100800 */
[----:B------:R-:W-:Y:S02]  /*14820*/  PRMT R22, RZ, 0x7610, R22 ;  /* 0x00007610ff167816 */ /* 0x000fe40000000016 */
[----:B------:R-:W-:Y:S01]  /*14830*/  PRMT R23, RZ, 0x7610, R23 ;  /* 0x00007610ff177816 */ /* 0x000fe20000000017 */
[----:B------:R0:W-:Y:S04]  /*14840*/  STS.U16 [R2+UR10+0x8400], R53 ;  /* 0x0084003502007988 */ /* 0x0001e8000800040a */
[----:B------:R4:W3:Y:S04]  /*14850*/  @!P6 LDG.E.U16 R22, desc[UR24][R10.64] ;  /* 0x000000180a16e981 */ /* 0x0008e8000c1e1500 */
[----:B0-----:R-:W3:Y:S01]  /*14860*/  LDL.LU R53, [R1+0x2cc] ;  /* 0x0002cc0001357983 */ /* 0x001ee20000300800 */
[----:B----4-:R-:W-:-:S03]  /*14870*/  @!P6 IMAD.MOV.U32 R11, RZ, RZ, R8 ;  /* 0x000000ffff0be224 */ /* 0x010fc600078e0008 */
[----:B------:R-:W4:Y:S01]  /*14880*/  LDL R8, [R1+0x5c4] ;  /* 0x0005c40001087983 */ /* 0x000f220000100800 */
[----:B------:R-:W-:-:S03]  /*14890*/  @!P6 IMAD.MOV.U32 R10, RZ, RZ, R0 ;  /* 0x000000ffff0ae224 */ /* 0x000fc600078e0000 */
[----:B------:R-:W4:Y:S01]  /*148a0*/  LDL R0, [R1+0x5c8] ;  /* 0x0005c80001007983 */ /* 0x000f220000100800 */
[----:B------:R-:W-:-:S03]  /*148b0*/  PRMT R32, RZ, 0x7610, R32 ;  /* 0x00007610ff207816 */ /* 0x000fc60000000020 */
[----:B------:R0:W4:Y:S04]  /*148c0*/  @!P6 LDG.E.U16 R23, desc[UR24][R10.64] ;  /* 0x000000180a17e981 */ /* 0x000128000c1e1500 */
[----:B------:R1:W-:Y:S01]  /*148d0*/  STS.U16 [R2+UR10+0xc400], R55 ;  /* 0x00c4003702007988 */ /* 0x0003e2000800040a */
[----:B0-----:R-:W-:-:S03]  /*148e0*/  @!P6 IMAD.MOV.U32 R10, RZ, RZ, R6 ;  /* 0x000000ffff0ae224 */ /* 0x001fc600078e0006 */
[----:B-1----:R-:W4:Y:S01]  /*148f0*/  LDL.LU R55, [R1+0x2dc] ;  /* 0x0002dc0001377983 */ /* 0x002f220000300800 */
[----:B------:R-:W-:-:S03]  /*14900*/  @!P6 IMAD.MOV.U32 R11, RZ, RZ, R7 ;  /* 0x000000ffff0be224 */ /* 0x000fc600078e0007 */
        /* <DEDUP_REMOVED lines=19> */
[----:B------:R0:W-:Y:S04]  /*14a40*/  STS.U16 [R2+UR10+0xc800], R63 ;  /* 0x00c8003f02007988 */ /* 0x0001e8000800040a */
[----:B------:R1:W4:Y:S04]  /*14a50*/  @!P6 LDG.E.U16 R34, desc[UR24][R10.64] ;  /* 0x000000180a22e981 */ /* 0x000328000c1e1500 */
[----:B0-----:R-:W4:Y:S01]  /*14a60*/  LDL.LU R63, [R1+0x2ec] ;  /* 0x0002ec00013f7983 */ /* 0x001f220000300800 */
[----:B-1----:R-:W-:-:S03]  /*14a70*/  @!P6 IMAD.MOV.U32 R11, RZ, RZ, R7 ;  /* 0x000000ffff0be224 */ /* 0x002fc600078e0007 */
[----:B------:R-:W4:Y:S01]  /*14a80*/  LDL R7, [R1+0x644] ;  /* 0x0006440001077983 */ /* 0x000f220000100800 */
[----:B------:R-:W-:-:S03]  /*14a90*/  @!P6 IMAD.MOV.U32 R10, RZ, RZ, R6 ;  /* 0x000000ffff0ae224 */ /* 0x000fc600078e0006 */
[----:B------:R-:W4:Y:S04]  /*14aa0*/  LDL R6, [R1+0x648] ;  /* 0x0006480001067983 */ /* 0x000f280000100800 */
[----:B------:R0:W-:Y:S04]  /*14ab0*/  STS.U16 [R2+UR10+0x8c00], R62 ;  /* 0x008c003e02007988 */ /* 0x0001e8000800040a */
[----:B------:R2:W4:Y:S04]  /*14ac0*/  @!P6 LDG.E.U16 R12, desc[UR24][R10.64] ;  /* 0x000000180a0ce981 */ /* 0x000528000c1e1500 */
        /* <DEDUP_REMOVED lines=40> */
[----:B------:R1:W-:Y:S04]  /*14d50*/  STS.U16 [R2+UR10+0x9800], R62 ;  /* 0x0098003e02007988 */ /* 0x0003e8000800040a */
[----:B------:R1:W-:Y:S01]  /*14d60*/  STS.U16 [R2+UR10+0x9400], R42 ;  /* 0x0094002a02007988 */ /* 0x0003e2000800040a */
[----:B0-----:R-:W-:-:S03]  /*14d70*/  @!P6 IMAD.MOV.U32 R11, RZ, RZ, R7 ;  /* 0x000000ffff0be224 */ /* 0x001fc600078e0007 */
[----:B------:R-:W4:Y:S01]  /*14d80*/  LDL R7, [R1+0x50c] ;  /* 0x00050c0001077983 */ /* 0x000f220000100800 */
[----:B------:R-:W-:-:S03]  /*14d90*/  @!P6 IMAD.MOV.U32 R10, RZ, RZ, R6 ;  /* 0x000000ffff0ae224 */ /* 0x000fc600078e0006 */
[----:B------:R-:W4:Y:S04]  /*14da0*/  LDL R6, [R1+0x510] ;  /* 0x0005100001067983 */ /* 0x000f280000100800 */
[----:B------:R2:W4:Y:S04]  /*14db0*/  @!P6 LDG.E.U16 R56, desc[UR24][R10.64] ;  /* 0x000000180a38e981 */ /* 0x000528000c1e1500 */
[----:B-1----:R-:W4:Y:S04]  /*14dc0*/  LDL.LU R62, [R1+0x310] ;  /* 0x00031000013e7983 */ /* 0x002f280000300800 */
[----:B------:R-:W4:Y:S01]  /*14dd0*/  LDL.LU R42, [R1+0x314] ;  /* 0x00031400012a7983 */ /* 0x000f220000300800 */
[----:B--2---:R-:W-:-:S03]  /*14de0*/  @!P6 IMAD.MOV.U32 R10, RZ, RZ, R4 ;  /* 0x000000ffff0ae224 */ /* 0x004fc600078e0004 */
[----:B------:R-:W2:Y:S01]  /*14df0*/  LDL R4, [R1+0x530] ;  /* 0x0005300001047983 */ /* 0x000ea20000100800 */
[----:B---3--:R-:W-:-:S03]  /*14e00*/  @!P6 IMAD.MOV.U32 R11, RZ, RZ, R5 ;  /* 0x000000ffff0be224 */ /* 0x008fc600078e0005 */
[----:B------:R-:W3:Y:S01]  /*14e10*/  LDL R5, [R1+0x52c] ;  /* 0x00052c0001057983 */ /* 0x000ee20000100800 */
[----:B------:R-:W-:Y:S01]  /*14e20*/  @!P6 IMAD.MOV.U32 R17, RZ, RZ, R16 ;  /* 0x000000ffff11e224 */ /* 0x000fe200078e0010 */
[----:B------:R-:W-:Y:S01]  /*14e30*/  PRMT R57, RZ, 0x7610, R57 ;  /* 0x00007610ff397816 */ /* 0x000fe20000000039 */
[----:B------:R-:W-:Y:S01]  /*14e40*/  @!P6 IMAD.MOV.U32 R16, RZ, RZ, R9 ;  /* 0x000000ffff10e224 */ /* 0x000fe200078e0009 */
[----:B------:R-:W-:Y:S01]  /*14e50*/  PRMT R58, RZ, 0x7610, R58 ;  /* 0x00007610ff3a7816 */ /* 0x000fe2000000003a */
[----:B------:R0:W-:Y:S01]  /*14e60*/  STS.U16 [R2+UR10+0xd800], R53 ;  /* 0x00d8003502007988 */ /* 0x0001e2000800040a */
[----:B------:R-:W-:-:S03]  /*14e70*/  PRMT R72, RZ, 0x7610, R72 ;  /* 0x00007610ff487816 */ /* 0x000fc60000000048 */
[----:B------:R1:W-:Y:S04]  /*14e80*/  STS.U16 [R2+UR10+0x9c00], R55 ;  /* 0x009c003702007988 */ /* 0x0003e8000800040a */
[----:B------:R-:W3:Y:S04]  /*14e90*/  @!P6 LDG.E.U16 R57, desc[UR24][R10.64] ;  /* 0x000000180a39e981 */ /* 0x000ee8000c1e1500 */
[----:B0-----:R-:W3:Y:S01]  /*14ea0*/  LDL.LU R53, [R1+0x318] ;  /* 0x0003180001357983 */ /* 0x001ee20000300800 */
[----:B----4-:R-:W-:-:S03]  /*14eb0*/  @!P6 IMAD.MOV.U32 R9, RZ, RZ, R8 ;  /* 0x000000ffff09e224 */ /* 0x010fc600078e0008 */
[----:B-1----:R-:W4:Y:S01]  /*14ec0*/  LDL.LU R55, [R1+0x31c] ;  /* 0x00031c0001377983 */ /* 0x002f220000300800 */
[----:B------:R-:W-:-:S03]  /*14ed0*/  @!P6 IMAD.MOV.U32 R8, RZ, RZ, R0 ;  /* 0x000000ffff08e224 */ /* 0x000fc600078e0000 */
[----:B------:R-:W4:Y:S04]  /*14ee0*/  LDL R11, [R1+0x54c] ;  /* 0x00054c00010b7983 */ /* 0x000f280000100800 */
[----:B------:R0:W4:Y:S04]  /*14ef0*/  @!P6 LDG.E.U16 R58, desc[UR24][R8.64] ;  /* 0x00000018083ae981 */ /* 0x000128000c1e1500 */
[----:B------:R-:W4:Y:S04]  /*14f00*/  LDL R10, [R1+0x550] ;  /* 0x00055000010a7983 */ /* 0x000f280000100800 */
[----:B------:R2:W4:Y:S01]  /*14f10*/  @!P6 LDG.E.U16 R72, desc[UR24][R16.64] ;  /* 0x000000181048e981 */ /* 0x000522000c1e1500 */
[----:B0-----:R-:W-:-:S03]  /*14f20*/  @!P6 IMAD.MOV.U32 R9, RZ, RZ, R7 ;  /* 0x000000ffff09e224 */ /* 0x001fc600078e0007 */
[----:B------:R-:W4:Y:S01]  /*14f30*/  LDL R7, [R1+0x56c] ;  /* 0x00056c0001077983 */ /* 0x000f220000100800 */
[----:B------:R-:W-:-:S03]  /*14f40*/  @!P6 IMAD.MOV.U32 R8, RZ, RZ, R6 ;  /* 0x000000ffff08e224 */ /* 0x000fc600078e0006 */
[----:B------:R-:W4:Y:S04]  /*14f50*/  LDL R6, [R1+0x570] ;  /* 0x0005700001067983 */ /* 0x000f280000100800 */
[----:B------:R0:W-:Y:S04]  /*14f60*/  STS.U16 [R2+UR10+0xdc00], R54 ;  /* 0x00dc003602007988 */ /* 0x0001e8000800040a */
[----:B0-----:R-:W4:Y:S01]  /*14f70*/  LDL.LU R54, [R1+0x320] ;  /* 0x0003200001367983 */ /* 0x001f220000300800 */
[----:B--2---:R-:W-:-:S03]  /*14f80*/  @!P6 IMAD.MOV.U32 R16, RZ, RZ, R4 ;  /* 0x000000ffff10e224 */ /* 0x004fc600078e0004 */
[----:B------:R-:W2:Y:S01]  /*14f90*/  LDL R4, [R1+0x590] ;  /* 0x0005900001047983 */ /* 0x000ea20000100800 */
[----:B---3--:R-:W-:-:S03]  /*14fa0*/  @!P6 IMAD.MOV.U32 R17, RZ, RZ, R5 ;  /* 0x000000ffff11e224 */ /* 0x008fc600078e0005 */
[----:B------:R-:W3:Y:S01]  /*14fb0*/  LDL R5, [R1+0x58c] ;  /* 0x00058c0001057983 */ /* 0x000ee20000100800 */
[----:B------:R-:W-:Y:S02]  /*14fc0*/  PRMT R59, RZ, 0x7610, R59 ;  /* 0x00007610ff3b7816 */ /* 0x000fe4000000003b */
[----:B------:R-:W-:Y:S02]  /*14fd0*/  LOP3.LUT R0, R2, 0x10, RZ, 0x3c, !PT ;  /* 0x0000001002007812 */ /* 0x000fe400078e3cff */
[----:B------:R-:W-:Y:S02]  /*14fe0*/  PRMT R67, RZ, 0x7610, R67 ;  /* 0x00007610ff437816 */ /* 0x000fe40000000043 */
[----:B------:R-:W3:Y:S01]  /*14ff0*/  @!P6 LDG.E.U16 R59, desc[UR24][R8.64] ;  /* 0x00000018083be981 */ /* 0x000ee2000c1e1500 */
[----:B------:R-:W-:-:S03]  /*15000*/  PRMT R68, RZ, 0x7610, R68 ;  /* 0x00007610ff447816 */ /* 0x000fc60000000044 */
[----:B------:R0:W-:Y:S04]  /*15010*/  STS.U16 [R0+UR10+0x8080], R63 ;  /* 0x0080803f00007988 */ /* 0x0001e8000800040a */
[----:B------:R-:W3:Y:S04]  /*15020*/  LDL R9, [R1+0x5ac] ;  /* 0x0005ac0001097983 */ /* 0x000ee80000100800 */
[----:B------:R-:W3:Y:S04]  /*15030*/  LDL R8, [R1+0x5b0] ;  /* 0x0005b00001087983 */ /* 0x000ee80000100800 */
[----:B0-----:R-:W3:Y:S04]  /*15040*/  LDL.LU R63, [R1+0x324] ;  /* 0x00032400013f7983 */ /* 0x001ee80000300800 */
[----:B------:R0:W-:Y:S04]  /*15050*/  STS.U16 [R0+UR10+0xc080], R62 ;  /* 0x00c0803e00007988 */ /* 0x0001e8000800040a */
[----:B----4-:R1:W4:Y:S04]  /*15060*/  @!P6 LDG.E.U16 R67, desc[UR24][R10.64] ;  /* 0x000000180a43e981 */ /* 0x010328000c1e1500 */
[----:B0-----:R-:W4:Y:S01]  /*15070*/  LDL.LU R62, [R1+0x328] ;  /* 0x00032800013e7983 */ /* 0x001f220000300800 */
[----:B-1----:R-:W-:-:S03]  /*15080*/  @!P6 IMAD.MOV.U32 R11, RZ, RZ, R7 ;  /* 0x000000ffff0be224 */ /* 0x002fc600078e0007 */
[----:B------:R-:W4:Y:S01]  /*15090*/  LDL R7, [R1+0x5cc] ;  /* 0x0005cc0001077983 */ /* 0x000f220000100800 */
[----:B------:R-:W-:-:S03]  /*150a0*/  @!P6 IMAD.MOV.U32 R10, RZ, RZ, R6 ;  /* 0x000000ffff0ae224 */ /* 0x000fc600078e0006 */
[----:B------:R-:W4:Y:S04]  /*150b0*/  LDL R6, [R1+0x5d0] ;  /* 0x0005d00001067983 */ /* 0x000f280000100800 */
[----:B------:R2:W4:Y:S02]  /*150c0*/  @!P6 LDG.E.U16 R68, desc[UR24][R10.64] ;  /* 0x000000180a44e981 */ /* 0x000524000c1e1500 */
[----:B--2---:R-:W-:Y:S02]  /*150d0*/  @!P6 IMAD.MOV.U32 R10, RZ, RZ, R4 ;  /* 0x000000ffff0ae224 */ /* 0x004fe400078e0004 */
[----:B------:R-:W2:Y:S01]  /*150e0*/  LDL R4, [R1+0x5f0] ;  /* 0x0005f00001047983 */ /* 0x000ea20000100800 */
[----:B---3--:R-:W-:-:S03]  /*150f0*/  @!P6 IMAD.MOV.U32 R11, RZ, RZ, R5 ;  /* 0x000000ffff0be224 */ /* 0x008fc600078e0005 */
[----:B------:R-:W3:Y:S01]  /*15100*/  LDL R5, [R1+0x5ec] ;  /* 0x0005ec0001057983 */ /* 0x000ee20000100800 */
[----:B------:R-:W-:Y:S02]  /*15110*/  PRMT R66, RZ, 0x7610, R66 ;  /* 0x00007610ff427816 */ /* 0x000fe40000000042 */
[----:B------:R-:W-:Y:S02]  /*15120*/  PRMT R69, RZ, 0x7610, R69 ;  /* 0x00007610ff457816 */ /* 0x000fe40000000045 */
[----:B------:R-:W-:Y:S02]  /*15130*/  PRMT R74, RZ, 0x7610, R74 ;  /* 0x00007610ff4a7816 */ /* 0x000fe4000000004a */
[----:B------:R0:W3:Y:S04]  /*15140*/  @!P6 LDG.E.U16 R66, desc[UR24][R16.64] ;  /* 0x000000181042e981 */ /* 0x0000e8000c1e1500 */
[----:B------:R-:W3:Y:S01]  /*15150*/  @!P6 LDG.E.U16 R69, desc[UR24][R10.64] ;  /* 0x000000180a45e981 */ /* 0x000ee2000c1e1500 */
[----:B------:R-:W-:Y:S01]  /*15160*/  PRMT R75, RZ, 0x7610, R75 ;  /* 0x00007610ff4b7816 */ /* 0x000fe2000000004b */
[----:B0-----:R-:W-:-:S02]  /*15170*/  @!P6 IMAD.MOV.U32 R17, RZ, RZ, R9 ;  /* 0x000000ffff11e224 */ /* 0x001fc400078e0009 */
[----:B------:R-:W-:Y:S01]  /*15180*/  @!P6 IMAD.MOV.U32 R16, RZ, RZ, R8 ;  /* 0x000000ffff10e224 */ /* 0x000fe200078e0008 */
[----:B------:R-:W3:Y:S04]  /*15190*/  LDL R9, [R1+0x62c] ;  /* 0x00062c0001097983 */ /* 0x000ee80000100800 */
[----:B------:R-:W3:Y:S04]  /*151a0*/  LDL R11, [R1+0x60c] ;  /* 0x00060c00010b7983 */ /* 0x000ee80000100800 */
[----:B------:R-:W3:Y:S04]  /*151b0*/  LDL R10, [R1+0x610] ;  /* 0x00061000010a7983 */ /* 0x000ee80000100800 */
[----:B------:R-:W3:Y:S04]  /*151c0*/  LDL R8, [R1+0x630] ;  /* 0x0006300001087983 */ /* 0x000ee80000100800 */
[----:B------:R4:W3:Y:S02]  /*151d0*/  @!P6 LDG.E.U16 R74, desc[UR24][R16.64] ;  /* 0x00000018104ae981 */ /* 0x0008e4000c1e1500 */
[----:B----4-:R-:W-:-:S02]  /*151e0*/  @!P6 IMAD.MOV.U32 R17, RZ, RZ, R7 ;  /* 0x000000ffff11e224 */ /* 0x010fc400078e0007 */
        /* <DEDUP_REMOVED lines=8> */
[----:B------:R-:W-:-:S03]  /*15270*/  PRMT R76, RZ, 0x7610, R76 ;  /* 0x00007610ff4c7816 */ /* 0x000fc6000000004c */
[----:B------:R-:W-:Y:S04]  /*15280*/  STS.U16 [R0+UR10+0x8480], R42 ;  /* 0x0084802a00007988 */ /* 0x000fe8000800040a */
[----:B------:R-:W-:Y:S04]  /*15290*/  STS.U16 [R0+UR10+0xc480], R53 ;  /* 0x00c4803500007988 */ /* 0x000fe8000800040a */
[----:B------:R-:W-:Y:S01]  /*152a0*/  STS.U16 [R0+UR10+0x8880], R55 ;  /* 0x0088803700007988 */ /* 0x000fe2000800040a */
[----:B------:R-:W-:-:S03]  /*152b0*/  PRMT R77, RZ, 0x7610, R77 ;  /* 0x00007610ff4d7816 */ /* 0x000fc6000000004d */
[----:B------:R-:W-:Y:S04]  /*152c0*/  STS.U16 [R0+UR10+0xc880], R54 ;  /* 0x00c8803600007988 */ /* 0x000fe8000800040a */
[----:B------:R-:W-:Y:S04]  /*152d0*/  STS.U16 [R0+UR10+0x8c80], R63 ;  /* 0x008c803f00007988 */ /* 0x000fe8000800040a */
[----:B------:R-:W-:Y:S04]  /*152e0*/  STS.U16 [R0+UR10+0xcc80], R62 ;  /* 0x00cc803e00007988 */ /* 0x000fe8000800040a */
[----:B------:R0:W3:Y:S04]  /*152f0*/  @!P6 LDG.E.U16 R76, desc[UR24][R10.64] ;  /* 0x000000180a4ce981 */ /* 0x0000e8000c1e1500 */
[----:B------:R1:W-:Y:S01]  /*15300*/  STS.U16 [R0+UR10+0x9080], R81 ;  /* 0x0090805100007988 */ /* 0x0003e2000800040a */
[----:B------:R-:W-:Y:S01]  /*15310*/  PRMT R13, RZ, 0x7610, R13 ;  /* 0x00007610ff0d7816 */ /* 0x000fe2000000000d */
[----:B0-----:R-:W-:-:S02]  /*15320*/  @!P6 IMAD.MOV.U32 R10, RZ, RZ, R8 ;  /* 0x000000ffff0ae224 */ /* 0x001fc400078e0008 */
[----:B------:R-:W-:Y:S01]  /*15330*/  @!P6 IMAD.MOV.U32 R11, RZ, RZ, R9 ;  /* 0x000000ffff0be224 */ /* 0x000fe200078e0009 */
[----:B-1----:R-:W3:Y:S04]  /*15340*/  LDL.LU R81, [R1+0xa58] ;  /* 0x000a580001517983 */ /* 0x002ee80000300800 */
[----:B------:R-:W3:Y:S04]  /*15350*/  LDL R9, [R1+0x494] ;  /* 0x0004940001097983 */ /* 0x000ee80000100800 */
[----:B------:R-:W3:Y:S04]  /*15360*/  LDL R8, [R1+0x498] ;  /* 0x0004980001087983 */ /* 0x000ee80000100800 */
[----:B------:R4:W3:Y:S04]  /*15370*/  @!P6 LDG.E.U16 R77, desc[UR24][R10.64] ;  /* 0x000000180a4de981 */ /* 0x0008e8000c1e1500 */
[----:B------:R0:W-:Y:S01]  /*15380*/  STS.U16 [R0+UR10+0xd080], R80 ;  /* 0x00d0805000007988 */ /* 0x0001e2000800040a */
[----:B----4-:R-:W-:-:S02]  /*15390*/  @!P6 IMAD.MOV.U32 R10, RZ, RZ, R6 ;  /* 0x000000ffff0ae224 */ /* 0x010fc400078e0006 */
[----:B------:R-:W-:Y:S01]  /*153a0*/  @!P6 IMAD.MOV.U32 R11, RZ, RZ, R7 ;  /* 0x000000ffff0be224 */ /* 0x000fe200078e0007 */
[----:B0-----:R-:W4:Y:S04]  /*153b0*/  LDL.LU R80, [R1+0xa54] ;  /* 0x000a540001507983 */ /* 0x001f280000300800 */
        /* <DEDUP_REMOVED lines=13> */
[----:B0-----:R-:W3:Y:S04]  /*15490*/  LDL.LU R83, [R1+0xa4c] ;  /* 0x000a4c0001537983 */ /* 0x001ee80000300800 */
[----:B------:R-:W3:Y:S01]  /*154a0*/  LDL.LU R62, [R1+0x428] ;  /* 0x00042800013e7983 */ /* 0x000ee20000300800 */
[----:B------:R-:W-:-:S03]  /*154b0*/  PRMT R24, RZ, 0x7610, R24 ;  /* 0x00007610ff187816 */ /* 0x000fc60000000018 */
[----:B------:R0:W-:Y:S04]  /*154c0*/  STS.U16 [R0+UR10+0x9880], R82 ;  /* 0x0098805200007988 */ /* 0x0001e8000800040a */
[----:B------:R0:W-:Y:S01]  /*154d0*/  STS.U16 [R0+UR10+0xd880], R85 ;  /* 0x00d8805500007988 */ /* 0x0001e2000800040a */
[----:B-1----:R-:W-:-:S03]  /*154e0*/  @!P6 IMAD.MOV.U32 R11, RZ, RZ, R9 ;  /* 0x000000ffff0be224 */ /* 0x002fc600078e0009 */
[----:B------:R-:W3:Y:S01]  /*154f0*/  LDL R9, [R1+0x4f4] ;  /* 0x0004f40001097983 */ /* 0x000ee20000100800 */
[----:B------:R-:W-:-:S03]  /*15500*/  @!P6 IMAD.MOV.U32 R10, RZ, RZ, R8 ;  /* 0x000000ffff0ae224 */ /* 0x000fc600078e0008 */
[----:B------:R-:W3:Y:S04]  /*15510*/  LDL R8, [R1+0x4f8] ;  /* 0x0004f80001087983 */ /* 0x000ee80000100800 */
[----:B------:R4:W3:Y:S04]  /*15520*/  @!P6 LDG.E.U16 R15, desc[UR24][R10.64] ;  /* 0x000000180a0fe981 */ /* 0x0008e8000c1e1500 */
[----:B0-----:R-:W3:Y:S04]  /*15530*/  LDL.LU R82, [R1+0xa48] ;  /* 0x000a480001527983 */ /* 0x001ee80000300800 */
[----:B------:R-:W3:Y:S01]  /*15540*/  LDL.LU R42, [R1+0x42c] ;  /* 0x00042c00012a7983 */ /* 0x000ee20000300800 */
[----:B----4-:R-:W-:-:S03]  /*15550*/  @!P6 IMAD.MOV.U32 R11, RZ, RZ, R7 ;  /* 0x000000ffff0be224 */ /* 0x010fc600078e0007 */
[----:B------:R-:W4:Y:S01]  /*15560*/  LDL R7, [R1+0x514] ;  /* 0x0005140001077983 */ /* 0x000f220000100800 */
[----:B------:R-:W-:-:S03]  /*15570*/  @!P6 IMAD.MOV.U32 R10, RZ, RZ, R6 ;  /* 0x000000ffff0ae224 */ /* 0x000fc600078e0006 */
[----:B------:R-:W4:Y:S04]  /*15580*/  LDL R6, [R1+0x518] ;  /* 0x0005180001067983 */ /* 0x000f280000100800 */
[----:B------:R2:W4:Y:S04]  /*15590*/  @!P6 LDG.E.U16 R24, desc[UR24][R10.64] ;  /* 0x000000180a18e981 */ /* 0x000528000c1e1500 */
[----:B------:R-:W4:Y:S01]  /*155a0*/  LDL.LU R85, [R1+0xa44] ;  /* 0x000a440001557983 */ /* 0x000f220000300800 */
[----:B--2---:R-:W-:-:S03]  /*155b0*/  @!P6 IMAD.MOV.U32 R10, RZ, RZ, R4 ;  /* 0x000000ffff0ae224 */ /* 0x004fc600078e0004 */
[----:B------:R-:W2:Y:S01]  /*155c0*/  LDL R4, [R1+0x538] ;  /* 0x0005380001047983 */ /* 0x000ea20000100800 */
[----:B---3--:R-:W-:-:S03]  /*155d0*/  @!P6 IMAD.MOV.U32 R11, RZ, RZ, R5 ;  /* 0x000000ffff0be224 */ /* 0x008fc600078e0005 */
[----:B------:R-:W3:Y:S01]  /*155e0*/  LDL R5, [R1+0x534] ;  /* 0x0005340001057983 */ /* 0x000ee20000100800 */
[----:B------:R-:W-:-:S03]  /*155f0*/  PRMT R26, RZ, 0x7610, R26 ;  /* 0x00007610ff1a7816 */ /* 0x000fc6000000001a */
[----:B------:R-:W3:Y:S01]  /*15600*/  LDL.LU R53, [R1+0x430] ;  /* 0x0004300001357983 */ /* 0x000ee20000300800 */
[----:B------:R-:W-:-:S03]  /*15610*/  PRMT R25, RZ, 0x7610, R25 ;  /* 0x00007610ff197816 */ /* 0x000fc60000000019 */
[----:B------:R0:W-:Y:S04]  /*15620*/  STS.U16 [R0+UR10+0x9c80], R84 ;  /* 0x009c805400007988 */ /* 0x0001e8000800040a */
[----:B------:R1:W-:Y:S01]  /*15630*/  STS.U16 [R0+UR10+0xdc80], R90 ;  /* 0x00dc805a00007988 */ /* 0x0003e2000800040a */
[----:B------:R-:W-:-:S03]  /*15640*/  PRMT R27, RZ, 0x7610, R27 ;  /* 0x00007610ff1b7816 */ /* 0x000fc6000000001b */
[----:B------:R4:W3:Y:S04]  /*15650*/  @!P6 LDG.E.U16 R25, desc[UR24][R10.64] ;  /* 0x000000180a19e981 */ /* 0x0008e8000c1e1500 */
[----:B0-----:R-:W3:Y:S04]  /*15660*/  LDL.LU R84, [R1+0xa40] ;  /* 0x000a400001547983 */ /* 0x001ee80000300800 */
[----:B------:R-:W3:Y:S04]  /*15670*/  LDL.LU R55, [R1+0x434] ;  /* 0x0004340001377983 */ /* 0x000ee80000300800 */
[----:B-1----:R-:W3:Y:S04]  /*15680*/  LDL.LU R90, [R1+0xa3c] ;  /* 0x000a3c00015a7983 */ /* 0x002ee80000300800 */
[----:B------:R-:W3:Y:S04]  /*15690*/  @!P6 LDG.E.U16 R26, desc[UR24][R8.64] ;  /* 0x00000018081ae981 */ /* 0x000ee8000c1e1500 */
[----:B------:R-:W3:Y:S04]  /*156a0*/  LDL R9, [R1+0x554] ;  /* 0x0005540001097983 */ /* 0x000ee80000100800 */
[----:B------:R-:W3:Y:S04]  /*156b0*/  LDL R8, [R1+0x558] ;  /* 0x0005580001087983 */ /* 0x000ee80000100800 */
        /* <DEDUP_REMOVED lines=11> */
[----:B------:R-:W-:Y:S02]  /*15770*/  PRMT R60, RZ, 0x7610, R60 ;  /* 0x00007610ff3c7816 */ /* 0x000fe4000000003c */
[----:B------:R-:W-:Y:S02]  /*15780*/  PRMT R37, RZ, 0x7610, R37 ;  /* 0x00007610ff257816 */ /* 0x000fe40000000025 */
[----:B------:R-:W-:Y:S02]  /*15790*/  LOP3.LUT R0, R2, 0x20, RZ, 0x3c, !PT ;  /* 0x0000002002007812 */ /* 0x000fe400078e3cff */
[----:B------:R0:W3:Y:S01]  /*157a0*/  @!P6 LDG.E.U16 R60, desc[UR24][R16.64] ;  /* 0x00000018103ce981 */ /* 0x0000e2000c1e1500 */
[----:B------:R-:W-:Y:S02]  /*157b0*/  PRMT R36, RZ, 0x7610, R36 ;  /* 0x00007610ff247816 */ /* 0x000fe40000000024 */
[----:B------:R-:W-:Y:S01]  /*157c0*/  PRMT R38, RZ, 0x7610, R38 ;  /* 0x00007610ff267816 */ /* 0x000fe20000000026 */
[----:B------:R1:W-:Y:S04]  /*157d0*/  STS.U16 [R0+UR10+0x8100], R62 ;  /* 0x0081003e00007988 */ /* 0x0003e8000800040a */
[----:B------:R-:W3:Y:S04]  /*157e0*/  @!P6 LDG.E.U16 R36, desc[UR24][R10.64] ;  /* 0x000000180a24e981 */ /* 0x000ee8000c1e1500 */
[----:B-1----:R-:W3:Y:S04]  /*157f0*/  LDL.LU R62, [R1+0x444] ;  /* 0x00044400013e7983 */ /* 0x002ee80000300800 */
[----:B------:R-:W3:Y:S04]  /*15800*/  LDL R11, [R1+0x5b4] ;  /* 0x0005b400010b7983 */ /* 0x000ee80000100800 */
[----:B------:R-:W3:Y:S04]  /*15810*/  LDL R10, [R1+0x5b8] ;  /* 0x0005b800010a7983 */ /* 0x000ee80000100800 */
[----:B------:R-:W-:Y:S04]  /*15820*/  STS.U16 [R0+UR10+0xc100], R42 ;  /* 0x00c1002a00007988 */ /* 0x000fe8000800040a */
[----:B------:R-:W-:Y:S04]  /*15830*/  STS.U16 [R0+UR10+0x8500], R53 ;  /* 0x0085003500007988 */ /* 0x000fe8000800040a */
[----:B------:R-:W-:Y:S01]  /*15840*/  STS.U16 [R0+UR10+0xc500], R55 ;  /* 0x00c5003700007988 */ /* 0x000fe2000800040a */
[----:B0-----:R-:W-:-:S03]  /*15850*/  @!P6 IMAD.MOV.U32 R17, RZ, RZ, R9 ;  /* 0x000000ffff11e224 */ /* 0x001fc600078e0009 */
[----:B------:R-:W3:Y:S01]  /*15860*/  LDL R9, [R1+0x5d4] ;  /* 0x0005d40001097983 */ /* 0x000ee20000100800 */
[----:B------:R-:W-:-:S03]  /*15870*/  @!P6 IMAD.MOV.U32 R16, RZ, RZ, R8 ;  /* 0x000000ffff10e224 */ /* 0x000fc600078e0008 */
[----:B------:R-:W3:Y:S04]  /*15880*/  LDL R8, [R1+0x5d8] ;  /* 0x0005d80001087983 */ /* 0x000ee80000100800 */
[----:B------:R4:W3:Y:S02]  /*15890*/  @!P6 LDG.E.U16 R37, desc[UR24][R16.64] ;  /* 0x000000181025e981 */ /* 0x0008e4000c1e1500 */
[----:B----4-:R-:W-:Y:S02]  /*158a0*/  @!P6 IMAD.MOV.U32 R16, RZ, RZ, R6 ;  /* 0x000000ffff10e224 */ /* 0x010fe400078e0006 */
[----:B------:R-:W-:Y:S01]  /*158b0*/  @!P6 IMAD.MOV.U32 R17, RZ, RZ, R7 ;  /* 0x000000ffff11e224 */ /* 0x000fe200078e0007 */
[----:B------:R-:W4:Y:S04]  /*158c0*/  LDL R6, [R1+0x5f8] ;  /* 0x0005f80001067983 */ /* 0x000f280000100800 */
[----:B------:R2:W4:Y:S04]  /*158d0*/  @!P6 LDG.E.U16 R38, desc[UR24][R16.64] ;  /* 0x000000181026e981 */ /* 0x000528000c1e1500 */
[----:B------:R-:W4:Y:S04]  /*158e0*/  LDL R7, [R1+0x5f4] ;  /* 0x0005f40001077983 */ /* 0x000f280000100800 */
[----:B------:R0:W-:Y:S01]  /*158f0*/  STS.U16 [R0+UR10+0x8900], R90 ;  /* 0x0089005a00007988 */ /* 0x0001e2000800040a */
[----:B--2---:R-:W-:-:S03]  /*15900*/  @!P6 IMAD.MOV.U32 R16, RZ, RZ, R4 ;  /* 0x000000ffff10e224 */ /* 0x004fc600078e0004 */
[----:B------:R-:W2:Y:S01]  /*15910*/  LDL R4, [R1+0x618] ;  /* 0x0006180001047983 */ /* 0x000ea20000100800 */
[----:B---3--:R-:W-:-:S03]  /*15920*/  @!P6 IMAD.MOV.U32 R17, RZ, RZ, R5 ;  /* 0x000000ffff11e224 */ /* 0x008fc600078e0005 */
[----:B------:R-:W3:Y:S04]  /*15930*/  LDL R5, [R1+0x614] ;  /* 0x0006140001057983 */ /* 0x000ee80000100800 */
[----:B0-----:R-:W3:Y:S01]  /*15940*/  LDL.LU R90, [R1+0xa38] ;  /* 0x000a3800015a7983 */ /* 0x001ee20000300800 */
[----:B------:R-:W-:Y:S02]  /*15950*/  PRMT R48, RZ, 0x7610, R48 ;  /* 0x00007610ff307816 */ /* 0x000fe40000000030 */
[----:B------:R-:W-:Y:S02]  /*15960*/  PRMT R49, RZ, 0x7610, R49 ;  /* 0x00007610ff317816 */ /* 0x000fe40000000031 */
[----:B------:R-:W-:-:S06]  /*15970*/  PRMT R39, RZ, 0x7610, R39 ;  /* 0x00007610ff277816 */ /* 0x000fcc0000000027 */
[----:B------:R-:W3:Y:S04]  /*15980*/  @!P6 LDG.E.U16 R39, desc[UR24][R16.64] ;  /* 0x000000181027e981 */ /* 0x000ee8000c1e1500 */
[----:B------:R0:W3:Y:S02]  /*15990*/  @!P6 LDG.E.U16 R48, desc[UR24][R10.64] ;  /* 0x000000180a30e981 */ /* 0x0000e4000c1e1500 */
[----:B0-----:R-:W-:Y:S02]  /*159a0*/  @!P6 IMAD.MOV.U32 R11, RZ, RZ, R9 ;  /* 0x000000ffff0be224 */ /* 0x001fe400078e0009 */
[----:B------:R-:W3:Y:S01]  /*159b0*/  LDL R9, [R1+0x634] ;  /* 0x0006340001097983 */ /* 0x000ee20000100800 */
[----:B------:R-:W-:-:S03]  /*159c0*/  @!P6 IMAD.MOV.U32 R10, RZ, RZ, R8 ;  /* 0x000000ffff0ae224 */ /* 0x000fc600078e0008 */
[----:B------:R-:W3:Y:S04]  /*159d0*/  LDL R8, [R1+0x638] ;  /* 0x0006380001087983 */ /* 0x000ee80000100800 */
[----:B------:R4:W3:Y:S02]  /*159e0*/  @!P6 LDG.E.U16 R49, desc[UR24][R10.64] ;  /* 0x000000180a31e981 */ /* 0x0008e4000c1e1500 */
[----:B----4-:R-:W-:Y:S02]  /*159f0*/  @!P6 IMAD.MOV.U32 R10, RZ, RZ, R6 ;  /* 0x000000ffff0ae224 */ /* 0x010fe400078e0006 */
[----:B------:R-:W4:Y:S01]  /*15a00*/  LDL R6, [R1+0x654] ;  /* 0x0006540001067983 */ /* 0x000f220000100800 */
[----:B------:R-:W-:-:S03]  /*15a10*/  @!P6 IMAD.MOV.U32 R11, RZ, RZ, R7 ;  /* 0x000000ffff0be224 */ /* 0x000fc600078e0007 */
[----:B------:R-:W4:Y:S01]  /*15a20*/  LDL R7, [R1+0x45c] ;  /* 0x00045c0001077983 */ /* 0x000f220000100800 */
[----:B--2---:R-:W-:-:S03]  /*15a30*/  @!P6 IMAD.MOV.U32 R16, RZ, RZ, R4 ;  /* 0x000000ffff10e224 */ /* 0x004fc600078e0004 */
[----:B------:R-:W2:Y:S01]  /*15a40*/  LDL R4, [R1+0x4a0] ;  /* 0x0004a00001047983 */ /* 0x000ea20000100800 */
[----:B---3--:R-:W-:Y:S01]  /*15a50*/  PRMT R90, RZ, 0x7610, R90 ;  /* 0x00007610ff5a7816 */ /* 0x008fe2000000005a */
[----:B------:R-:W-:Y:S02]  /*15a60*/  @!P6 IMAD.MOV.U32 R17, RZ, RZ, R5 ;  /* 0x000000ffff11e224 */ /* 0x000fe400078e0005 */
[----:B------:R-:W3:Y:S04]  /*15a70*/  LDL R5, [R1+0x49c] ;  /* 0x00049c0001057983 */ /* 0x000ee80000100800 */
[----:B------:R-:W2:Y:S04]  /*15a80*/  @!P6 LDG.E.U16 R90, desc[UR24][R10.64] ;  /* 0x000000180a5ae981 */ /* 0x000ea8000c1e1500 */
[----:B------:R-:W2:Y:S04]  /*15a90*/  LDL R11, [R1+0x47c] ;  /* 0x00047c00010b7983 */ /* 0x000ea80000100800 */
[----:B------:R-:W2:Y:S01]  /*15aa0*/  LDL R10, [R1+0x480] ;  /* 0x00048000010a7983 */ /* 0x000ea20000100800 */
[----:B------:R-:W-:-:S02]  /*15ab0*/  PRMT R50, RZ, 0x7610, R50 ;  /* 0x00007610ff327816 */ /* 0x000fc40000000032 */
[----:B------:R-:W-:Y:S01]  /*15ac0*/  PRMT R51, RZ, 0x7610, R51 ;  /* 0x00007610ff337816 */ /* 0x000fe20000000033 */
[----:B------:R-:W-:Y:S04]  /*15ad0*/  STS.U16 [R0+UR10+0xc900], R54 ;  /* 0x00c9003600007988 */ /* 0x000fe8000800040a */
[----:B------:R0:W3:Y:S04]  /*15ae0*/  @!P6 LDG.E.U16 R50, desc[UR24][R16.64] ;  /* 0x000000181032e981 */ /* 0x0000e8000c1e1500 */
[----:B------:R-:W-:Y:S01]  /*15af0*/  STS.U16 [R0+UR10+0x8d00], R63 ;  /* 0x008d003f00007988 */ /* 0x000fe2000800040a */
[----:B------:R-:W-:-:S03]  /*15b00*/  PRMT R78, RZ, 0x7610, R78 ;  /* 0x00007610ff4e7816 */ /* 0x000fc6000000004e */
[----:B------:R-:W-:Y:S04]  /*15b10*/  STS.U16 [R0+UR10+0xcd00], R62 ;  /* 0x00cd003e00007988 */ /* 0x000fe8000800040a */
[----:B------:R1:W-:Y:S04]  /*15b20*/  STS.U16 [R0+UR10+0x9100], R91 ;  /* 0x0091005b00007988 */ /* 0x0003e8000800040a */
[----:B------:R0:W-:Y:S04]  /*15b30*/  STS.U16 [R0+UR10+0xd100], R93 ;  /* 0x00d1005d00007988 */ /* 0x0001e8000800040a */
[----:B-1----:R-:W3:Y:S01]  /*15b40*/  LDL.LU R91, [R1+0xa34] ;  /* 0x000a3400015b7983 */ /* 0x002ee20000300800 */
[----:B0-----:R-:W-:-:S03]  /*15b50*/  @!P6 IMAD.MOV.U32 R17, RZ, RZ, R9 ;  /* 0x000000ffff11e224 */ /* 0x001fc600078e0009 */
[----:B------:R-:W3:Y:S01]  /*15b60*/  LDL R9, [R1+0x4bc] ;  /* 0x0004bc0001097983 */ /* 0x000ee20000100800 */
[----:B------:R-:W-:-:S03]  /*15b70*/  @!P6 IMAD.MOV.U32 R16, RZ, RZ, R8 ;  /* 0x000000ffff10e224 */ /* 0x000fc600078e0008 */
[----:B------:R-:W3:Y:S04]  /*15b80*/  LDL R8, [R1+0x4c0] ;  /* 0x0004c00001087983 */ /* 0x000ee80000100800 */
[----:B------:R4:W3:Y:S04]  /*15b90*/  @!P6 LDG.E.U16 R51, desc[UR24][R16.64] ;  /* 0x000000181033e981 */ /* 0x0008e8000c1e1500 */
[----:B------:R-:W3:Y:S01]  /*15ba0*/  LDL.LU R93, [R1+0xa30] ;  /* 0x000a3000015d7983 */ /* 0x000ee20000300800 */
[----:B----4-:R-:W-:-:S03]  /*15bb0*/  @!P6 IMAD.MOV.U32 R16, RZ, RZ, R6 ;  /* 0x000000ffff10e224 */ /* 0x010fc600078e0006 */
[----:B------:R-:W4:Y:S01]  /*15bc0*/  LDL R6, [R1+0x4e0] ;  /* 0x0004e00001067983 */ /* 0x000f220000100800 */
[----:B------:R-:W-:-:S03]  /*15bd0*/  @!P6 IMAD.MOV.U32 R17, RZ, RZ, R7 ;  /* 0x000000ffff11e224 */ /* 0x000fc600078e0007 */
[----:B------:R-:W4:Y:S04]  /*15be0*/  LDL R7, [R1+0x4dc] ;  /* 0x0004dc0001077983 */ /* 0x000f280000100800 */
[----:B------:R0:W-:Y:S04]  /*15bf0*/  STS.U16 [R0+UR10+0x9500], R92 ;  /* 0x0095005c00007988 */ /* 0x0001e8000800040a */
[----:B------:R1:W-:Y:S04]  /*15c00*/  STS.U16 [R0+UR10+0xd500], R86 ;  /* 0x00d5005600007988 */ /* 0x0003e8000800040a */
[----:B0-----:R-:W4:Y:S04]  /*15c10*/  LDL.LU R92, [R1+0xa2c] ;  /* 0x000a2c00015c7983 */ /* 0x001f280000300800 */
[----:B-1----:R-:W4:Y:S04]  /*15c20*/  LDL.LU R86, [R1+0xa28] ;  /* 0x000a280001567983 */ /* 0x002f280000300800 */
[----:B--2---:R0:W2:Y:S02]  /*15c30*/  @!P6 LDG.E.U16 R78, desc[UR24][R10.64] ;  /* 0x000000180a4ee981 */ /* 0x0040a4000c1e1500 */
[----:B0-----:R-:W-:-:S02]  /*15c40*/  @!P6 IMAD.MOV.U32 R10, RZ, RZ, R4 ;  /* 0x000000ffff0ae224 */ /* 0x001fc400078e0004 */
[----:B---3--:R-:W-:Y:S01]  /*15c50*/  @!P6 IMAD.MOV.U32 R11, RZ, RZ, R5 ;  /* 0x000000ffff0be224 */ /* 0x008fe200078e0005 */
[----:B------:R-:W3:Y:S04]  /*15c60*/  LDL R4, [R1+0x500] ;  /* 0x0005000001047983 */ /* 0x000ee80000100800 */
[----:B------:R-:W3:Y:S01]  /*15c70*/  LDL R5, [R1+0x4fc] ;  /* 0x0004fc0001057983 */ /* 0x000ee20000100800 */
[----:B------:R-:W-:Y:S02]  /*15c80*/  PRMT R79, RZ, 0x7610, R79 ;  /* 0x00007610ff4f7816 */ /* 0x000fe4000000004f */
[----:B------:R-:W-:Y:S01]  /*15c90*/  PRMT R61, RZ, 0x7610, R61 ;  /* 0x00007610ff3d7816 */ /* 0x000fe2000000003d */
[----:B------:R0:W-:Y:S01]  /*15ca0*/  STS.U16 [R0+UR10+0x9900], R87 ;  /* 0x0099005700007988 */ /* 0x0001e2000800040a */
[----:B------:R-:W-:-:S03]  /*15cb0*/  PRMT R80, RZ, 0x7610, R80 ;  /* 0x00007610ff507816 */ /* 0x000fc60000000050 */
[----:B------:R-:W2:Y:S04]  /*15cc0*/  @!P6 LDG.E.U16 R79, desc[UR24][R10.64] ;  /* 0x000000180a4fe981 */ /* 0x000ea8000c1e1500 */
[----:B------:R1:W-:Y:S04]  /*15cd0*/  STS.U16 [R0+UR10+0xd900], R88 ;  /* 0x00d9005800007988 */ /* 0x0003e8000800040a */
[----:B0-----:R-:W2:Y:S04]  /*15ce0*/  LDL.LU R87, [R1+0xa24] ;  /* 0x000a240001577983 */ /* 0x001ea80000300800 */
[----:B------:R-:W2:Y:S04]  /*15cf0*/  LDL R11, [R1+0x51c] ;  /* 0x00051c00010b7983 */ /* 0x000ea80000100800 */
[----:B------:R-:W2:Y:S01]  /*15d00*/  LDL R10, [R1+0x520] ;  /* 0x00052000010a7983 */ /* 0x000ea20000100800 */
[----:B------:R-:W-:-:S03]  /*15d10*/  PRMT R82, RZ, 0x7610, R82 ;  /* 0x00007610ff527816 */ /* 0x000fc60000000052 */
[----:B-1----:R-:W2:Y:S04]  /*15d20*/  LDL.LU R88, [R1+0xa20] ;  /* 0x000a200001587983 */ /* 0x002ea80000300800 */
[----:B------:R4:W2:Y:S04]  /*15d30*/  @!P6 LDG.E.U16 R61, desc[UR24][R16.64] ;  /* 0x00000018103de981 */ /* 0x0008a8000c1e1500 */
[----:B------:R-:W2:Y:S01]  /*15d40*/  @!P6 LDG.E.U16 R80, desc[UR24][R8.64] ;  /* 0x000000180850e981 */ /* 0x000ea2000c1e1500 */
[----:B----4-:R-:W-:-:S03]  /*15d50*/  @!P6 IMAD.MOV.U32 R16, RZ, RZ, R6 ;  /* 0x000000ffff10e224 */ /* 0x010fc600078e0006 */
[----:B------:R-:W4:Y:S01]  /*15d60*/  LDL R6, [R1+0x560] ;  /* 0x0005600001067983 */ /* 0x000f220000100800 */
[----:B------:R-:W-:-:S03]  /*15d70*/  @!P6 IMAD.MOV.U32 R17, RZ, RZ, R7 ;  /* 0x000000ffff11e224 */ /* 0x000fc600078e0007 */
[----:B------:R-:W4:Y:S04]  /*15d80*/  LDL R9, [R1+0x53c] ;  /* 0x00053c0001097983 */ /* 0x000f280000100800 */
[----:B------:R-:W4:Y:S04]  /*15d90*/  LDL R8, [R1+0x540] ;  /* 0x0005400001087983 */ /* 0x000f280000100800 */
[----:B------:R-:W4:Y:S04]  /*15da0*/  LDL R7, [R1+0x55c] ;  /* 0x00055c0001077983 */ /* 0x000f280000100800 */
[----:B------:R0:W-:Y:S04]  /*15db0*/  STS.U16 [R0+UR10+0x9d00], R89 ;  /* 0x009d005900007988 */ /* 0x0001e8000800040a */
[----:B0-----:R-:W4:Y:S04]  /*15dc0*/  LDL.LU R89, [R1+0xa1c] ;  /* 0x000a1c0001597983 */ /* 0x001f280000300800 */
[----:B---3--:R-:W3:Y:S04]  /*15dd0*/  @!P6 LDG.E.U16 R82, desc[UR24][R4.64] ;  /* 0x000000180452e981 */ /* 0x008ee8000c1e1500 */
[----:B------:R-:W3:Y:S04]  /*15de0*/  LDL R5, [R1+0x57c] ;  /* 0x00057c0001057983 */ /* 0x000ee80000100800 */
[----:B------:R-:W3:Y:S01]  /*15df0*/  LDL R4, [R1+0x580] ;  /* 0x0005800001047983 */ /* 0x000ee20000100800 */
[----:B------:R-:W-:-:S03]  /*15e00*/  PRMT R84, RZ, 0x7610, R84 ;  /* 0x00007610ff547816 */ /* 0x000fc60000000054 */
[----:B------:R0:W-:Y:S01]  /*15e10*/  STS.U16 [R0+UR10+0xdd00], R65 ;  /* 0x00dd004100007988 */ /* 0x0001e2000800040a */
[----:B------:R-:W-:Y:S02]  /*15e20*/  PRMT R85, RZ, 0x7610, R85 ;  /* 0x00007610ff557816 */ /* 0x000fe40000000055 */
[----:B0-----:R-:W-:-:S05]  /*15e30*/  LOP3.LUT R0, R2, 0x30, RZ, 0x3c, !PT ;  /* 0x0000003002007812 */ /* 0x001fca00078e3cff */
[----:B--2---:R0:W-:Y:S04]  /*15e40*/  STS.U16 [R0+UR10+0x8180], R88 ;  /* 0x0081805800007988 */ /* 0x0041e8000800040a */
[----:B------:R1:W-:Y:S04]  /*15e50*/  STS.U16 [R0+UR10+0xc180], R87 ;  /* 0x00c1805700007988 */ /* 0x0003e8000800040a */
[----:B0-----:R-:W2:Y:S04]  /*15e60*/  LDL.LU R88, [R1+0xa18] ;  /* 0x000a180001587983 */ /* 0x001ea80000300800 */
[----:B-1----:R-:W2:Y:S04]  /*15e70*/  LDL.LU R87, [R1+0xa14] ;  /* 0x000a140001577983 */ /* 0x002ea80000300800 */
[----:B----4-:R0:W4:Y:S04]  /*15e80*/  @!P6 LDG.E.U16 R84, desc[UR24][R8.64] ;  /* 0x000000180854e981 */ /* 0x010128000c1e1500 */
[----:B------:R1:W-:Y:S01]  /*15e90*/  STS.U16 [R0+UR10+0x8580], R86 ;  /* 0x0085805600007988 */ /* 0x0003e2000800040a */
[----:B0-----:R-:W-:-:S02]  /*15ea0*/  @!P6 IMAD.MOV.U32 R8, RZ, RZ, R6 ;  /* 0x000000ffff08e224 */ /* 0x001fc400078e0006 */
[----:B------:R-:W-:Y:S01]  /*15eb0*/  @!P6 IMAD.MOV.U32 R9, RZ, RZ, R7 ;  /* 0x000000ffff09e224 */ /* 0x000fe200078e0007 */
[----:B------:R-:W4:Y:S04]  /*15ec0*/  LDL R6, [R1+0x5a0] ;  /* 0x0005a00001067983 */ /* 0x000f280000100800 */
[----:B------:R-:W4:Y:S04]  /*15ed0*/  LDL R7, [R1+0x59c] ;  /* 0x00059c0001077983 */ /* 0x000f280000100800 */
[----:B------:R3:W4:Y:S04]  /*15ee0*/  @!P6 LDG.E.U16 R85, desc[UR24][R8.64] ;  /* 0x000000180855e981 */ /* 0x000728000c1e1500 */
[----:B-1----:R-:W4:Y:S04]  /*15ef0*/  LDL.LU R86, [R1+0xa10] ;  /* 0x000a100001567983 */ /* 0x002f280000300800 */
[----:B------:R-:W4:Y:S01]  /*15f00*/  LDL.LU R42, [R1+0x674] ;  /* 0x00067400012a7983 */ /* 0x000f220000300800 */
[----:B---3--:R-:W-:-:S03]  /*15f10*/  @!P6 IMAD.MOV.U32 R9, RZ, RZ, R5 ;  /* 0x000000ffff09e224 */ /* 0x008fc600078e0005 */
[----:B------:R-:W3:Y:S01]  /*15f20*/  LDL R5, [R1+0x5bc] ;  /* 0x0005bc0001057983 */ /* 0x000ee20000100800 */
[----:B------:R-:W-:-:S03]  /*15f30*/  @!P6 IMAD.MOV.U32 R8, RZ, RZ, R4 ;  /* 0x000000ffff08e224 */ /* 0x000fc600078e0004 */
[----:B------:R-:W3:Y:S01]  /*15f40*/  LDL R4, [R1+0x5c0] ;  /* 0x0005c00001047983 */ /* 0x000ee20000100800 */
[----:B------:R-:W-:Y:S02]  /*15f50*/  PRMT R81, RZ, 0x7610, R81 ;  /* 0x00007610ff517816 */ /* 0x000fe40000000051 */
[----:B------:R-:W-:Y:S01]  /*15f60*/  PRMT R83, RZ, 0x7610, R83 ;  /* 0x00007610ff537816 */ /* 0x000fe20000000053 */
[----:B------:R-:W3:Y:S04]  /*15f70*/  LDL.LU R53, [R1+0x678] ;  /* 0x0006780001357983 */ /* 0x000ee80000300800 */
[----:B------:R-:W3:Y:S01]  /*15f80*/  @!P6 LDG.E.U16 R81, desc[UR24][R16.64] ;  /* 0x000000181051e981 */ /* 0x000ee2000c1e1500 */
[----:B------:R-:W-:-:S03]  /*15f90*/  PRMT R89, RZ, 0x7610, R89 ;  /* 0x00007610ff597816 */ /* 0x000fc60000000059 */
[----:B------:R0:W-:Y:S04]  /*15fa0*/  STS.U16 [R0+UR10+0xc580], R92 ;  /* 0x00c5805c00007988 */ /* 0x0001e8000800040a */
[----:B------:R-:W3:Y:S04]  /*15fb0*/  @!P6 LDG.E.U16 R83, desc[UR24][R10.64] ;  /* 0x000000180a53e981 */ /* 0x000ee8000c1e1500 */
[----:B------:R-:W3:Y:S04]  /*15fc0*/  LDL R17, [R1+0x5dc] ;  /* 0x0005dc0001117983 */ /* 0x000ee80000100800 */
[----:B------:R-:W3:Y:S01]  /*15fd0*/  LDL R16, [R1+0x5e0] ;  /* 0x0005e00001107983 */ /* 0x000ee20000100800 */
[----:B--2---:R-:W-:-:S03]  /*15fe0*/  PRMT R88, RZ, 0x7610, R88 ;  /* 0x00007610ff587816 */ /* 0x004fc60000000058 */
[----:B------:R-:W2:Y:S04]  /*15ff0*/  LDL.LU R55, [R1+0x67c] ;  /* 0x00067c0001377983 */ /* 0x000ea80000300800 */
[----:B0-----:R-:W2:Y:S04]  /*16000*/  LDL.LU R92, [R1+0xa0c] ;  /* 0x000a0c00015c7983 */ /* 0x001ea80000300800 */
[----:B------:R-:W2:Y:S04]  /*16010*/  LDL.LU R54, [R1+0x6a4] ;  /* 0x0006a40001367983 */ /* 0x000ea80000300800 */
[----:B------:R-:W2:Y:S04]  /*16020*/  LDL.LU R63, [R1+0x6a0] ;  /* 0x0006a000013f7983 */ /* 0x000ea80000300800 */
[----:B------:R-:W2:Y:S04]  /*16030*/  LDL.LU R62, [R1+0x418] ;  /* 0x00041800013e7983 */ /* 0x000ea80000300800 */
[----:B------:R-:W2:Y:S04]  /*16040*/  @!P6 LDG.E.U16 R88, desc[UR24][R8.64] ;  /* 0x000000180858e981 */ /* 0x000ea8000c1e1500 */
[----:B------:R-:W2:Y:S04]  /*16050*/  LDL.LU R65, [R1+0x414] ;  /* 0x0004140001417983 */ /* 0x000ea80000300800 */
[----:B------:R-:W2:Y:S04]  /*16060*/  LDL R11, [R1+0x5fc] ;  /* 0x0005fc00010b7983 */ /* 0x000ea80000100800 */
[----:B------:R-:W2:Y:S04]  /*16070*/  LDL R10, [R1+0x600] ;  /* 0x00060000010a7983 */ /* 0x000ea80000100800 */
[----:B------:R-:W2:Y:S04]  /*16080*/  LDL R9, [R1+0x61c] ;  /* 0x00061c0001097983 */ /* 0x000ea80000100800 */
[----:B------:R-:W2:Y:S04]  /*16090*/  LDL R8, [R1+0x620] ;  /* 0x0006200001087983 */ /* 0x000ea80000100800 */
[----:B------:R0:W-:Y:S04]  /*160a0*/  STS.U16 [R0+UR10+0x8980], R93 ;  /* 0x0089805d00007988 */ /* 0x0001e8000800040a */
[----:B----4-:R-:W4:Y:S04]  /*160b0*/  @!P6 LDG.E.U16 R89, desc[UR24][R6.64] ;  /* 0x000000180659e981 */ /* 0x010f28000c1e1500 */
[----:B0-----:R-:W4:Y:S04]  /*160c0*/  LDL.LU R93, [R1+0xa08] ;  /* 0x000a0800015d7983 */ /* 0x001f280000300800 */
[----:B------:R-:W4:Y:S04]  /*160d0*/  LDL R7, [R1+0x63c] ;  /* 0x00063c0001077983 */ /* 0x000f280000100800 */
[----:B------:R-:W4:Y:S04]  /*160e0*/  LDL R6, [R1+0x640] ;  /* 0x0006400001067983 */ /* 0x000f280000100800 */
[----:B------:R0:W-:Y:S04]  /*160f0*/  STS.U16 [R0+UR10+0xc980], R91 ;  /* 0x00c9805b00007988 */ /* 0x0001e8000800040a */
[----:B------:R1:W-:Y:S01]  /*16100*/  STS.U16 [R0+UR10+0x8d80], R3 ;  /* 0x008d800300007988 */ /* 0x0003e2000800040a */
[----:B---3--:R-:W-:-:S03]  /*16110*/  @!P6 IMAD.MOV.U32 R19, RZ, RZ, R5 ;  /* 0x000000ffff13e224 */ /* 0x008fc600078e0005 */
[----:B------:R-:W3:Y:S01]  /*16120*/  LDL R5, [R1+0x458] ;  /* 0x0004580001057983 */ /* 0x000ee20000100800 */
[----:B------:R-:W-:-:S03]  /*16130*/  @!P6 IMAD.MOV.U32 R18, RZ, RZ, R4 ;  /* 0x000000ffff12e224 */ /* 0x000fc600078e0004 */
[----:B------:R-:W3:Y:S04]  /*16140*/  LDL R4, [R1+0x460] ;  /* 0x0004600001047983 */ /* 0x000ee80000100800 */
[----:B0-----:R-:W3:Y:S04]  /*16150*/  LDL.LU R91, [R1+0xa04] ;  /* 0x000a0400015b7983 */ /* 0x001ee80000300800 */
[----:B-1----:R-:W3:Y:S01]  /*16160*/  LDL.LU R3, [R1+0xa00] ;  /* 0x000a000001037983 */ /* 0x002ee20000300800 */
[----:B------:R-:W-:Y:S02]  /*16170*/  PRMT R87, RZ, 0x7610, R87 ;  /* 0x00007610ff577816 */ /* 0x000fe40000000057 */
[----:B------:R-:W-:-:S06]  /*16180*/  PRMT R86, RZ, 0x7610, R86 ;  /* 0x00007610ff567816 */ /* 0x000fcc0000000056 */
[----:B------:R-:W3:Y:S04]  /*16190*/  @!P6 LDG.E.U16 R86, desc[UR24][R18.64] ;  /* 0x000000181256e981 */ /* 0x000ee8000c1e1500 */
[----:B------:R-:W3:Y:S01]  /*161a0*/  @!P6 LDG.E.U16 R87, desc[UR24][R16.64] ;  /* 0x000000181057e981 */ /* 0x000ee2000c1e1500 */
[----:B--2---:R-:W-:-:S06]  /*161b0*/  PRMT R92, RZ, 0x7610, R92 ;  /* 0x00007610ff5c7816 */ /* 0x004fcc000000005c */
[----:B------:R-:W2:Y:S01]  /*161c0*/  @!P6 LDG.E.U16 R92, desc[UR24][R8.64] ;  /* 0x00000018085ce981 */ /* 0x000ea2000c1e1500 */
[----:B----4-:R-:W-:-:S06]  /*161d0*/  PRMT R93, RZ, 0x7610, R93 ;  /* 0x00007610ff5d7816 */ /* 0x010fcc000000005d */
[----:B------:R-:W4:Y:S04]  /*161e0*/  @!P6 LDG.E.U16 R93, desc[UR24][R10.64] ;  /* 0x000000180a5de981 */ /* 0x000f28000c1e1500 */
[----:B------:R-:W2:Y:S04]  /*161f0*/  LDL.LU R11, [R1+0x744] ;  /* 0x00074400010b7983 */ /* 0x000ea80000300800 */
[----:B------:R-:W2:Y:S04]  /*16200*/  LDL.LU R10, [R1+0x740] ;  /* 0x00074000010a7983 */ /* 0x000ea80000300800 */
[----:B------:R-:W2:Y:S04]  /*16210*/  LDL.LU R8, [R1+0x724] ;  /* 0x0007240001087983 */ /* 0x000ea80000300800 */
[----:B------:R-:W2:Y:S04]  /*16220*/  LDL.LU R52, [R1+0x720] ;  /* 0x0007200001347983 */ /* 0x000ea80000300800 */
[----:B------:R-:W2:Y:S01]  /*16230*/  LDL.LU R71, [R1+0x704] ;  /* 0x0007040001477983 */ /* 0x000ea20000300800 */
[----:B---3--:R-:W-:-:S02]  /*16240*/  PRMT R91, RZ, 0x7610, R91 ;  /* 0x00007610ff5b7816 */ /* 0x008fc4000000005b */
[----:B------:R-:W-:-:S04]  /*16250*/  PRMT R3, RZ, 0x7610, R3 ;  /* 0x00007610ff037816 */ /* 0x000fc80000000003 */
[----:B------:R-:W3:Y:S04]  /*16260*/  @!P6 LDG.E.U16 R91, desc[UR24][R6.64] ;  /* 0x00000018065be981 */ /* 0x000ee8000c1e1500 */
[----:B------:R-:W3:Y:S04]  /*16270*/  @!P6 LDG.E.U16 R3, desc[UR24][R4.64] ;  /* 0x000000180403e981 */ /* 0x000ee8000c1e1500 */
[----:B------:R-:W3:Y:S04]  /*16280*/  LDL.LU R5, [R1+0x700] ;  /* 0x0007000001057983 */ /* 0x000ee80000300800 */
        /* <DEDUP_REMOVED lines=11> */
[----:B------:R0:W-:Y:S04]  /*16340*/  STS.U16 [R0+UR10+0xcd80], R42 ;  /* 0x00cd802a00007988 */ /* 0x0001e8000800040a */
[----:B------:R1:W-:Y:S04]  /*16350*/  STS.U16 [R0+UR10+0x9180], R53 ;  /* 0x0091803500007988 */ /* 0x0003e8000800040a */
[----:B------:R-:W4:Y:S04]  /*16360*/  LDL.LU R31, [R1+0x738] ;  /* 0x00073800011f7983 */ /* 0x000f280000300800 */
[----:B------:R0:W-:Y:S04]  /*16370*/  STS.U16 [R0+UR10+0xd180], R55 ;  /* 0x00d1803700007988 */ /* 0x0001e8000800040a */
[----:B------:R-:W4:Y:S04]  /*16380*/  LDL.LU R41, [R1+0x71c] ;  /* 0x00071c0001297983 */ /* 0x000f280000300800 */
[----:B------:R0:W-:Y:S04]  /*16390*/  STS.U16 [R0+UR10+0x9580], R54 ;  /* 0x0095803600007988 */ /* 0x0001e8000800040a */
[----:B------:R-:W4:Y:S04]  /*163a0*/  LDL.LU R40, [R1+0x718] ;  /* 0x0007180001287983 */ /* 0x000f280000300800 */
[----:B------:R0:W-:Y:S04]  /*163b0*/  STS.U16 [R0+UR10+0xd580], R63 ;  /* 0x00d5803f00007988 */ /* 0x0001e8000800040a */
[----:B------:R-:W4:Y:S04]  /*163c0*/  LDL.LU R43, [R1+0x6fc] ;  /* 0x0006fc00012b7983 */ /* 0x000f280000300800 */
[----:B------:R-:W-:Y:S04]  /*163d0*/  STS.U16 [R0+UR10+0x9980], R62 ;  /* 0x0099803e00007988 */ /* 0x000fe8000800040a */
[----:B0-----:R-:W4:Y:S04]  /*163e0*/  LDL.LU R42, [R1+0x6f8] ;  /* 0x0006f800012a7983 */ /* 0x001f280000300800 */
[----:B------:R-:W-:Y:S04]  /*163f0*/  STS.U16 [R0+UR10+0xd980], R65 ;  /* 0x00d9804100007988 */ /* 0x000fe8000800040a */
[----:B-1----:R-:W4:Y:S04]  /*16400*/  LDL.LU R53, [R1+0x6dc] ;  /* 0x0006dc0001357983 */ /* 0x002f280000300800 */
[----:B------:R-:W-:Y:S04]  /*16410*/  STS.U16 [R0+UR10+0x9d80], R64 ;  /* 0x009d804000007988 */ /* 0x000fe8000800040a */
[----:B------:R-:W4:Y:S04]  /*16420*/  LDL.LU R55, [R1+0x6d8] ;  /* 0x0006d80001377983 */ /* 0x000f280000300800 */
[----:B------:R0:W-:Y:S04]  /*16430*/  STS.U16 [R0+UR10+0xdd80], R70 ;  /* 0x00dd804600007988 */ /* 0x0001e8000800040a */
[----:B------:R-:W4:Y:S04]  /*16440*/  LDL.LU R54, [R1+0x6bc] ;  /* 0x0006bc0001367983 */ /* 0x000f280000300800 */
[----:B------:R-:W4:Y:S01]  /*16450*/  LDL.LU R63, [R1+0x6b8] ;  /* 0x0006b800013f7983 */ /* 0x000f220000300800 */
[----:B0-----:R-:W-:-:S03]  /*16460*/  LOP3.LUT R0, R2, 0x40, RZ, 0x3c, !PT ;  /* 0x0000004002007812 */ /* 0x001fc600078e3cff */
[----:B------:R-:W4:Y:S04]  /*16470*/  LDL.LU R62, [R1+0x694] ;  /* 0x00069400013e7983 */ /* 0x000f280000300800 */
[----:B------:R-:W4:Y:S04]  /*16480*/  LDL.LU R65, [R1+0x690] ;  /* 0x0006900001417983 */ /* 0x000f280000300800 */
[----:B------:R-:W4:Y:S04]  /*16490*/  LDL.LU R64, [R1+0x408] ;  /* 0x0004080001407983 */ /* 0x000f280000300800 */
[----:B------:R-:W4:Y:S04]  /*164a0*/  LDL.LU R70, [R1+0x404] ;  /* 0x0004040001467983 */ /* 0x000f280000300800 */
[----:B--2---:R0:W-:Y:S04]  /*164b0*/  STS.U16 [R0+UR10+0x8200], R11 ;  /* 0x0082000b00007988 */ /* 0x0041e8000800040a */
[----:B------:R1:W-:Y:S04]  /*164c0*/  STS.U16 [R0+UR10+0xc200], R10 ;  /* 0x00c2000a00007988 */ /* 0x0003e8000800040a */
[----:B------:R2:W-:Y:S04]  /*164d0*/  STS.U16 [R0+UR10+0x8600], R8 ;  /* 0x0086000800007988 */ /* 0x0005e8000800040a */
[----:B0-----:R-:W4:Y:S04]  /*164e0*/  LDL.LU R11, [R1+0x9fc] ;  /* 0x0009fc00010b7983 */ /* 0x001f280000300800 */
[----:B------:R0:W-:Y:S04]  /*164f0*/  STS.U16 [R0+UR10+0xc600], R52 ;  /* 0x00c6003400007988 */ /* 0x0001e8000800040a */
[----:B-1----:R-:W4:Y:S04]  /*16500*/  LDL.LU R10, [R1+0x9f8] ;  /* 0x0009f800010a7983 */ /* 0x002f280000300800 */
[----:B------:R1:W-:Y:S04]  /*16510*/  STS.U16 [R0+UR10+0x8a00], R71 ;  /* 0x008a004700007988 */ /* 0x0003e8000800040a */
[----:B--2---:R-:W2:Y:S04]  /*16520*/  LDL.LU R8, [R1+0x9f4] ;  /* 0x0009f40001087983 */ /* 0x004ea80000300800 */
[----:B0-----:R-:W2:Y:S04]  /*16530*/  LDL.LU R52, [R1+0x9f0] ;  /* 0x0009f00001347983 */ /* 0x001ea80000300800 */
[----:B-1----:R-:W2:Y:S04]  /*16540*/  LDL.LU R71, [R1+0x734] ;  /* 0x0007340001477983 */ /* 0x002ea80000300800 */
[----:B---3--:R-:W-:Y:S04]  /*16550*/  STS.U16 [R0+UR10+0xca00], R5 ;  /* 0x00ca000500007988 */ /* 0x008fe8000800040a */
[----:B----4-:R-:W-:Y:S04]  /*16560*/  STS.U16 [R0+UR10+0x8e00], R4 ;  /* 0x008e000400007988 */ /* 0x010fe8000800040a */
[----:B------:R-:W-:Y:S04]  /*16570*/  STS.U16 [R0+UR10+0xce00], R7 ;  /* 0x00ce000700007988 */ /* 0x000fe8000800040a */
[----:B------:R-:W-:Y:S04]  /*16580*/  STS.U16 [R0+UR10+0x9200], R6 ;  /* 0x0092000600007988 */ /* 0x000fe8000800040a */
[----:B------:R-:W-:Y:S04]  /*16590*/  STS.U16 [R0+UR10+0xd200], R9 ;  /* 0x00d2000900007988 */ /* 0x000fe8000800040a */
[----:B------:R-:W-:Y:S04]  /*165a0*/  STS.U16 [R0+UR10+0x9600], R17 ;  /* 0x0096001100007988 */ /* 0x000fe8000800040a */
[----:B------:R-:W-:Y:S04]  /*165b0*/  STS.U16 [R0+UR10+0xd600], R16 ;  /* 0x00d6001000007988 */ /* 0x000fe8000800040a */
[----:B------:R0:W-:Y:S04]  /*165c0*/  STS.U16 [R0+UR10+0x9a00], R29 ;  /* 0x009a001d00007988 */ /* 0x0001e8000800040a */
[----:B------:R-:W-:Y:S04]  /*165d0*/  STS.U16 [R0+UR10+0xda00], R30 ;  /* 0x00da001e00007988 */ /* 0x000fe8000800040a */
[----:B------:R-:W-:Y:S04]  /*165e0*/  STS.U16 [R0+UR10+0x9e00], R19 ;  /* 0x009e001300007988 */ /* 0x000fe8000800040a */
[----:B------:R1:W-:Y:S01]  /*165f0*/  STS.U16 [R0+UR10+0xde00], R18 ;  /* 0x00de001200007988 */ /* 0x0003e2000800040a */
[----:B0-----:R-:W-:-:S03]  /*16600*/  LOP3.LUT R29, R2, 0x50, RZ, 0x3c, !PT ;  /* 0x00000050021d7812 */ /* 0x001fc600078e3cff */
[----:B-1----:R-:W3:Y:S04]  /*16610*/  LDL.LU R0, [R1+0x730] ;  /* 0x0007300001007983 */ /* 0x002ee80000300800 */
        /* <DEDUP_REMOVED lines=8> */
[----:B------:R-:W4:Y:S04]  /*166a0*/  LDL.LU R17, [R1+0x6b0] ;  /* 0x0006b00001117983 */ /* 0x000f280000300800 */
[----:B0-----:R-:W4:Y:S04]  /*166b0*/  LDL.LU R28, [R1+0x68c] ;  /* 0x00068c00011c7983 */ /* 0x001f280000300800 */
        /* <DEDUP_REMOVED lines=13> */
[----:B------:R-:W4:Y:S04]  /*16790*/  LDL.LU R18, [R1+0x688] ;  /* 0x0006880001127983 */ /* 0x000f280000300800 */
[----:B0-----:R-:W4:Y:S04]  /*167a0*/  LDL.LU R70, [R1+0x400] ;  /* 0x0004000001467983 */ /* 0x001f280000300800 */
[----:B------:R-:W4:Y:S04]  /*167b0*/  LDL.LU R19, [R1+0x3fc] ;  /* 0x0003fc0001137983 */ /* 0x000f280000300800 */
[----:B------:R-:W4:Y:S04]  /*167c0*/  LDL.LU R31, [R1+0x72c] ;  /* 0x00072c00011f7983 */ /* 0x000f280000300800 */
[----:B------:R-:W4:Y:S04]  /*167d0*/  LDL.LU R40, [R1+0x728] ;  /* 0x0007280001287983 */ /* 0x000f280000300800 */
[----:B------:R-:W4:Y:S04]  /*167e0*/  LDL.LU R41, [R1+0x70c] ;  /* 0x00070c0001297983 */ /* 0x000f280000300800 */
[----:B------:R-:W4:Y:S04]  /*167f0*/  LDL.LU R42, [R1+0x708] ;  /* 0x00070800012a7983 */ /* 0x000f280000300800 */
[----:B--2---:R0:W-:Y:S04]  /*16800*/  STS.U16 [R29+UR10+0x9e80], R52 ;  /* 0x009e80341d007988 */ /* 0x0041e8000800040a */
[----:B------:R-:W2:Y:S04]  /*16810*/  LDL.LU R43, [R1+0x6ec] ;  /* 0x0006ec00012b7983 */ /* 0x000ea80000300800 */
[----:B------:R1:W-:Y:S04]  /*16820*/  STS.U16 [R29+UR10+0xde80], R8 ;  /* 0x00de80081d007988 */ /* 0x0003e8000800040a */
[----:B0-----:R-:W2:Y:S04]  /*16830*/  LDL.LU R52, [R1+0x6e8] ;  /* 0x0006e80001347983 */ /* 0x001ea80000300800 */
[----:B------:R-:W2:Y:S01]  /*16840*/  LDL.LU R53, [R1+0x6cc] ;  /* 0x0006cc0001357983 */ /* 0x000ea20000300800 */
[----:B-1----:R-:W-:-:S03]  /*16850*/  LOP3.LUT R29, R2, 0x60, RZ, 0x3c, !PT ;  /* 0x00000060021d7812 */ /* 0x002fc600078e3cff */
[----:B------:R-:W2:Y:S04]  /*16860*/  LDL.LU R54, [R1+0x6c8] ;  /* 0x0006c80001367983 */ /* 0x000ea80000300800 */
[----:B------:R-:W2:Y:S04]  /*16870*/  LDL.LU R55, [R1+0x6ac] ;  /* 0x0006ac0001377983 */ /* 0x000ea80000300800 */
[----:B------:R-:W2:Y:S04]  /*16880*/  LDL.LU R62, [R1+0x6a8] ;  /* 0x0006a800013e7983 */ /* 0x000ea80000300800 */
[----:B------:R-:W2:Y:S04]  /*16890*/  LDL.LU R63, [R1+0x684] ;  /* 0x00068400013f7983 */ /* 0x000ea80000300800 */
[----:B------:R-:W2:Y:S04]  /*168a0*/  LDL.LU R64, [R1+0x680] ;  /* 0x0006800001407983 */ /* 0x000ea80000300800 */
[----:B------:R-:W2:Y:S04]  /*168b0*/  LDL.LU R65, [R1+0x3f8] ;  /* 0x0003f80001417983 */ /* 0x000ea80000300800 */
[----:B------:R-:W2:Y:S04]  /*168c0*/  LDL.LU R8, [R1+0x3f4] ;  /* 0x0003f40001087983 */ /* 0x000ea80000300800 */
[----:B------:R0:W-:Y:S04]  /*168d0*/  STS.U16 [R29+UR10+0x8300], R71 ;  /* 0x008300471d007988 */ /* 0x0001e8000800040a */
[----:B0-----:R-:W2:Y:S04]  /*168e0*/  LDL.LU R71, [R1+0x9ec] ;  /* 0x0009ec0001477983 */ /* 0x001ea80000300800 */
[----:B---3--:R0:W-:Y:S04]  /*168f0*/  STS.U16 [R29+UR10+0xc300], R0 ;  /* 0x00c300001d007988 */ /* 0x0081e8000800040a */
[----:B----4-:R1:W-:Y:S04]  /*16900*/  STS.U16 [R29+UR10+0x8700], R4 ;  /* 0x008700041d007988 */ /* 0x0103e8000800040a */
[----:B------:R3:W-:Y:S04]  /*16910*/  STS.U16 [R29+UR10+0xc700], R5 ;  /* 0x00c700051d007988 */ /* 0x0007e8000800040a */
[----:B0-----:R-:W4:Y:S04]  /*16920*/  LDL.LU R0, [R1+0x9e8] ;  /* 0x0009e80001007983 */ /* 0x001f280000300800 */
[----:B-1----:R0:W5:Y:S04]  /*16930*/  LDL.LU R4, [R1+0x9e4] ;  /* 0x0009e40001047983 */ /* 0x0021680000300800 */
[----:B---3--:R0:W5:Y:S04]  /*16940*/  LDL.LU R5, [R1+0x9e0] ;  /* 0x0009e00001057983 */ /* 0x0081680000300800 */
[----:B------:R1:W-:Y:S04]  /*16950*/  STS.U16 [R29+UR10+0x8b00], R9 ;  /* 0x008b00091d007988 */ /* 0x0003e8000800040a */
[----:B------:R3:W-:Y:S04]  /*16960*/  STS.U16 [R29+UR10+0xcb00], R6 ;  /* 0x00cb00061d007988 */ /* 0x0007e8000800040a */
[----:B------:R0:W-:Y:S04]  /*16970*/  STS.U16 [R29+UR10+0x8f00], R7 ;  /* 0x008f00071d007988 */ /* 0x0001e8000800040a */
[----:B-1----:R-:W2:Y:S04]  /*16980*/  LDL.LU R9, [R1+0x9dc] ;  /* 0x0009dc0001097983 */ /* 0x002ea80000300800 */
[----:B---3--:R1:W5:Y:S04]  /*16990*/  LDL.LU R6, [R1+0x9d8] ;  /* 0x0009d80001067983 */ /* 0x0083680000300800 */
[----:B0-----:R1:W5:Y:S04]  /*169a0*/  LDL.LU R7, [R1+0x9d4] ;  /* 0x0009d40001077983 */ /* 0x0013680000300800 */
[----:B------:R0:W-:Y:S04]  /*169b0*/  STS.U16 [R29+UR10+0xcf00], R30 ;  /* 0x00cf001e1d007988 */ /* 0x0001e8000800040a */
[----:B------:R3:W-:Y:S04]  /*169c0*/  STS.U16 [R29+UR10+0x9300], R16 ;  /* 0x009300101d007988 */ /* 0x0007e8000800040a */
[----:B------:R1:W-:Y:S04]  /*169d0*/  STS.U16 [R29+UR10+0xd300], R17 ;  /* 0x00d300111d007988 */ /* 0x0003e8000800040a */
[----:B0-----:R-:W2:Y:S04]  /*169e0*/  LDL.LU R30, [R1+0x9d0] ;  /* 0x0009d000011e7983 */ /* 0x001ea80000300800 */
[----:B---3--:R0:W5:Y:S04]  /*169f0*/  LDL.LU R16, [R1+0x9cc] ;  /* 0x0009cc0001107983 */ /* 0x0081680000300800 */
[----:B-1----:R0:W5:Y:S04]  /*16a00*/  LDL.LU R17, [R1+0x9c8] ;  /* 0x0009c80001117983 */ /* 0x0021680000300800 */
[----:B------:R1:W-:Y:S04]  /*16a10*/  STS.U16 [R29+UR10+0x9700], R28 ;  /* 0x0097001c1d007988 */ /* 0x0003e8000800040a */
[----:B-1----:R-:W3:Y:S04]  /*16a20*/  LDL.LU R28, [R1+0x9c4] ;  /* 0x0009c400011c7983 */ /* 0x002ee80000300800 */
[----:B------:R1:W-:Y:S04]  /*16a30*/  STS.U16 [R29+UR10+0xd700], R18 ;  /* 0x00d700121d007988 */ /* 0x0003e8000800040a */
[----:B------:R0:W-:Y:S04]  /*16a40*/  STS.U16 [R29+UR10+0x9b00], R70 ;  /* 0x009b00461d007988 */ /* 0x0001e8000800040a */
[----:B-1----:R1:W5:Y:S04]  /*16a50*/  LDL.LU R18, [R1+0x9c0] ;  /* 0x0009c00001127983 */ /* 0x0023680000300800 */
[----:B------:R1:W-:Y:S01]  /*16a60*/  STS.U16 [R29+UR10+0xdb00], R19 ;  /* 0x00db00131d007988 */ /* 0x0003e2000800040a */
[----:B0-----:R-:W-:-:S03]  /*16a70*/  LOP3.LUT R70, R2, 0x70, RZ, 0x3c, !PT ;  /* 0x0000007002467812 */ /* 0x001fc600078e3cff */
[----:B-1----:R0:W5:Y:S04]  /*16a80*/  LDL.LU R19, [R1+0x9bc] ;  /* 0x0009bc0001137983 */ /* 0x0021680000300800 */
[----:B---3--:R1:W-:Y:S04]  /*16a90*/  STS.U16 [R29+UR10+0x9f00], R28 ;  /* 0x009f001c1d007988 */ /* 0x0083e8000800040a */
[----:B--2---:R2:W-:Y:S04]  /*16aa0*/  STS.U16 [R29+UR10+0xdf00], R30 ;  /* 0x00df001e1d007988 */ /* 0x0045e8000800040a */
[----:B------:R3:W-:Y:S04]  /*16ab0*/  STS.U16 [R70+UR10+0x8380], R31 ;  /* 0x0083801f46007988 */ /* 0x0007e8000800040a */
[----:B-1----:R0:W5:Y:S04]  /*16ac0*/  LDL.LU R28, [R1+0x9b8] ;  /* 0x0009b800011c7983 */ /* 0x0021680000300800 */
[----:B--2---:R0:W5:Y:S04]  /*16ad0*/  LDL.LU R29, [R1+0x9b4] ;  /* 0x0009b400011d7983 */ /* 0x0041680000300800 */
[----:B------:R0:W5:Y:S04]  /*16ae0*/  LDL.LU R30, [R1+0x9b0] ;  /* 0x0009b000011e7983 */ /* 0x0001680000300800 */
[----:B---3--:R0:W5:Y:S04]  /*16af0*/  LDL.LU R31, [R1+0x9ac] ;  /* 0x0009ac00011f7983 */ /* 0x0081680000300800 */
[----:B------:R1:W-:Y:S04]  /*16b00*/  STS.U16 [R70+UR10+0xc380], R40 ;  /* 0x00c3802846007988 */ /* 0x0003e8000800040a */
[----:B------:R2:W-:Y:S04]  /*16b10*/  STS.U16 [R70+UR10+0x8780], R41 ;  /* 0x0087802946007988 */ /* 0x0005e8000800040a */
[----:B------:R3:W-:Y:S04]  /*16b20*/  STS.U16 [R70+UR10+0xc780], R42 ;  /* 0x00c7802a46007988 */ /* 0x0007e8000800040a */
[----:B-1----:R0:W5:Y:S04]  /*16b30*/  LDL.LU R40, [R1+0x9a8] ;  /* 0x0009a80001287983 */ /* 0x0021680000300800 */
[----:B--2---:R0:W5:Y:S04]  /*16b40*/  LDL.LU R41, [R1+0x9a4] ;  /* 0x0009a40001297983 */ /* 0x0041680000300800 */
        /* <DEDUP_REMOVED lines=21> */
[----:B----4-:R3:W-:Y:S04]  /*16ca0*/  STS.U16 [R70+UR10+0xdf80], R0 ;  /* 0x00df800046007988 */ /* 0x0107e8000800040a */
[----:B-1----:R0:W5:Y:S04]  /*16cb0*/  LDL.LU R8, [R1+0x978] ;  /* 0x0009780001087983 */ /* 0x0021680000300800 */
[----:B--2---:R0:W5:Y:S04]  /*16cc0*/  LDL.LU R9, [R1+0x974] ;  /* 0x0009740001097983 */ /* 0x0041680000300800 */
[----:B---3--:R0:W5:Y:S04]  /*16cd0*/  LDL.LU R70, [R1+0x970] ;  /* 0x0009700001467983 */ /* 0x0081680000300800 */
[----:B------:R-:W2:Y:S04]  /*16ce0*/  LDL.LU R0, [R1+0x96c] ;  /* 0x00096c0001007983 */ /* 0x000ea80000300800 */
[----:B--2---:R1:W-:Y:S04]  /*16cf0*/  STS.U16 [R0+UR10+0x14000], R71 ;  /* 0x0140004700007988 */ /* 0x0043e8000800040a */
        /* <DEDUP_REMOVED lines=10> */
[----:B------:R1:W-:Y:S04]  /*16da0*/  STS.U16 [R0+UR10+0x17000], R12 ;  /* 0x0170000c00007988 */ /* 0x0003e8000800040a */
[----:B---3--:R0:W5:Y:S04]  /*16db0*/  LDL.LU R20, [R1+0x954] ;  /* 0x0009540001147983 */ /* 0x0081680000300800 */
[----:B------:R2:W-:Y:S01]  /*16dc0*/  STS.U16 [R0+UR10+0x15800], R21 ;  /* 0x0158001500007988 */ /* 0x0005e2000800040a */
[----:B-1----:R-:W-:-:S03]  /*16dd0*/  LOP3.LUT R12, R0, 0x20, RZ, 0x3c, !PT ;  /* 0x00000020000c7812 */ /* 0x002fc600078e3cff */
[----:B------:R1:W-:Y:S04]  /*16de0*/  STS.U16 [R0+UR10+0x15c00], R22 ;  /* 0x015c001600007988 */ /* 0x0003e8000800040a */
[----:B------:R3:W-:Y:S04]  /*16df0*/  STS.U16 [R0+UR10+0x16000], R23 ;  /* 0x0160001700007988 */ /* 0x0007e8000800040a */
[----:B--2---:R0:W5:Y:S04]  /*16e00*/  LDL.LU R21, [R1+0x950] ;  /* 0x0009500001157983 */ /* 0x0041680000300800 */
[----:B-1----:R0:W5:Y:S04]  /*16e10*/  LDL.LU R22, [R1+0x94c] ;  /* 0x00094c0001167983 */ /* 0x0021680000300800 */
[----:B---3--:R0:W5:Y:S04]  /*16e20*/  LDL.LU R23, [R1+0x948] ;  /* 0x0009480001177983 */ /* 0x0081680000300800 */
[----:B------:R1:W-:Y:S04]  /*16e30*/  STS.U16 [R0+UR10+0x16400], R32 ;  /* 0x0164002000007988 */ /* 0x0003e8000800040a */
[----:B------:R2:W-:Y:S04]  /*16e40*/  STS.U16 [R0+UR10+0x16800], R33 ;  /* 0x0168002100007988 */ /* 0x0005e8000800040a */
[----:B------:R3:W-:Y:S04]  /*16e50*/  STS.U16 [R0+UR10+0x16c00], R34 ;  /* 0x016c002200007988 */ /* 0x0007e8000800040a */
[----:B-1----:R0:W5:Y:S04]  /*16e60*/  LDL.LU R32, [R1+0x944] ;  /* 0x0009440001207983 */ /* 0x0021680000300800 */
[----:B------:R1:W-:Y:S04]  /*16e70*/  STS.U16 [R0+UR10+0x17400], R35 ;  /* 0x0174002300007988 */ /* 0x0003e8000800040a */
[----:B------:R4:W-:Y:S04]  /*16e80*/  STS.U16 [R0+UR10+0x17800], R44 ;  /* 0x0178002c00007988 */ /* 0x0009e8000800040a */
[----:B------:R0:W-:Y:S04]  /*16e90*/  STS.U16 [R0+UR10+0x17c00], R45 ;  /* 0x017c002d00007988 */ /* 0x0001e8000800040a */
[----:B--2---:R2:W5:Y:S04]  /*16ea0*/  LDL.LU R33, [R1+0x940] ;  /* 0x0009400001217983 */ /* 0x0045680000300800 */
[----:B------:R0:W-:Y:S04]  /*16eb0*/  STS.U16 [R12+UR10+0x14100], R46 ;  /* 0x0141002e0c007988 */ /* 0x0001e8000800040a */
[----:B---3--:R2:W5:Y:S04]  /*16ec0*/  LDL.LU R34, [R1+0x93c] ;  /* 0x00093c0001227983 */ /* 0x0085680000300800 */
[----:B------:R3:W-:Y:S04]  /*16ed0*/  STS.U16 [R12+UR10+0x14500], R47 ;  /* 0x0145002f0c007988 */ /* 0x0007e8000800040a */
[----:B-1----:R2:W5:Y:S04]  /*16ee0*/  LDL.LU R35, [R1+0x938] ;  /* 0x0009380001237983 */ /* 0x0025680000300800 */
[----:B------:R1:W-:Y:S04]  /*16ef0*/  STS.U16 [R12+UR10+0x14900], R56 ;  /* 0x014900380c007988 */ /* 0x0003e8000800040a */
[----:B----4-:R2:W5:Y:S04]  /*16f00*/  LDL.LU R44, [R1+0x934] ;  /* 0x00093400012c7983 */ /* 0x0105680000300800 */
[----:B------:R4:W-:Y:S04]  /*16f10*/  STS.U16 [R12+UR10+0x14d00], R57 ;  /* 0x014d00390c007988 */ /* 0x0009e8000800040a */
[----:B0-----:R2:W5:Y:S04]  /*16f20*/  LDL.LU R45, [R1+0x930] ;  /* 0x00093000012d7983 */ /* 0x0015680000300800 */
[----:B------:R0:W-:Y:S04]  /*16f30*/  STS.U16 [R12+UR10+0x15100], R58 ;  /* 0x0151003a0c007988 */ /* 0x0001e8000800040a */
[----:B------:R2:W5:Y:S04]  /*16f40*/  LDL.LU R46, [R1+0x92c] ;  /* 0x00092c00012e7983 */ /* 0x0005680000300800 */
        /* <DEDUP_REMOVED lines=10> */
[----:B------:R-:W-:Y:S04]  /*16ff0*/  STS.U16 [R12+UR10+0x16900], R74 ;  /* 0x0169004a0c007988 */ /* 0x000fe8000800040a */
[----:B---3--:R2:W5:Y:S04]  /*17000*/  LDL.LU R66, [R1+0x914] ;  /* 0x0009140001427983 */ /* 0x0085680000300800 */
[----:B------:R-:W-:Y:S04]  /*17010*/  STS.U16 [R12+UR10+0x16d00], R75 ;  /* 0x016d004b0c007988 */ /* 0x000fe8000800040a */
[----:B-1----:R2:W5:Y:S04]  /*17020*/  LDL.LU R67, [R1+0x910] ;  /* 0x0009100001437983 */ /* 0x0025680000300800 */
[----:B------:R1:W-:Y:S04]  /*17030*/  STS.U16 [R12+UR10+0x17100], R60 ;  /* 0x0171003c0c007988 */ /* 0x0003e8000800040a */
[----:B----4-:R2:W5:Y:S04]  /*17040*/  LDL.LU R68, [R1+0x90c] ;  /* 0x00090c0001447983 */ /* 0x0105680000300800 */
[----:B0-----:R2:W5:Y:S01]  /*17050*/  LDL.LU R69, [R1+0x908] ;  /* 0x0009080001457983 */ /* 0x0015620000300800 */
[----:B-1----:R-:W-:-:S03]  /*17060*/  LOP3.LUT R60, R0, 0x40, RZ, 0x3c, !PT ;  /* 0x00000040003c7812 */ /* 0x002fc600078e3cff */
[----:B------:R2:W5:Y:S04]  /*17070*/  LDL.LU R74, [R1+0x904] ;  /* 0x00090400014a7983 */ /* 0x0005680000300800 */
[----:B------:R0:W-:Y:S04]  /*17080*/  STS.U16 [R12+UR10+0x17500], R76 ;  /* 0x0175004c0c007988 */ /* 0x0001e8000800040a */
[----:B------:R2:W5:Y:S04]  /*17090*/  LDL.LU R75, [R1+0x900] ;  /* 0x00090000014b7983 */ /* 0x0005680000300800 */
[----:B------:R1:W-:Y:S04]  /*170a0*/  STS.U16 [R12+UR10+0x17900], R77 ;  /* 0x0179004d0c007988 */ /* 0x0003e8000800040a */
[----:B0-----:R2:W5:Y:S04]  /*170b0*/  LDL.LU R76, [R1+0x8fc] ;  /* 0x0008fc00014c7983 */ /* 0x0015680000300800 */
[----:B------:R0:W-:Y:S04]  /*170c0*/  STS.U16 [R12+UR10+0x17d00], R13 ;  /* 0x017d000d0c007988 */ /* 0x0001e8000800040a */
[----:B-1----:R2:W5:Y:S04]  /*170d0*/  LDL.LU R77, [R1+0x8f8] ;  /* 0x0008f800014d7983 */ /* 0x0025680000300800 */
[----:B------:R1:W-:Y:S04]  /*170e0*/  STS.U16 [R60+UR10+0x14200], R14 ;  /* 0x0142000e3c007988 */ /* 0x0003e8000800040a */
[----:B0-----:R2:W5:Y:S04]  /*170f0*/  LDL.LU R12, [R1+0x8f4] ;  /* 0x0008f400010c7983 */ /* 0x0015680000300800 */
[----:B------:R0:W-:Y:S04]  /*17100*/  STS.U16 [R60+UR10+0x14600], R15 ;  /* 0x0146000f3c007988 */ /* 0x0001e8000800040a */
[----:B------:R2:W5:Y:S04]  /*17110*/  LDL.LU R13, [R1+0x8f0] ;  /* 0x0008f000010d7983 */ /* 0x0005680000300800 */
[----:B------:R3:W-:Y:S04]  /*17120*/  STS.U16 [R60+UR10+0x14a00], R24 ;  /* 0x014a00183c007988 */ /* 0x0007e8000800040a */
[----:B-1----:R2:W5:Y:S04]  /*17130*/  LDL.LU R14, [R1+0x8ec] ;  /* 0x0008ec00010e7983 */ /* 0x0025680000300800 */
[----:B------:R1:W-:Y:S04]  /*17140*/  STS.U16 [R60+UR10+0x14e00], R25 ;  /* 0x014e00193c007988 */ /* 0x0003e8000800040a */
[----:B0-----:R2:W5:Y:S04]  /*17150*/  LDL.LU R15, [R1+0x8e8] ;  /* 0x0008e800010f7983 */ /* 0x0015680000300800 */
[----:B------:R0:W-:Y:S04]  /*17160*/  STS.U16 [R60+UR10+0x15200], R26 ;  /* 0x0152001a3c007988 */ /* 0x0001e8000800040a */
[----:B---3--:R2:W5:Y:S04]  /*17170*/  LDL.LU R24, [R1+0x8e4] ;  /* 0x0008e40001187983 */ /* 0x0085680000300800 */
        /* <DEDUP_REMOVED lines=16> */
[----:B---3--:R2:W5:Y:S01]  /*17280*/  LDL.LU R49, [R1+0x8c0] ;  /* 0x0008c00001317983 */ /* 0x0085620000300800 */
[----:B-1----:R-:W-:-:S03]  /*17290*/  LOP3.LUT R90, R0, 0x60, RZ, 0x3c, !PT ;  /* 0x00000060005a7812 */ /* 0x002fc600078e3cff */
[----:B------:R0:W-:Y:S04]  /*172a0*/  STS.U16 [R60+UR10+0x17600], R50 ;  /* 0x017600323c007988 */ /* 0x0001e8000800040a */
[----:B------:R1:W-:Y:S04]  /*172b0*/  STS.U16 [R60+UR10+0x17a00], R51 ;  /* 0x017a00333c007988 */ /* 0x0003e8000800040a */
[----:B------:R3:W-:Y:S04]  /*172c0*/  STS.U16 [R60+UR10+0x17e00], R61 ;  /* 0x017e003d3c007988 */ /* 0x0007e8000800040a */
[----:B0-----:R2:W5:Y:S04]  /*172d0*/  LDL.LU R50, [R1+0x8bc] ;  /* 0x0008bc0001327983 */ /* 0x0015680000300800 */
[----:B-1----:R2:W5:Y:S04]  /*172e0*/  LDL.LU R51, [R1+0x8b8] ;  /* 0x0008b80001337983 */ /* 0x0025680000300800 */
[----:B---3--:R2:W5:Y:S04]  /*172f0*/  LDL.LU R60, [R1+0x8b4] ;  /* 0x0008b400013c7983 */ /* 0x0085680000300800 */
[----:B------:R2:W5:Y:S04]  /*17300*/  LDL.LU R61, [R1+0x8b0] ;  /* 0x0008b000013d7983 */ /* 0x0005680000300800 */
[----:B------:R0:W-:Y:S04]  /*17310*/  STS.U16 [R90+UR10+0x14300], R78 ;  /* 0x0143004e5a007988 */ /* 0x0001e8000800040a */
[----:B------:R1:W-:Y:S04]  /*17320*/  STS.U16 [R90+UR10+0x14700], R79 ;  /* 0x0147004f5a007988 */ /* 0x0003e8000800040a */
[----:B------:R3:W-:Y:S04]  /*17330*/  STS.U16 [R90+UR10+0x14b00], R80 ;  /* 0x014b00505a007988 */ /* 0x0007e8000800040a */
[----:B0-----:R2:W5:Y:S04]  /*17340*/  LDL.LU R78, [R1+0x8ac] ;  /* 0x0008ac00014e7983 */ /* 0x0015680000300800 */
[----:B-1----:R2:W5:Y:S04]  /*17350*/  LDL.LU R79, [R1+0x8a8] ;  /* 0x0008a800014f7983 */ /* 0x0025680000300800 */
[----:B---3--:R2:W5:Y:S04]  /*17360*/  LDL.LU R80, [R1+0x8a4] ;  /* 0x0008a40001507983 */ /* 0x0085680000300800 */
        /* <DEDUP_REMOVED lines=24> */
[----:B------:R0:W-:Y:S01]  /*174f0*/  STS.U16 [R90+UR10+0x17f00], R3 ;  /* 0x017f00035a007988 */ /* 0x0001e2000800040a */
[----:B------:R1:W-:Y:S06]  /*17500*/  MEMBAR.ALL.CTA ;  /* 0x0000000000007992 */ /* 0x0003ec0000008000 */
[----:B-1----:R-:W1:Y:S04]  /*17510*/  FENCE.VIEW.ASYNC.S ;  /* 0x00000000000073c6 */ /* 0x002e680000000000 */
[----:B0-----:R2:W5:Y:S04]  /*17520*/  LDL.LU R90, [R1+0x870] ;  /* 0x00087000015a7983 */ /* 0x0015680000300800 */
[----:B------:R2:W5:Y:S01]  /*17530*/  LDL.LU R3, [R1+0x86c] ;  /* 0x00086c0001037983 */ /* 0x0005620000300800 */
[----:B------:R-:W-:-:S04]  /*17540*/  ULEA UR12, UR8, UR10, 0x3 ;  /* 0x0000000a080c7291 */ /* 0x000fc8000f8e18ff */
[----:B------:R-:W-:Y:S01]  /*17550*/  UIADD3 UR12, UPT, UPT, UR12, 0x18000, URZ ;  /* 0x000180000c0c7890 */ /* 0x000fe2000fffe0ff */
[----:B-1----:R-:W-:Y:S06]  /*17560*/  BAR.SYNC.DEFER_BLOCKING 0x0 ;  /* 0x0000000000007b1d */ /* 0x002fec0000010000 */
[----:B------:R-:W-:Y:S05]  /*17570*/  @P2 BRA `(.L_x_9) ;  /* 0x0000000000882947 */ /* 0x000fea0003800000 */
[----:B------:R-:W-:Y:S02]  /*17580*/  UIADD3 UR13, UPT, UPT, UR9, 0x80, URZ ;  /* 0x00000080090d7890 */ /* 0x000fe4000fffe0ff */
[----:B------:R-:W-:Y:S02]  /*17590*/  UIADD3 UR50, UPT, UPT, UR9, 0x80, URZ ;  /* 0x0000008009327890 */ /* 0x000fe4000fffe0ff */
[----:B------:R-:W-:Y:S01]  /*175a0*/  UIADD3 UR51, UPT, UPT, UR9, 0x80, URZ ;  /* 0x0000008009337890 */ /* 0x000fe2000fffe0ff */
[----:B------:R-:W-:Y:S01]  /*175b0*/  UMOV UR22, 0x0 ;  /* 0x0000000000167882 */ /* 0x000fe20000000000 */
[----:B------:R-:W-:Y:S01]  /*175c0*/  UMOV UR23, 0x8208490 ;  /* 0x0820849000177882 */ /* 0x000fe20000000000 */
[----:B------:R-:W-:Y:S01]  /*175d0*/  UMOV UR21, 0x40004040 ;  /* 0x4000404000157882 */ /* 0x000fe20000000000 */
[----:B------:R-:W-:Y:S02]  /*175e0*/  UIADD3 UR56, UPT, UPT, UR9, 0x80, URZ ;  /* 0x0000008009387890 */ /* 0x000fe4000fffe0ff */
[----:B------:R0:W-:Y:S01]  /*175f0*/  UTCHMMA gdesc[UR20], gdesc[UR14], tmem[UR9], tmem[UR22], idesc[UR23], UPT ;  /* 0x00ff160e140075ea */ /* 0x0001e2000b800009 */
[----:B------:R-:W-:Y:S01]  /*17600*/  UMOV UR42, 0x0 ;  /* 0x00000000002a7882 */ /* 0x000fe20000000000 */
[----:B------:R-:W-:Y:S01]  /*17610*/  UMOV UR43, 0x8208490 ;  /* 0x08208490002b7882 */ /* 0x000fe20000000000 */
[----:B------:R-:W-:Y:S01]  /*17620*/  UMOV UR44, 0x0 ;  /* 0x00000000002c7882 */ /* 0x000fe20000000000 */
[----:B------:R-:W-:Y:S01]  /*17630*/  UMOV UR45, 0x8208490 ;  /* 0x08208490002d7882 */ /* 0x000fe20000000000 */
        /* <DEDUP_REMOVED lines=11> */
[----:B------:R-:W-:Y:S01]  /*176f0*/  UMOV UR6, UR12 ;  /* 0x0000000c00067c82 */ /* 0x000fe20008000000 */
[----:B------:R-:W-:Y:S01]  /*17700*/  UMOV UR7, URZ ;  /* 0x000000ff00077c82 */ /* 0x000fe20008000000 */
[----:B------:R0:W-:Y:S01]  /*17710*/  UTCHMMA gdesc[UR34], gdesc[UR14], tmem[UR13], tmem[UR48], idesc[UR49], UPT ;  /* 0x00ff300e220075ea */ /* 0x0001e2000b80000d */
[----:B------:R-:W-:Y:S01]  /*17720*/  UMOV UR58, 0x0 ;  /* 0x00000000003a7882 */ /* 0x000fe20000000000 */
[----:B------:R-:W-:Y:S01]  /*17730*/  UMOV UR59, 0x8208490 ;  /* 0x08208490003b7882 */ /* 0x000fe20000000000 */
[----:B------:R0:W-:Y:S01]  /*17740*/  UTCHMMA gdesc[UR36], gdesc[UR18], tmem[UR50], tmem[UR52], idesc[UR53], UPT ;  /* 0x00ff3412240075ea */ /* 0x0001e2000b800032 */
[----:B------:R-:W-:Y:S01]  /*17750*/  UMOV UR4, UR6 ;  /* 0x0000000600047c82 */ /* 0x000fe20008000000 */
[----:B------:R0:W-:Y:S01]  /*17760*/  UTCHMMA gdesc[UR38], gdesc[UR28], tmem[UR51], tmem[UR54], idesc[UR55], UPT ;  /* 0x00ff361c260075ea */ /* 0x0001e2000b800033 */
[----:B------:R0:W-:Y:S01]  /*17770*/  UTCHMMA gdesc[UR40], gdesc[UR32], tmem[UR56], tmem[UR58], idesc[UR59], UPT ;  /* 0x00ff3a20280075ea */ /* 0x0001e2000b800038 */
[----:B------:R0:W-:Y:S01]  /*17780*/  UTCBAR [UR4], URZ ;  /* 0x000000ff040073e9 */ /* 0x0001e200080000ff */
[----:B------:R-:W-:Y:S01]  /*17790*/  NOP ;  /* 0x0000000000007918 */ /* 0x000fe20000000000 */
.L_x_9:
[----:B------:R1:W-:Y:S04]  /*177a0*/  STL [R1+0x870], R2 ;  /* 0x0008700201007387 */ /* 0x0003e80000100800 */
[----:B-1----:R-:W3:Y:S04]  /*177b0*/  LDL R2, [R1+0x83c] ;  /* 0x00083c0001027983 */ /* 0x002ee80000100800 */
[----:B------:R1:W-:Y:S04]  /*177c0*/  STL [R1+0x86c], R0 ;  /* 0x00086c0001007387 */ /* 0x0003e80000100800 */
[----:B-1----:R-:W3:Y:S01]  /*177d0*/  LDL R0, [R1+0x30c] ;  /* 0x00030c0001007983 */ /* 0x002ee20000100800 */
[----:B------:R-:W-:-:S04]  /*177e0*/  UIADD3 UR8, UPT, UPT, UR8, 0x1, URZ ;  /* 0x0000000108087890 */ /* 0x000fc8000fffe0ff */
[----:B------:R-:W-:-:S04]  /*177f0*/  UISETP.GT.AND UP1, UPT, UR8, 0x1, UPT ;  /* 0x000000010800788c */ /* 0x000fc8000bf24270 */
[----:B0-----:R-:W-:Y:S02]  /*17800*/  USEL UR4, URZ, 0x1, !UP1 ;  /* 0x00000001ff047887 */ /* 0x001fe4000c800000 */
[----:B------:R-:W-:Y:S01]  /*17810*/  USEL UR8, UR8, URZ, !UP1 ;  /* 0x000000ff08087287 */ /* 0x000fe2000c800000 */
[----:B---3--:R-:W-:Y:S02]  /*17820*/  ISETP.NE.U32.AND P0, PT, R0, R2, PT ;  /* 0x000000020000720c */ /* 0x008fe40003f05070 */
[----:B------:R1:W5:Y:S04]  /*17830*/  LDL.LU R2, [R1+0x870] ;  /* 0x0008700001027983 */ /* 0x0003680000300800 */
[----:B------:R1:W5:Y:S01]  /*17840*/  LDL.LU R0, [R1+0x86c] ;  /* 0x00086c0001007983 */ /* 0x0003620000300800 */
[----:B------:R-:W-:-:S03]  /*17850*/  ULOP3.LUT UR6, UR5, UR4, URZ, 0x3c, !UPT ;  /* 0x0000000405067292 */ /* 0x000fc6000f8e3cff */
[----:B------:R-:W-:-:S04]  /*17860*/  UMOV UR4, UR5 ;  /* 0x0000000500047c82 */ /* 0x000fc80008000000 */
[----:B------:R-:W-:Y:S01]  /*17870*/  UMOV UR5, UR6 ;  /* 0x0000000600057c82 */ /* 0x000fe20008000000 */
[----:B-1----:R-:W-:Y:S05]  /*17880*/  @P0 BRA `(.L_x_10) ;  /* 0xffffff3400b00947 */ /* 0x002fea000383ffff */
.L_x_7:
[----:B-----5:R-:W3:Y:S02]  /*17890*/  LDL.LU R92, [R1+0x868] ;  /* 0x00086800015c7983 */ /* 0x020ee40000300800 */
[----:B---3--:R-:W-:-:S13]  /*178a0*/  ISETP.GE.AND P0, PT, R92, 0x40, PT ;  /* 0x000000405c00780c */ /* 0x008fda0003f06270 */
[----:B------:R-:W-:Y:S05]  /*178b0*/  @!P0 BRA `(.L_x_11) ;  /* 0x0000000000108947 */ /* 0x000fea0003800000 */
[----:B------:R-:W-:-:S06]  /*178c0*/  USHF.L.U32 UR4, UR4, 0x1f, URZ ;  /* 0x0000001f04047899 */ /* 0x000fcc00080006ff */
[----:B------:R-:W-:-:S04]  /*178d0*/  IMAD.U32 R0, RZ, RZ, UR4 ;  /* 0x00000004ff007e24 */ /* 0x000fc8000f8e00ff */
[----:B------:R-:W1:Y:S02]  /*178e0*/  SYNCS.PHASECHK.TRANS64.TRYWAIT P0, [UR12], R0 ;  /* 0x00000000ff0075a7 */ /* 0x000e64000800110c */
[----:B-1----:R-:W-:Y:S05]  /*178f0*/  @!P0 BRA `(.L_x_12) ;  /* 0x0000008400dc8947 */ /* 0x002fea0003800000 */
.L_x_11:
[----:B------:R-:W-:Y:S08]  /*17900*/  BAR.SYNC.DEFER_BLOCKING 0x0 ;  /* 0x0000000000007b1d */ /* 0x000ff00000010000 */
[----:B0-----:R-:W0:Y:S01]  /*17910*/  LDC R3, c[0x0][0x3b4] ;  /* 0x0000ed00ff037b82 */ /* 0x001e220000000800 */
[----:B------:R-:W1:Y:S01]  /*17920*/  LDCU.128 UR4, c[0x0][0x390] ;  /* 0x00007200ff0477ac */ /* 0x000e620008000c00 */
[----:B------:R-:W3:Y:S01]  /*17930*/  LDL.LU R92, [R1+0x304] ;  /* 0x00030400015c7983 */ /* 0x000ee20000300800 */
[----:B------:R-:W4:Y:S01]  /*17940*/  LDCU.64 UR32, c[0x0][0x398] ;  /* 0x00007300ff2077ac */ /* 0x000f220008000a00 */
[----:B------:R-:W5:Y:S01]  /*17950*/  LDCU UR8, c[0x0][0x3b8] ;  /* 0x00007700ff0877ac */ /* 0x000f620008000800 */
[----:B------:R-:W3:Y:S01]  /*17960*/  LDCU.64 UR12, c[0x0][0x398] ;  /* 0x00007300ff0c77ac */ /* 0x000ee20008000a00 */
[----:B------:R-:W2:Y:S01]  /*17970*/  LDCU.64 UR16, c[0x0][0x398] ;  /* 0x00007300ff1077ac */ /* 0x000ea20008000a00 */
[----:B------:R-:W1:Y:S02]  /*17980*/  @!P1 SYNCS.CCTL.IV [UR10+0x18000] ;  /* 0x01800000ff0099b1 */ /* 0x000e64000800000a */
[----:B-1----:R-:W-:Y:S06]  /*17990*/  BAR.SYNC.DEFER_BLOCKING 0x0 ;  /* 0x0000000000007b1d */ /* 0x002fec0000010000 */
[----:B------:R-:W1:Y:S01]  /*179a0*/  LDCU.64 UR28, c[0x0][0x398] ;  /* 0x00007300ff1c77ac */ /* 0x000e620008000a00 */
[----:B------:R-:W1:Y:S01]  /*179b0*/  LDTM.x64 R4, tmem[UR11] ;  /* 0x0000000b000479ee */ /* 0x000e620008340000 */
[----:B------:R-:W0:Y:S01]  /*179c0*/  LDCU.64 UR22, c[0x0][0x398] ;  /* 0x00007300ff1677ac */ /* 0x000e220008000a00 */
[----:B------:R-:W0:Y:S01]  /*179d0*/  LDCU.64 UR14, c[0x0][0x398] ;  /* 0x00007300ff0e77ac */ /* 0x000e220008000a00 */
[----:B------:R-:W0:Y:S01]  /*179e0*/  LDCU.64 UR26, c[0x0][0x398] ;  /* 0x00007300ff1a77ac */ /* 0x000e220008000a00 */
[----:B------:R-:W0:Y:S01]  /*179f0*/  LDCU.64 UR30, c[0x0][0x398] ;  /* 0x00007300ff1e77ac */ /* 0x000e220008000a00 */
[----:B------:R-:W0:Y:S01]  /*17a00*/  @!P1 SYNCS.CCTL.IV [UR10+0x18008] ;  /* 0x01800800ff0099b1 */ /* 0x000e22000800000a */
[----:B------:R-:W0:Y:S01]  /*17a10*/  LDCU.64 UR18, c[0x0][0x398] ;  /* 0x00007300ff1277ac */ /* 0x000e220008000a00 */
[----:B------:R-:W0:Y:S01]  /*17a20*/  LDCU.64 UR20, c[0x0][0x398] ;  /* 0x00007300ff1477ac */ /* 0x000e220008000a00 */
[----:B-1----:R-:W-:Y:S01]  /*17a30*/  STL.64 [R1+0x200], R4 ;  /* 0x0002000401007387 */ /* 0x002fe20000100a00 */
[----:B------:R-:W1:Y:S03]  /*17a40*/  LDCU UR34, c[0x0][0x398] ;  /* 0x00007300ff2277ac */ /* 0x000e660008000800 */
[----:B------:R-:W-:Y:S01]  /*17a50*/  STL.64 [R1+0x208], R6 ;  /* 0x0002080601007387 */ /* 0x000fe20000100a00 */
[----:B------:R-:W0:Y:S03]  /*17a60*/  LDCU UR35, c[0x0][0x398] ;  /* 0x00007300ff2377ac */ /* 0x000e260008000800 */
[----:B------:R-:W-:Y:S01]  /*17a70*/  STL [R1+0x210], R8 ;  /* 0x0002100801007387 */ /* 0x000fe20000100800 */
[----:B------:R-:W0:Y:S03]  /*17a80*/  LDCU UR36, c[0x0][0x398] ;  /* 0x00007300ff2477ac */ /* 0x000e260008000800 */
[----:B------:R-:W-:Y:S04]  /*17a90*/  STL.64 [R1+0x218], R10 ;  /* 0x0002180a01007387 */ /* 0x000fe80000100a00 */
        /* <DEDUP_REMOVED lines=13> */
[----:B------:R-:W-:Y:S01]  /*17b70*/  STL.64 [R1+0x288], R38 ;  /* 0x0002882601007387 */ /* 0x000fe20000100a00 */
[----:B0-----:R-:W-:-:S03]  /*17b80*/  IMAD.MOV.U32 R33, RZ, RZ, R9 ;  /* 0x000000ffff217224 */ /* 0x001fc600078e0009 */
        /* <DEDUP_REMOVED lines=14> */
[----:B------:R-:W2:Y:S04]  /*17c70*/  LDL.LU R32, [R1+0x210] ;  /* 0x0002100001207983 */ /* 0x000ea80000300800 */
[----:B------:R-:W3:Y:S04]  /*17c80*/  LDL.LU R31, [R1+0x20c] ;  /* 0x00020c00011f7983 */ /* 0x000ee80000300800 */
[----:B------:R-:W3:Y:S04]  /*17c90*/  LDL.LU R30, [R1+0x208] ;  /* 0x00020800011e7983 */ /* 0x000ee80000300800 */
[----:B------:R-:W4:Y:S04]  /*17ca0*/  LDL.LU R29, [R1+0x204] ;  /* 0x00020400011d7983 */ /* 0x000f280000300800 */
[----:B------:R-:W4:Y:S04]  /*17cb0*/  LDL.LU R28, [R1+0x200] ;  /* 0x00020000011c7983 */ /* 0x000f280000300800 */
[----:B------:R-:W5:Y:S04]  /*17cc0*/  LDL.LU R26, [R1+0x240] ;  /* 0x00024000011a7983 */ /* 0x000f680000300800 */
        /* <DEDUP_REMOVED lines=18> */
[----:B--2---:R-:W-:Y:S04]  /*17df0*/  STL.64 [R1+0x8f0], R32 ;  /* 0x0008f02001007387 */ /* 0x004fe80000100a00 */
[----:B---3--:R-:W-:Y:S04]  /*17e00*/  STL.64 [R1+0x8e8], R30 ;  /* 0x0008e81e01007387 */ /* 0x008fe80000100a00 */
[----:B----4-:R-:W-:Y:S04]  /*17e10*/  STL.64 [R1+0x8e0], R28 ;  /* 0x0008e01c01007387 */ /* 0x010fe80000100a00 */
[----:B-----5:R-:W-:Y:S04]  /*17e20*/  STL [R1+0x8dc], R26 ;  /* 0x0008dc1a01007387 */ /* 0x020fe80000100800 */
[----:B------:R0:W-:Y:S02]  /*17e30*/  STL [R1+0x8d8], R24 ;  /* 0x0008d81801007387 */ /* 0x0001e40000100800 */
[----:B0-----:R-:W0:Y:S02]  /*17e40*/  LDTM.x64 R24, tmem[UR11+0x40] ;  /* 0x0000400b001879ee */ /* 0x001e240008340000 */
[----:B0-----:R-:W-:Y:S01]  /*17e50*/  STL.64 [R1+0x100], R24 ;  /* 0x0001001801007387 */ /* 0x001fe20000100a00 */
[----:B------:R-:W-:-:S02]  /*17e60*/  IMAD.MOV.U32 R91, RZ, RZ, R87 ;  /* 0x000000ffff5b7224 */ /* 0x000fc400078e0057 */
[----:B------:R-:W-:Y:S01]  /*17e70*/  IMAD.MOV.U32 R89, RZ, RZ, R86 ;  /* 0x000000ffff597224 */ /* 0x000fe200078e0056 */
[----:B------:R-:W-:Y:S01]  /*17e80*/  STL.64 [R1+0x108], R26 ;  /* 0x0001081a01007387 */ /* 0x000fe20000100a00 */
        /* <DEDUP_REMOVED lines=29> */
[----:B------:R0:W-:Y:S04]  /*18060*/  STL [R1+0x1f0], R84 ;  /* 0x0001f05401007387 */ /* 0x0001e80000100800 */
[----:B------:R-:W2:Y:S04]  /*18070*/  LDL.LU.64 R86, [R1+0x930] ;  /* 0x0009300001567983 */ /* 0x000ea80000300a00 */
[----:B0-----:R-:W3:Y:S04]  /*18080*/  LDL.LU.64 R84, [R1+0x928] ;  /* 0x0009280001547983 */ /* 0x001ee80000300a00 */
[----:B------:R-:W4:Y:S04]  /*18090*/  LDL.LU.64 R82, [R1+0x920] ;  /* 0x0009200001527983 */ /* 0x000f280000300a00 */
[----:B------:R-:W5:Y:S04]  /*180a0*/  LDL.LU.64 R80, [R1+0x918] ;  /* 0x0009180001507983 */ /* 0x000f680000300a00 */
[----:B------:R-:W2:Y:S04]  /*180b0*/  LDL.LU.64 R78, [R1+0x910] ;  /* 0x00091000014e7983 */ /* 0x000ea80000300a00 */
[----:B------:R-:W2:Y:S04]  /*180c0*/  LDL.LU.64 R76, [R1+0x908] ;  /* 0x00090800014c7983 */ /* 0x000ea80000300a00 */
[----:B------:R-:W2:Y:S04]  /*180d0*/  LDL.LU.64 R74, [R1+0x900] ;  /* 0x00090000014a7983 */ /* 0x000ea80000300a00 */
[----:B------:R-:W2:Y:S04]  /*180e0*/  LDL.LU.64 R72, [R1+0x8f8] ;  /* 0x0008f80001487983 */ /* 0x000ea80000300a00 */
[----:B------:R-:W2:Y:S04]  /*180f0*/  LDL.LU.64 R32, [R1+0x8f0] ;  /* 0x0008f00001207983 */ /* 0x000ea80000300a00 */
[----:B------:R-:W2:Y:S04]  /*18100*/  LDL.LU.64 R30, [R1+0x8e8] ;  /* 0x0008e800011e7983 */ /* 0x000ea80000300a00 */
[----:B------:R-:W2:Y:S04]  /*18110*/  LDL.LU.64 R28, [R1+0x8e0] ;  /* 0x0008e000011c7983 */ /* 0x000ea80000300a00 */
[----:B------:R-:W2:Y:S04]  /*18120*/  LDL.LU R26, [R1+0x8dc] ;  /* 0x0008dc00011a7983 */ /* 0x000ea80000300800 */
[----:B------:R-:W2:Y:S04]  /*18130*/  LDL.LU R24, [R1+0x8d8] ;  /* 0x0008d80001187983 */ /* 0x000ea80000300800 */
[----:B------:R0:W-:Y:S04]  /*18140*/  STL [R1+0x86c], R91 ;  /* 0x00086c5b01007387 */ /* 0x0001e80000100800 */
[----:B0-----:R-:W2:Y:S04]  /*18150*/  LDL R91, [R1+0x300] ;  /* 0x00030000015b7983 */ /* 0x001ea80000100800 */
[----:B--2---:R-:W-:Y:S04]  /*18160*/  STL.64 [R1+0x8d0], R90 ;  /* 0x0008d05a01007387 */ /* 0x004fe80000100a00 */
[----:B------:R-:W-:Y:S04]  /*18170*/  STL.64 [R1+0x8c8], R88 ;  /* 0x0008c85801007387 */ /* 0x000fe80000100a00 */
[----:B------:R-:W-:Y:S04]  /*18180*/  STL.64 [R1+0x8c0], R86 ;  /* 0x0008c05601007387 */ /* 0x000fe80000100a00 */
[----:B---3--:R-:W-:Y:S04]  /*18190*/  STL.64 [R1+0x8b8], R84 ;  /* 0x0008b85401007387 */ /* 0x008fe80000100a00 */
[----:B----4-:R-:W-:Y:S04]  /*181a0*/  STL.64 [R1+0x8b0], R82 ;  /* 0x0008b05201007387 */ /* 0x010fe80000100a00 */
[----:B-----5:R-:W-:Y:S04]  /*181b0*/  STL.64 [R1+0x8a8], R80 ;  /* 0x0008a85001007387 */ /* 0x020fe80000100a00 */
[----:B------:R-:W-:Y:S04]  /*181c0*/  STL.64 [R1+0x8a0], R78 ;  /* 0x0008a04e01007387 */ /* 0x000fe80000100a00 */
[----:B------:R-:W-:Y:S04]  /*181d0*/  STL.64 [R1+0x898], R76 ;  /* 0x0008984c01007387 */ /* 0x000fe80000100a00 */
[----:B------:R-:W-:Y:S04]  /*181e0*/  STL.64 [R1+0x890], R74 ;  /* 0x0008904a01007387 */ /* 0x000fe80000100a00 */
[----:B------:R-:W-:Y:S04]  /*181f0*/  STL.64 [R1+0x888], R72 ;  /* 0x0008884801007387 */ /* 0x000fe80000100a00 */
[----:B------:R-:W-:Y:S04]  /*18200*/  STL.64 [R1+0x880], R32 ;  /* 0x0008802001007387 */ /* 0x000fe80000100a00 */
[----:B------:R-:W-:Y:S04]  /*18210*/  STL.64 [R1+0x878], R30 ;  /* 0x0008781e01007387 */ /* 0x000fe80000100a00 */
[----:B------:R0:W-:Y:S02]  /*18220*/  STL.64 [R1+0x870], R28 ;  /* 0x0008701c01007387 */ /* 0x0001e40000100a00 */
[----:B0-----:R-:W0:Y:S02]  /*18230*/  LDTM.x64 R28, tmem[UR11+0x80] ;  /* 0x0000800b001c79ee */ /* 0x001e240008340000 */
[----:B0-----:R-:W-:Y:S01]  /*18240*/  STL [R1+0x4], R29 ;  /* 0x0000041d01007387 */ /* 0x001fe20000100800 */
[----:B------:R-:W-:-:S02]  /*18250*/  IMAD.MOV.U32 R7, RZ, RZ, R33 ;  /* 0x000000ffff077224 */ /* 0x000fc400078e0021 */
[----:B------:R-:W-:Y:S01]  /*18260*/  IMAD.MOV.U32 R6, RZ, RZ, R32 ;  /* 0x000000ffff067224 */ /* 0x000fe200078e0020 */
[----:B------:R-:W-:Y:S01]  /*18270*/  STL [R1+0x44], R45 ;  /* 0x0000442d01007387 */ /* 0x000fe20000100800 */
[----:B------:R-:W-:Y:S02]  /*18280*/  IMAD.MOV.U32 R5, RZ, RZ, R31 ;  /* 0x000000ffff057224 */ /* 0x000fe400078e001f */
[----:B------:R-:W-:Y:S01]  /*18290*/  IMAD.MOV.U32 R4, RZ, RZ, R30 ;  /* 0x000000ffff047224 */ /* 0x000fe200078e001e */
[----:B------:R-:W-:Y:S01]  /*182a0*/  STL.64 [R1+0x48], R46 ;  /* 0x0000482e01007387 */ /* 0x000fe20000100a00 */
[----:B------:R-:W-:Y:S02]  /*182b0*/  IMAD.MOV.U32 R17, RZ, RZ, R39 ;  /* 0x000000ffff117224 */ /* 0x000fe400078e0027 */
[----:B------:R-:W-:Y:S01]  /*182c0*/  IMAD.MOV.U32 R12, RZ, RZ, R36 ;  /* 0x000000ffff0c7224 */ /* 0x000fe200078e0024 */
[----:B------:R-:W-:Y:S01]  /*182d0*/  STL.64 [R1+0x50], R48 ;  /* 0x0000503001007387 */ /* 0x000fe20000100a00 */
[----:B------:R-:W-:-:S02]  /*182e0*/  IMAD.MOV.U32 R27, RZ, RZ, R44 ;  /* 0x000000ffff1b7224 */ /* 0x000fc400078e002c */
[----:B------:R-:W-:Y:S01]  /*182f0*/  IMAD.MOV.U32 R25, RZ, RZ, R43 ;  /* 0x000000ffff197224 */ /* 0x000fe200078e002b */
[----:B------:R-:W-:Y:S01]  /*18300*/  STL.64 [R1+0x58], R50 ;  /* 0x0000583201007387 */ /* 0x000fe20000100a00 */
        /* <DEDUP_REMOVED lines=27> */
[----:B------:R0:W-:Y:S04]  /*184c0*/  STL.64 [R1+0xf8], R90 ;  /* 0x0000f85a01007387 */ /* 0x0001e80000100a00 */
[----:B0-----:R-:W2:Y:S04]  /*184d0*/  LDL.LU.64 R90, [R1+0x8d0] ;  /* 0x0008d000015a7983 */ /* 0x001ea80000300a00 */
[----:B------:R-:W3:Y:S04]  /*184e0*/  LDL.LU.64 R88, [R1+0x8c8] ;  /* 0x0008c80001587983 */ /* 0x000ee80000300a00 */
[----:B------:R0:W4:Y:S04]  /*184f0*/  LDL.LU.64 R86, [R1+0x8c0] ;  /* 0x0008c00001567983 */ /* 0x0001280000300a00 */
[----:B------:R0:W5:Y:S04]  /*18500*/  LDL.LU.64 R84, [R1+0x8b8] ;  /* 0x0008b80001547983 */ /* 0x0001680000300a00 */
[----:B------:R0:W5:Y:S04]  /*18510*/  LDL.LU.64 R82, [R1+0x8b0] ;  /* 0x0008b00001527983 */ /* 0x0001680000300a00 */
[----:B------:R0:W5:Y:S04]  /*18520*/  LDL.LU.64 R80, [R1+0x8a8] ;  /* 0x0008a80001507983 */ /* 0x0001680000300a00 */
[----:B------:R0:W5:Y:S04]  /*18530*/  LDL.LU.64 R78, [R1+0x8a0] ;  /* 0x0008a000014e7983 */ /* 0x0001680000300a00 */
[----:B------:R0:W5:Y:S04]  /*18540*/  LDL.LU.64 R76, [R1+0x898] ;  /* 0x00089800014c7983 */ /* 0x0001680000300a00 */
[----:B------:R0:W5:Y:S04]  /*18550*/  LDL.LU.64 R74, [R1+0x890] ;  /* 0x00089000014a7983 */ /* 0x0001680000300a00 */
[----:B------:R0:W5:Y:S04]  /*18560*/  LDL.LU.64 R72, [R1+0x888] ;  /* 0x0008880001487983 */ /* 0x0001680000300a00 */
[----:B------:R-:W5:Y:S04]  /*18570*/  LDL.LU.64 R32, [R1+0x880] ;  /* 0x0008800001207983 */ /* 0x000f680000300a00 */
[----:B------:R-:W5:Y:S04]  /*18580*/  LDL.LU.64 R30, [R1+0x878] ;  /* 0x00087800011e7983 */ /* 0x000f680000300a00 */
[----:B------:R-:W5:Y:S01]  /*18590*/  LDL.LU.64 R28, [R1+0x870] ;  /* 0x00087000011c7983 */ /* 0x000f620000300a00 */
[----:B--2---:R-:W-:Y:S01]  /*185a0*/  ISETP.GE.AND P0, PT, R91, UR6, PT ;  /* 0x000000065b007c0c */ /* 0x004fe2000bf06270 */
[----:B------:R-:W2:Y:S03]  /*185b0*/  LDCU UR6, c[0x0][0x398] ;  /* 0x00007300ff0677ac */ /* 0x000ea60008000800 */
[----:B------:R-:W-:Y:S01]  /*185c0*/  ISETP.LT.AND P0, PT, R93, UR33, !P0 ;  /* 0x000000215d007c0c */ /* 0x000fe2000c701270 */
[----:B------:R-:W0:Y:S01]  /*185d0*/  LDCU UR33, c[0x0][0x398] ;  /* 0x00007300ff2177ac */ /* 0x000e220008000800 */
[----:B---3--:R-:W-:-:S02]  /*185e0*/  F2FP.BF16.F32.PACK_AB R88, R27, R26 ;  /* 0x0000001a1b58723e */ /* 0x008fc400000010ff */
[----:B----4-:R-:W-:Y:S02]  /*185f0*/  F2FP.BF16.F32.PACK_AB R87, R25, R24 ;  /* 0x000000181957723e */ /* 0x010fe400000010ff */
[----:B------:R-:W-:Y:S02]  /*18600*/  F2FP.BF16.F32.PACK_AB R86, R23, R22 ;  /* 0x000000161756723e */ /* 0x000fe400000010ff */
[----:B-----5:R-:W-:Y:S02]  /*18610*/  F2FP.BF16.F32.PACK_AB R85, R21, R20 ;  /* 0x000000141555723e */ /* 0x020fe400000010ff */
[----:B------:R-:W-:Y:S02]  /*18620*/  F2FP.BF16.F32.PACK_AB R84, R19, R18 ;  /* 0x000000121354723e */ /* 0x000fe400000010ff */
[----:B------:R-:W-:Y:S01]  /*18630*/  F2FP.BF16.F32.PACK_AB R83, R17, R0 ;  /* 0x000000001153723e */ /* 0x000fe200000010ff */
[----:B------:R-:W-:Y:S01]  /*18640*/  IMAD R0, R91, R3, RZ ;  /* 0x000000035b007224 */ /* 0x000fe200078e02ff */
[----:B------:R-:W-:-:S02]  /*18650*/  F2FP.BF16.F32.PACK_AB R82, R16, R15 ;  /* 0x0000000f1052723e */ /* 0x000fc400000010ff */
[----:B------:R-:W-:Y:S01]  /*18660*/  F2FP.BF16.F32.PACK_AB R81, R14, R13 ;  /* 0x0000000d0e51723e */ /* 0x000fe200000010ff */
[----:B------:R-:W-:Y:S01]  /*18670*/  IMAD R70, R3, 0x80, R0 ;  /* 0x0000008003467824 */ /* 0x000fe200078e0200 */
[----:B------:R-:W-:Y:S02]  /*18680*/  F2FP.BF16.F32.PACK_AB R79, R12, R2 ;  /* 0x000000020c4f723e */ /* 0x000fe400000010ff */
[C---:B------:R-:W-:Y:S02]  /*18690*/  LEA R2, P2, R0.reuse, UR4, 0x1 ;  /* 0x0000000400027c11 */ /* 0x040fe4000f8408ff */
[----:B------:R-:W-:Y:S02]  /*186a0*/  F2FP.BF16.F32.PACK_AB R77, R11, R10 ;  /* 0x0000000a0b4d723e */ /* 0x000fe400000010ff */
[----:B------:R-:W-:Y:S01]  /*186b0*/  LEA.HI.X.SX32 R3, R0, UR5, 0x1, P2 ;  /* 0x0000000500037c11 */ /* 0x000fe200090f0eff */
[----:B------:R-:W-:Y:S01]  /*186c0*/  IMAD R0, R93, UR8, RZ ;  /* 0x000000085d007c24 */ /* 0x000fe2000f8e02ff */
[----:B------:R-:W-:-:S02]  /*186d0*/  F2FP.BF16.F32.PACK_AB R76, R9, R8 ;  /* 0x00000008094c723e */ /* 0x000fc400000010ff */
[----:B------:R-:W-:Y:S01]  /*186e0*/  F2FP.BF16.F32.PACK_AB R74, R7, R6 ;  /* 0x00000006074a723e */ /* 0x000fe200000010ff */
[----:B------:R-:W-:Y:S01]  /*186f0*/  IMAD.WIDE R68, R0, 0x2, R2 ;  /* 0x0000000200447825 */ /* 0x000fe200078e0202 */
[----:B------:R-:W-:Y:S02]  /*18700*/  F2FP.BF16.F32.PACK_AB R73, R5, R4 ;  /* 0x000000040549723e */ /* 0x000fe400000010ff */
[----:B------:R-:W-:Y:S02]  /*18710*/  F2FP.BF16.F32.PACK_AB R80, R33, R32 ;  /* 0x000000202150723e */ /* 0x000fe400000010ff */
[----:B------:R-:W-:Y:S02]  /*18720*/  F2FP.BF16.F32.PACK_AB R78, R31, R30 ;  /* 0x0000001e1f4e723e */ /* 0x000fe400000010ff */
[----:B------:R-:W-:Y:S02]  /*18730*/  F2FP.BF16.F32.PACK_AB R75, R29, R28 ;  /* 0x0000001c1d4b723e */ /* 0x000fe400000010ff */
[----:B------:R-:W3:Y:S01]  /*18740*/  LDTM.x64 R4, tmem[UR11+0xc0] ;  /* 0x0000c00b000479ee */ /* 0x000ee20008340000 */
[----:B------:R-:W-:Y:S01]  /*18750*/  NOP ;  /* 0x0000000000007918 */ /* 0x000fe20000000000 */
[----:B------:R-:W4:Y:S01]  /*18760*/  LDCU.64 UR10, c[0x0][0x398] ;  /* 0x00007300ff0a77ac */ /* 0x000f220008000a00 */
[----:B------:R5:W-:Y:S04]  /*18770*/  @P0 STG.E.U16 desc[UR24][R68.64], R75 ;  /* 0x0000004b44000986 */ /* 0x000be8000c101518 */
[----:B-----5:R-:W5:Y:S01]  /*18780*/  LDL.LU R69, [R1+0x4] ;  /* 0x0000040001457983 */ /* 0x020f620000300800 */
[----:B------:R-:W-:-:S02]  /*18790*/  ISETP.GE.AND P0, PT, R93, UR7, PT ;  /* 0x000000075d007c0c */ /* 0x000fc4000bf06270 */
[----:B------:R-:W-:Y:S02]  /*187a0*/  LEA R68, P1, R70, UR4, 0x1 ;  /* 0x0000000446447c11 */ /* 0x000fe4000f8208ff */
[----:B------:R-:W-:Y:S01]  /*187b0*/  ISETP.LT.AND P0, PT, R92, UR12, !P0 ;  /* 0x0000000c5c007c0c */ /* 0x000fe2000c701270 */
[----:B------:R-:W0:Y:S01]  /*187c0*/  LDCU UR12, c[0x0][0x398] ;  /* 0x00007300ff0c77ac */ /* 0x000e220008000800 */
[----:B-----5:R-:W-:Y:S02]  /*187d0*/  F2FP.BF16.F32.PACK_AB R72, R69, R71 ;  /* 0x000000474548723e */ /* 0x020fe400000010ff */
[----:B------:R-:W-:Y:S01]  /*187e0*/  LEA.HI.X.SX32 R69, R70, UR5, 0x1, P1 ;  /* 0x0000000546457c11 */ /* 0x000fe200088f0eff */
[----:B------:R-:W5:Y:S02]  /*187f0*/  LDCU.64 UR4, c[0x0][0x398] ;  /* 0x00007300ff0477ac */ /* 0x000f640008000a00 */
[----:B------:R-:W-:-:S04]  /*18800*/  IMAD.WIDE R70, R0, 0x2, R68 ;  /* 0x0000000200467825 */ /* 0x000fc800078e0244 */
[----:B------:R-:W-:Y:S02]  /*18810*/  VIADD R0, R0, UR8 ;  /* 0x0000000800007c36 */ /* 0x000fe40008000000 */
[----:B------:R0:W-:Y:S02]  /*18820*/  @P0 STG.E.U16 desc[UR24][R70.64], R72 ;  /* 0x0000004846000986 */ /* 0x0001e4000c101518 */
[----:B0-----:R-:W-:Y:S01]  /*18830*/  VIADD R70, R93, 0x1 ;  /* 0x000000015d467836 */ /* 0x001fe20000000000 */
[----:B------:R-:W-:-:S04]  /*18840*/  PRMT R72, R75, 0x7632, R72 ;  /* 0x000076324b487816 */ /* 0x000fc80000000048 */
[----:B------:R-:W-:Y:S01]  /*18850*/  ISETP.GE.AND P0, PT, R70, UR7, PT ;  /* 0x0000000746007c0c */ /* 0x000fe2000bf06270 */
[----:B------:R-:W-:-:S03]  /*18860*/  IMAD.WIDE R70, R0, 0x2, R2 ;  /* 0x0000000200467825 */ /* 0x000fc600078e0202 */
[----:B------:R-:W-:Y:S01]  /*18870*/  ISETP.LT.AND P1, PT, R91, UR16, !P0 ;  /* 0x000000105b007c0c */ /* 0x000fe2000c721270 */
[----:B------:R-:W0:Y:S01]  /*18880*/  LDCU UR16, c[0x0][0x398] ;  /* 0x00007300ff1077ac */ /* 0x000e220008000800 */
[----:B------:R-:W-:Y:S01]  /*18890*/  ISETP.LT.AND P0, PT, R92, UR28, !P0 ;  /* 0x0000001c5c007c0c */ /* 0x000fe2000c701270 */
[----:B------:R-:W0:Y:S10]  /*188a0*/  LDCU UR28, c[0x0][0x398] ;  /* 0x00007300ff1c77ac */ /* 0x000e340008000800 */
[----:B------:R0:W-:Y:S02]  /*188b0*/  @P1 STG.E.U16 desc[UR24][R70.64], R72 ;  /* 0x0000004846001986 */ /* 0x0001e4000c101518 */
[----:B0-----:R-:W-:Y:S01]  /*188c0*/  PRMT R72, R72, 0x7632, R72 ;  /* 0x0000763248487816 */ /* 0x001fe20000000048 */
[----:B------:R-:W-:-:S04]  /*188d0*/  IMAD.WIDE R70, R0, 0x2, R68 ;  /* 0x0000000200467825 */ /* 0x000fc800078e0244 */
[----:B------:R-:W-:Y:S01]  /*188e0*/  VIADD R0, R0, UR8 ;  /* 0x0000000800007c36 */ /* 0x000fe20008000000 */
        /* <DEDUP_REMOVED lines=10> */
[----:B0-----:R-:W-:-:S04]  /*18990*/  IMAD.WIDE R70, R0, 0x2, R68 ;  /* 0x0000000200467825 */ /* 0x001fc800078e0244 */
[----:B------:R-:W-:Y:S01]  /*189a0*/  VIADD R0, R0, UR8 ;  /* 0x0000000800007c36 */ /* 0x000fe20008000000 */
[----:B------:R0:W-:Y:S02]  /*189b0*/  @P0 STG.E.U16 desc[UR24][R70.64], R73 ;  /* 0x0000004946000986 */ /* 0x0001e4000c101518 */
[----:B0-----:R-:W-:-:S05]  /*189c0*/  VIADD R70, R93, 0x3 ;  /* 0x000000035d467836 */ /* 0x001fca0000000000 */
[----:B------:R-:W-:Y:S01]  /*189d0*/  ISETP.GE.AND P0, PT, R70, UR7, PT ;  /* 0x0000000746007c0c */ /* 0x000fe2000bf06270 */
[----:B------:R-:W-:-:S03]  /*189e0*/  IMAD.WIDE R70, R0, 0x2, R2 ;  /* 0x0000000200467825 */ /* 0x000fc600078e0202 */
[----:B-----5:R-:W-:Y:S01]  /*189f0*/  ISETP.LT.AND P1, PT, R91, UR4, !P0 ;  /* 0x000000045b007c0c */ /* 0x020fe2000c721270 */
[----:B------:R-:W0:Y:S01]  /*18a00*/  LDCU UR4, c[0x0][0x398] ;  /* 0x00007300ff0477ac */ /* 0x000e220008000800 */
[----:B------:R-:W-:Y:S01]  /*18a10*/  ISETP.LT.AND P0, PT, R92, UR26, !P0 ;  /* 0x0000001a5c007c0c */ /* 0x000fe2000c701270 */
[----:B------:R-:W5:Y:S10]  /*18a20*/  LDCU UR26, c[0x0][0x398] ;  /* 0x00007300ff1a77ac */ /* 0x000f740008000800 */
        /* <DEDUP_REMOVED lines=20> */
[----:B----4-:R-:W-:Y:S01]  /*18b70*/  ISETP.LT.AND P1, PT, R91, UR10, !P0 ;  /* 0x0000000a5b007c0c */ /* 0x010fe2000c721270 */
[----:B------:R-:W0:Y:S01]  /*18b80*/  LDCU UR10, c[0x0][0x398] ;  /* 0x00007300ff0a77ac */ /* 0x000e220008000800 */
[----:B------:R-:W-:Y:S02]  /*18b90*/  ISETP.LT.AND P0, PT, R92, UR20, !P0 ;  /* 0x000000145c007c0c */ /* 0x000fe4000c701270 */
[----:B------:R-:W-:Y:S01]  /*18ba0*/  PRMT R73, R88, 0x7632, R73 ;  /* 0x0000763258497816 */ /* 0x000fe20000000049 */
[----:B------:R-:W4:Y:S08]  /*18bb0*/  LDCU UR20, c[0x0][0x398] ;  /* 0x00007300ff1477ac */ /* 0x000f300008000800 */
        /* <DEDUP_REMOVED lines=23> */
[----:B--2---:R-:W-:Y:S01]  /*18d30*/  ISETP.LT.AND P0, PT, R92, UR6, !P0 ;  /* 0x000000065c007c0c */ /* 0x004fe2000c701270 */
[----:B------:R-:W2:Y:S10]  /*18d40*/  LDCU UR6, c[0x0][0x398] ;  /* 0x00007300ff0677ac */ /* 0x000eb40008000800 */
        /* <DEDUP_REMOVED lines=13> */
[----:B0-----:R-:W-:-:S05]  /*18e20*/  IMAD.WIDE R70, R0, 0x2, R68 ;  /* 0x0000000200467825 */ /* 0x001fca00078e0244 */
[----:B------:R0:W-:Y:S02]  /*18e30*/  @P0 STG.E.U16 desc[UR24][R70.64], R72 ;  /* 0x0000004846000986 */ /* 0x0001e4000c101518 */
[----:B0-----:R-:W-:-:S05]  /*18e40*/  VIADD R70, R93, 0x9 ;  /* 0x000000095d467836 */ /* 0x001fca0000000000 */
[----:B------:R-:W-:-:S04]  /*18e50*/  ISETP.GE.AND P0, PT, R70, UR7, PT ;  /* 0x0000000746007c0c */ /* 0x000fc8000bf06270 */
[----:B------:R-:W-:Y:S01]  /*18e60*/  ISETP.LT.AND P1, PT, R91, UR4, !P0 ;  /* 0x000000045b007c0c */ /* 0x000fe2000c721270 */
[----:B------:R-:W-:Y:S01]  /*18e70*/  VIADD R0, R0, UR8 ;  /* 0x0000000800007c36 */ /* 0x000fe20008000000 */
[----:B------:R-:W3:Y:S01]  /*18e80*/  LDL.LU R91, [R1+0x86c] ;  /* 0x00086c00015b7983 */ /* 0x000ee20000300800 */
[----:B------:R-:W-:Y:S01]  /*18e90*/  PRMT R72, R81, 0x7632, R72 ;  /* 0x0000763251487816 */ /* 0x000fe20000000048 */
[----:B------:R-:W0:Y:S01]  /*18ea0*/  LDCU UR4, c[0x0][0x398] ;  /* 0x00007300ff0477ac */ /* 0x000e220008000800 */
[----:B------:R-:W-:Y:S01]  /*18eb0*/  IMAD.WIDE R70, R0, 0x2, R2 ;  /* 0x0000000200467825 */ /* 0x000fe200078e0202 */
[----:B------:R-:W3:Y:S04]  /*18ec0*/  LDL.LU R74, [R1+0x244] ;  /* 0x00024400014a7983 */ /* 0x000ee80000300800 */
[----:B------:R-:W3:Y:S04]  /*18ed0*/  LDL.LU R76, [R1+0x48] ;  /* 0x00004800014c7983 */ /* 0x000ee80000300800 */
[----:B------:R-:W3:Y:S01]  /*18ee0*/  LDL.LU R75, [R1+0x248] ;  /* 0x00024800014b7983 */ /* 0x000ee20000300800 */
[----:B--2---:R-:W-:Y:S01]  /*18ef0*/  ISETP.LT.AND P0, PT, R92, UR6, !P0 ;  /* 0x000000065c007c0c */ /* 0x004fe2000c701270 */
[----:B------:R-:W2:Y:S02]  /*18f00*/  LDCU UR6, c[0x0][0x398] ;  /* 0x00007300ff0677ac */ /* 0x000ea40008000800 */
[----:B------:R0:W-:Y:S04]  /*18f10*/  @P1 STG.E.U16 desc[UR24][R70.64], R81 ;  /* 0x0000005146001986 */ /* 0x0001e8000c101518 */
[----:B0-----:R-:W2:Y:S01]  /*18f20*/  LDL.LU R81, [R1+0x300] ;  /* 0x0003000001517983 */ /* 0x001ea20000300800 */
[----:B------:R-:W-:-:S04]  /*18f30*/  IMAD.WIDE R70, R0, 0x2, R68 ;  /* 0x0000000200467825 */ /* 0x000fc800078e0244 */
[----:B------:R-:W-:Y:S01]  /*18f40*/  VIADD R0, R0, UR8 ;  /* 0x0000000800007c36 */ /* 0x000fe20008000000 */
[----:B------:R0:W-:Y:S02]  /*18f50*/  @P0 STG.E.U16 desc[UR24][R70.64], R72 ;  /* 0x0000004846000986 */ /* 0x0001e4000c101518 */
[----:B0-----:R-:W-:Y:S01]  /*18f60*/  VIADD R70, R93, 0xa ;  /* 0x0000000a5d467836 */ /* 0x001fe20000000000 */
[----:B------:R-:W-:-:S04]  /*18f70*/  PRMT R72, R82, 0x7632, R72 ;  /* 0x0000763252487816 */ /* 0x000fc80000000048 */
[----:B------:R-:W-:Y:S01]  /*18f80*/  ISETP.GE.AND P0, PT, R70, UR7, PT ;  /* 0x0000000746007c0c */ /* 0x000fe2000bf06270 */
[----:B------:R-:W-:-:S03]  /*18f90*/  IMAD.WIDE R70, R0, 0x2, R2 ;  /* 0x0000000200467825 */ /* 0x000fc600078e0202 */
[----:B--2---:R-:W-:Y:S01]  /*18fa0*/  ISETP.LT.AND P1, PT, R81, UR4, !P0 ;  /* 0x0000000451007c0c */ /* 0x004fe2000c721270 */
[----:B------:R-:W0:Y:S01]  /*18fb0*/  LDCU UR4, c[0x0][0x398] ;  /* 0x00007300ff0477ac */ /* 0x000e220008000800 */
[----:B------:R-:W-:Y:S01]  /*18fc0*/  ISETP.LT.AND P0, PT, R92, UR6, !P0 ;  /* 0x000000065c007c0c */ /* 0x000fe2000c701270 */
[----:B------:R-:W2:Y:S10]  /*18fd0*/  LDCU UR6, c[0x0][0x398] ;  /* 0x00007300ff0677ac */ /* 0x000eb40008000800 */
[----:B------:R0:W-:Y:S02]  /*18fe0*/  @P1 STG.E.U16 desc[UR24][R70.64], R82 ;  /* 0x0000005246001986 */ /* 0x0001e4000c101518 */
[----:B0-----:R-:W-:-:S02]  /*18ff0*/  IMAD.WIDE R70, R0, 0x2, R68 ;  /* 0x0000000200467825 */ /* 0x001fc400078e0244 */
[----:B------:R-:W3:Y:S02]  /*19000*/  LDL.LU R82, [R1+0x2fc] ;  /* 0x0002fc0001527983 */ /* 0x000ee40000300800 */
        /* <DEDUP_REMOVED lines=63> */
[----:B0-----:R-:W-:-:S02]  /*19400*/  IMAD.WIDE R70, R0, 0x2, R68 ;  /* 0x0000000200467825 */ /* 0x001fc400078e0244 */
[----:B------:R-:W3:Y:S02]  /*19410*/  LDL.LU R87, [R1+0xf0] ;  /* 0x0000f00001577983 */ /* 0x000ee40000300800 */
[----:B------:R-:W-:Y:S02]  /*19420*/  VIADD R0, R0, UR8 ;  /* 0x0000000800007c36 */ /* 0x000fe40008000000 */
[----:B------:R0:W-:Y:S02]  /*19430*/  @P0 STG.E.U16 desc[UR24][R70.64], R72 ;  /* 0x0000004846000986 */ /* 0x0001e4000c101518 */
[C---:B0-----:R-:W-:Y:S02]  /*19440*/  VIADD R70, R93.reuse, 0x10 ;  /* 0x000000105d467836 */ /* 0x041fe40000000000 */
[----:B------:R-:W-:-:S03]  /*19450*/  VIADD R72, R93, 0x12 ;  /* 0x000000125d487836 */ /* 0x000fc60000000000 */
[----:B------:R-:W-:Y:S01]  /*19460*/  ISETP.GE.AND P0, PT, R70, UR7, PT ;  /* 0x0000000746007c0c */ /* 0x000fe2000bf06270 */
[C---:B------:R-:W-:Y:S01]  /*19470*/  VIADD R70, R93.reuse, 0x11 ;  /* 0x000000115d467836 */ /* 0x040fe20000000000 */
[----:B--2---:R-:W-:Y:S01]  /*19480*/  ISETP.GE.AND P5, PT, R72, UR6, PT ;  /* 0x0000000648007c0c */ /* 0x004fe2000bfa6270 */
[----:B------:R-:W-:Y:S01]  /*19490*/  VIADD R72, R93, 0x13 ;  /* 0x000000135d487836 */ /* 0x000fe20000000000 */
[C---:B------:R-:W-:Y:S01]  /*194a0*/  ISETP.LT.AND P3, PT, R81.reuse, UR16, !P0 ;  /* 0x0000001051007c0c */ /* 0x040fe2000c761270 */
[----:B------:R-:W0:Y:S01]  /*194b0*/  LDCU UR6, c[0x0][0x39c] ;  /* 0x00007380ff0677ac */ /* 0x000e220008000800 */
[----:B------:R-:W-:Y:S02]  /*194c0*/  ISETP.LT.AND P1, PT, R92, UR18, !P0 ;  /* 0x000000125c007c0c */ /* 0x000fe4000c721270 */
[----:B------:R-:W-:Y:S01]  /*194d0*/  ISETP.GE.AND P2, PT, R70, UR4, PT ;  /* 0x0000000446007c0c */ /* 0x000fe2000bf46270 */
[----:B------:R-:W-:Y:S01]  /*194e0*/  IMAD.WIDE R70, R0, 0x2, R2 ;  /* 0x0000000200467825 */ /* 0x000fe200078e0202 */
[----:B------:R-:W-:Y:S01]  /*194f0*/  ISETP.GE.AND P4, PT, R72, UR10, PT ;  /* 0x0000000a48007c0c */ /* 0x000fe2000bf86270 */
[----:B------:R-:W2:Y:S01]  /*19500*/  LDCU UR4, c[0x0][0x39c] ;  /* 0x00007380ff0477ac */ /* 0x000ea20008000800 */
[----:B----4-:R-:W-:Y:S01]  /*19510*/  ISETP.LT.AND P0, PT, R81, UR20, !P2 ;  /* 0x0000001451007c0c */ /* 0x010fe2000d701270 */
[----:B------:R-:W4:Y:S04]  /*19520*/  LDCU UR7, c[0x0][0x39c] ;  /* 0x00007380ff0777ac */ /* 0x000f280008000800 */
[----:B------:R0:W-:Y:S01]  /*19530*/  @P3 STG.E.U16 desc[UR24][R70.64], R88 ;  /* 0x0000005846003986 */ /* 0x0001e2000c101518 */
[----:B------:R-:W1:Y:S01]  /*19540*/  LDCU UR16, c[0x0][0x398] ;  /* 0x00007300ff1077ac */ /* 0x000e620008000800 */
[----:B------:R-:W1:Y:S01]  /*19550*/  LDCU UR18, c[0x0][0x398] ;  /* 0x00007300ff1277ac */ /* 0x000e620008000800 */
[----:B------:R-:W1:Y:S01]  /*19560*/  LDCU UR10, c[0x0][0x398] ;  /* 0x00007300ff0a77ac */ /* 0x000e620008000800 */
[C---:B0-----:R-:W-:Y:S01]  /*19570*/  IMAD.WIDE R70, R0.reuse, 0x2, R68 ;  /* 0x0000000200467825 */ /* 0x041fe200078e0244 */
[----:B------:R-:W2:Y:S01]  /*19580*/  LDL.LU R88, [R1+0x2f4] ;  /* 0x0002f40001587983 */ /* 0x000ea20000300800 */
[----:B------:R-:W0:Y:S03]  /*19590*/  LDCU UR20, c[0x0][0x398] ;  /* 0x00007300ff1477ac */ /* 0x000e260008000800 */
[----:B------:R1:W-:Y:S04]  /*195a0*/  @P1 STG.E.U16 desc[UR24][R70.64], R73 ;  /* 0x0000004946001986 */ /* 0x0003e8000c101518 */
[----:B-1----:R-:W3:Y:S01]  /*195b0*/  LDL.LU R71, [R1+0x44] ;  /* 0x0000440001477983 */ /* 0x002ee20000300800 */
[----:B------:R-:W-:Y:S01]  /*195c0*/  VIADD R0, R0, UR8 ;  /* 0x0000000800007c36 */ /* 0x000fe20008000000 */
[----:B------:R-:W-:Y:S01]  /*195d0*/  ISETP.LT.AND P2, PT, R92, UR22, !P2 ;  /* 0x000000165c007c0c */ /* 0x000fe2000d741270 */
[----:B------:R-:W-:Y:S01]  /*195e0*/  VIADD R73, R93, 0x14 ;  /* 0x000000145d497836 */ /* 0x000fe20000000000 */
[----:B------:R-:W1:Y:S04]  /*195f0*/  LDCU UR22, c[0x0][0x398] ;  /* 0x00007300ff1677ac */ /* 0x000e680008000800 */
[----:B------:R-:W-:Y:S01]  /*19600*/  ISETP.GE.AND P6, PT, R73, UR12, PT ;  /* 0x0000000c49007c0c */ /* 0x000fe2000bfc6270 */
[----:B------:R-:W0:Y:S01]  /*19610*/  LDCU UR12, c[0x0][0x398] ;  /* 0x00007300ff0c77ac */ /* 0x000e220008000800 */
[----:B---3--:R-:W-:Y:S01]  /*19620*/  F2FP.BF16.F32.PACK_AB R72, R71, R74 ;  /* 0x0000004a4748723e */ /* 0x008fe200000010ff */
[----:B------:R-:W-:-:S03]  /*19630*/  IMAD.WIDE R70, R0, 0x2, R2 ;  /* 0x0000000200467825 */ /* 0x000fc600078e0202 */
[----:B------:R-:W-:Y:S01]  /*19640*/  PRMT R77, R72, 0x7632, R77 ;  /* 0x00007632484d7816 */ /* 0x000fe2000000004d */
[----:B------:R-:W-:Y:S01]  /*19650*/  VIADD R74, R93, 0x15 ;  /* 0x000000155d4a7836 */ /* 0x000fe20000000000 */
[----:B------:R3:W-:Y:S01]  /*19660*/  @P0 STG.E.U16 desc[UR24][R70.64], R72 ;  /* 0x0000004846000986 */ /* 0x0007e2000c101518 */
[----:B-----5:R-:W-:Y:S01]  /*19670*/  ISETP.LT.AND P0, PT, R81, UR26, !P5 ;  /* 0x0000001a51007c0c */ /* 0x020fe2000ef01270 */
[----:B------:R-:W5:Y:S02]  /*19680*/  LDCU UR26, c[0x0][0x398] ;  /* 0x00007300ff1a77ac */ /* 0x000f640008000800 */
[----:B------:R-:W-:Y:S02]  /*19690*/  ISETP.GE.AND P3, PT, R74, UR14, PT ;  /* 0x0000000e4a007c0c */ /* 0x000fe4000bf66270 */
[----:B---3--:R-:W-:Y:S01]  /*196a0*/  F2FP.BF16.F32.PACK_AB R71, R76, R75 ;  /* 0x0000004b4c47723e */ /* 0x008fe200000010ff */
[----:B------:R-:W-:-:S04]  /*196b0*/  IMAD.WIDE R74, R0, 0x2, R68 ;  /* 0x00000002004a7825 */ /* 0x000fc800078e0244 */
[----:B------:R-:W-:Y:S01]  /*196c0*/  VIADD R70, R0, UR8 ;  /* 0x0000000800467c36 */ /* 0x000fe20008000000 */
[----:B------:R3:W-:Y:S01]  /*196d0*/  @P2 STG.E.U16 desc[UR24][R74.64], R77 ;  /* 0x0000004d4a002986 */ /* 0x0007e2000c101518 */
[----:B------:R-:W-:Y:S01]  /*196e0*/  ISETP.LT.AND P5, PT, R92, UR28, !P5 ;  /* 0x0000001c5c007c0c */ /* 0x000fe2000efa1270 */
[----:B------:R-:W-:Y:S01]  /*196f0*/  VIADD R76, R93, 0x16 ;  /* 0x000000165d4c7836 */ /* 0x000fe20000000000 */
[----:B------:R-:W0:Y:S01]  /*19700*/  LDCU UR14, c[0x0][0x398] ;  /* 0x00007300ff0e77ac */ /* 0x000e220008000800 */
[----:B------:R-:W4:Y:S01]  /*19710*/  LDL.LU R0, [R1+0x24c] ;  /* 0x00024c0001007983 */ /* 0x000f220000300800 */
[----:B------:R-:W-:Y:S02]  /*19720*/  IMAD.WIDE R72, R70, 0x2, R2 ;  /* 0x0000000246487825 */ /* 0x000fe400078e0202 */
[----:B--2---:R-:W-:Y:S01]  /*19730*/  ISETP.GE.AND P1, PT, R76, UR4, PT ;  /* 0x000000044c007c0c */ /* 0x004fe2000bf26270 */
[----:B------:R-:W2:Y:S01]  /*19740*/  LDCU UR4, c[0x0][0x39c] ;  /* 0x00007380ff0477ac */ /* 0x000ea20008000800 */
[----:B---3--:R-:W4:Y:S01]  /*19750*/  LDL.LU R75, [R1+0x4c] ;  /* 0x00004c00014b7983 */ /* 0x008f220000300800 */
[----:B------:R-:W-:Y:S01]  /*19760*/  PRMT R76, R71, 0x7632, R76 ;  /* 0x00007632474c7816 */ /* 0x000fe2000000004c */
[----:B------:R-:W3:Y:S02]  /*19770*/  LDCU UR28, c[0x0][0x398] ;  /* 0x00007300ff1c77ac */ /* 0x000ee40008000800 */
[----:B------:R0:W-:Y:S01]  /*19780*/  @P0 STG.E.U16 desc[UR24][R72.64], R71 ;  /* 0x0000004748000986 */ /* 0x0001e2000c101518 */
[----:B------:R-:W-:Y:S01]  /*19790*/  ISETP.LT.AND P0, PT, R81, UR30, !P4 ;  /* 0x0000001e51007c0c */ /* 0x000fe2000e701270 */
[----:B------:R-:W1:Y:S01]  /*197a0*/  LDCU UR30, c[0x0][0x398] ;  /* 0x00007300ff1e77ac */ /* 0x000e620008000800 */
[----:B0-----:R-:W-:-:S05]  /*197b0*/  IMAD.WIDE R72, R70, 0x2, R68 ;  /* 0x0000000246487825 */ /* 0x001fca00078e0244 */
[----:B------:R0:W-:Y:S01]  /*197c0*/  @P5 STG.E.U16 desc[UR24][R72.64], R76 ;  /* 0x0000004c48005986 */ /* 0x0001e2000c101518 */
[----:B----4-:R-:W-:Y:S01]  /*197d0*/  F2FP.BF16.F32.PACK_AB R74, R75, R0 ;  /* 0x000000004b4a723e */ /* 0x010fe200000010ff */
[----:B------:R-:W-:Y:S02]  /*197e0*/  VIADD R75, R93, 0x17 ;  /* 0x000000175d4b7836 */ /* 0x000fe40000000000 */
[----:B------:R-:W-:-:S03]  /*197f0*/  VIADD R0, R70, UR8 ;  /* 0x0000000846007c36 */ /* 0x000fc60008000000 */
[----:B------:R-:W-:Y:S01]  /*19800*/  ISETP.GE.AND P2, PT, R75, UR6, PT ;  /* 0x000000064b007c0c */ /* 0x000fe2000bf46270 */
[----:B------:R-:W-:Y:S01]  /*19810*/  IMAD.WIDE R70, R0, 0x2, R2 ;  /* 0x0000000200467825 */ /* 0x000fe200078e0202 */
[----:B------:R-:W4:Y:S01]  /*19820*/  LDL.LU R75, [R1+0x250] ;  /* 0x00025000014b7983 */ /* 0x000f220000300800 */
[----:B------:R-:W-:Y:S01]  /*19830*/  ISETP.LT.AND P4, PT, R92, UR32, !P4 ;  /* 0x000000205c007c0c */ /* 0x000fe2000e781270 */
[----:B------:R-:W1:Y:S02]  /*19840*/  LDCU UR6, c[0x0][0x39c] ;  /* 0x00007380ff0677ac */ /* 0x000e640008000800 */
[----:B0-----:R-:W4:Y:S01]  /*19850*/  LDL.LU R73, [R1+0x50] ;  /* 0x0000500001497983 */ /* 0x001f220000300800 */
[----:B------:R-:W-:Y:S01]  /*19860*/  PRMT R77, R74, 0x7632, R77 ;  /* 0x000076324a4d7816 */ /* 0x000fe2000000004d */
[----:B------:R-:W-:Y:S01]  /*19870*/  VIADD R76, R93, 0x18 ;  /* 0x000000185d4c7836 */ /* 0x000fe20000000000 */
[----:B------:R-:W0:Y:S01]  /*19880*/  LDCU UR32, c[0x0][0x398] ;  /* 0x00007300ff2077ac */ /* 0x000e220008000800 */
[----:B------:R1:W-:Y:S01]  /*19890*/  @P0 STG.E.U16 desc[UR24][R70.64], R74 ;  /* 0x0000004a46000986 */ /* 0x0003e2000c101518 */
[----:B------:R-:W-:Y:S01]  /*198a0*/  ISETP.LT.AND P0, PT, R81, UR33, !P6 ;  /* 0x0000002151007c0c */ /* 0x000fe2000f701270 */
[C---:B-1----:R-:W-:Y:S01]  /*198b0*/  VIADD R70, R0.reuse, UR8 ;  /* 0x0000000800467c36 */ /* 0x042fe20008000000 */
[----:B----4-:R-:W-:Y:S01]  /*198c0*/  F2FP.BF16.F32.PACK_AB R71, R73, R75 ;  /* 0x0000004b4947723e */ /* 0x010fe200000010ff */
[----:B------:R-:W-:Y:S01]  /*198d0*/  IMAD.WIDE R74, R0, 0x2, R68 ;  /* 0x00000002004a7825 */ /* 0x000fe200078e0244 */
[----:B------:R-:W-:Y:S01]  /*198e0*/  ISETP.GE.AND P5, PT, R76, UR7, PT ;  /* 0x000000074c007c0c */ /* 0x000fe2000bfa6270 */
[----:B------:R-:W4:Y:S01]  /*198f0*/  LDL.LU R0, [R1+0x254] ;  /* 0x0002540001007983 */ /* 0x000f220000300800 */
[----:B------:R-:W-:Y:S01]  /*19900*/  ISETP.LT.AND P6, PT, R92, UR34, !P6 ;  /* 0x000000225c007c0c */ /* 0x000fe2000f7c1270 */
[C---:B------:R-:W-:Y:S01]  /*19910*/  IMAD.WIDE R72, R70.reuse, 0x2, R2 ;  /* 0x0000000246487825 */ /* 0x040fe200078e0202 */
[----:B------:R-:W1:Y:S01]  /*19920*/  LDCU UR33, c[0x0][0x398] ;  /* 0x00007300ff2177ac */ /* 0x000e620008000800 */
[----:B------:R0:W-:Y:S01]  /*19930*/  @P4 STG.E.U16 desc[UR24][R74.64], R77 ;  /* 0x0000004d4a004986 */ /* 0x0001e2000c101518 */
[----:B------:R-:W-:Y:S01]  /*19940*/  PRMT R76, R71, 0x7632, R76 ;  /* 0x00007632474c7816 */ /* 0x000fe2000000004c */
[----:B------:R-:W1:Y:S01]  /*19950*/  LDCU UR7, c[0x0][0x39c] ;  /* 0x00007380ff0777ac */ /* 0x000e620008000800 */
[----:B------:R-:W1:Y:S01]  /*19960*/  LDCU UR34, c[0x0][0x398] ;  /* 0x00007300ff2277ac */ /* 0x000e620008000800 */
[----:B0-----:R-:W4:Y:S04]  /*19970*/  LDL.LU R75, [R1+0x54] ;  /* 0x00005400014b7983 */ /* 0x001f280000300800 */
[----:B------:R0:W-:Y:S01]  /*19980*/  @P0 STG.E.U16 desc[UR24][R72.64], R71 ;  /* 0x0000004748000986 */ /* 0x0001e2000c101518 */
[----:B------:R-:W-:Y:S01]  /*19990*/  ISETP.LT.AND P0, PT, R81, UR35, !P3 ;  /* 0x0000002351007c0c */ /* 0x000fe2000df01270 */
[----:B0-----:R-:W-:-:S05]  /*199a0*/  IMAD.WIDE R72, R70, 0x2, R68 ;  /* 0x0000000246487825 */ /* 0x001fca00078e0244 */
[----:B------:R0:W-:Y:S01]  /*199b0*/  @P6 STG.E.U16 desc[UR24][R72.64], R76 ;  /* 0x0000004c48006986 */ /* 0x0001e2000c101518 */
[----:B----4-:R-:W-:Y:S01]  /*199c0*/  F2FP.BF16.F32.PACK_AB R74, R75, R0 ;  /* 0x000000004b4a723e */ /* 0x010fe200000010ff */
[----:B------:R-:W-:Y:S02]  /*199d0*/  VIADD R75, R93, 0x19 ;  /* 0x000000195d4b7836 */ /* 0x000fe40000000000 */
[----:B------:R-:W-:-:S03]  /*199e0*/  VIADD R0, R70, UR8 ;  /* 0x0000000846007c36 */ /* 0x000fc60008000000 */
[----:B--2---:R-:W-:Y:S01]  /*199f0*/  ISETP.GE.AND P4, PT, R75, UR4, PT ;  /* 0x000000044b007c0c */ /* 0x004fe2000bf86270 */
[----:B------:R-:W-:Y:S01]  /*19a00*/  IMAD.WIDE R70, R0, 0x2, R2 ;  /* 0x0000000200467825 */ /* 0x000fe200078e0202 */
[----:B------:R-:W2:Y:S01]  /*19a10*/  LDL.LU R75, [R1+0x258] ;  /* 0x00025800014b7983 */ /* 0x000ea20000300800 */
[----:B------:R-:W-:Y:S01]  /*19a20*/  ISETP.LT.AND P3, PT, R92, UR16, !P3 ;  /* 0x000000105c007c0c */ /* 0x000fe2000df61270 */
[----:B------:R-:W4:Y:S02]  /*19a30*/  LDCU UR4, c[0x0][0x39c] ;  /* 0x00007380ff0477ac */ /* 0x000f240008000800 */
[----:B0-----:R-:W2:Y:S01]  /*19a40*/  LDL.LU R73, [R1+0x58] ;  /* 0x0000580001497983 */ /* 0x001ea20000300800 */
[----:B------:R-:W-:Y:S01]  /*19a50*/  PRMT R77, R74, 0x7632, R77 ;  /* 0x000076324a4d7816 */ /* 0x000fe2000000004d */
[----:B------:R-:W-:Y:S01]  /*19a60*/  VIADD R76, R93, 0x1a ;  /* 0x0000001a5d4c7836 */ /* 0x000fe20000000000 */
[----:B------:R-:W0:Y:S01]  /*19a70*/  LDCU UR16, c[0x0][0x398] ;  /* 0x00007300ff1077ac */ /* 0x000e220008000800 */
[----:B------:R1:W-:Y:S01]  /*19a80*/  @P0 STG.E.U16 desc[UR24][R70.64], R74 ;  /* 0x0000004a46000986 */ /* 0x0003e2000c101518 */
[----:B------:R-:W-:Y:S01]  /*19a90*/  ISETP.LT.AND P0, PT, R81, UR18, !P1 ;  /* 0x0000001251007c0c */ /* 0x000fe2000cf01270 */
[C---:B-1----:R-:W-:Y:S01]  /*19aa0*/  VIADD R70, R0.reuse, UR8 ;  /* 0x0000000800467c36 */ /* 0x042fe20008000000 */
[----:B--2---:R-:W-:Y:S01]  /*19ab0*/  F2FP.BF16.F32.PACK_AB R71, R73, R75 ;  /* 0x0000004b4947723e */ /* 0x004fe200000010ff */
[----:B------:R-:W-:Y:S01]  /*19ac0*/  IMAD.WIDE R74, R0, 0x2, R68 ;  /* 0x00000002004a7825 */ /* 0x000fe200078e0244 */
[----:B------:R-:W-:Y:S01]  /*19ad0*/  ISETP.GE.AND P6, PT, R76, UR6, PT ;  /* 0x000000064c007c0c */ /* 0x000fe2000bfc6270 */
[----:B------:R-:W2:Y:S01]  /*19ae0*/  LDL.LU R0, [R1+0x25c] ;  /* 0x00025c0001007983 */ /* 0x000ea20000300800 */
[----:B------:R-:W-:Y:S01]  /*19af0*/  ISETP.LT.AND P1, PT, R92, UR36, !P1 ;  /* 0x000000245c007c0c */ /* 0x000fe2000cf21270 */
[C---:B------:R-:W-:Y:S01]  /*19b00*/  IMAD.WIDE R72, R70.reuse, 0x2, R2 ;  /* 0x0000000246487825 */ /* 0x040fe200078e0202 */
[----:B------:R-:W1:Y:S01]  /*19b10*/  LDCU UR18, c[0x0][0x398] ;  /* 0x00007300ff1277ac */ /* 0x000e620008000800 */
[----:B------:R0:W-:Y:S01]  /*19b20*/  @P3 STG.E.U16 desc[UR24][R74.64], R77 ;  /* 0x0000004d4a003986 */ /* 0x0001e2000c101518 */
[----:B------:R-:W-:Y:S01]  /*19b30*/  PRMT R76, R71, 0x7632, R76 ;  /* 0x00007632474c7816 */ /* 0x000fe2000000004c */
[----:B------:R-:W1:Y:S02]  /*19b40*/  LDCU UR6, c[0x0][0x39c] ;  /* 0x00007380ff0677ac */ /* 0x000e640008000800 */
[----:B0-----:R-:W2:Y:S04]  /*19b50*/  LDL.LU R75, [R1+0x5c] ;  /* 0x00005c00014b7983 */ /* 0x001ea80000300800 */
[----:B------:R0:W-:Y:S01]  /*19b60*/  @P0 STG.E.U16 desc[UR24][R72.64], R71 ;  /* 0x0000004748000986 */ /* 0x0001e2000c101518 */
[----:B------:R-:W-:Y:S01]  /*19b70*/  ISETP.LT.AND P0, PT, R81, UR10, !P2 ;  /* 0x0000000a51007c0c */ /* 0x000fe2000d701270 */
[----:B------:R-:W1:Y:S01]  /*19b80*/  LDCU UR10, c[0x0][0x398] ;  /* 0x00007300ff0a77ac */ /* 0x000e620008000800 */
[----:B0-----:R-:W-:-:S05]  /*19b90*/  IMAD.WIDE R72, R70, 0x2, R68 ;  /* 0x0000000246487825 */ /* 0x001fca00078e0244 */
[----:B------:R0:W-:Y:S01]  /*19ba0*/  @P1 STG.E.U16 desc[UR24][R72.64], R76 ;  /* 0x0000004c48001986 */ /* 0x0001e2000c101518 */
[----:B--2---:R-:W-:Y:S01]  /*19bb0*/  F2FP.BF16.F32.PACK_AB R74, R75, R0 ;  /* 0x000000004b4a723e */ /* 0x004fe200000010ff */
[----:B------:R-:W-:Y:S02]  /*19bc0*/  VIADD R75, R93, 0x1b ;  /* 0x0000001b5d4b7836 */ /* 0x000fe40000000000 */
[----:B------:R-:W-:-:S03]  /*19bd0*/  VIADD R0, R70, UR8 ;  /* 0x0000000846007c36 */ /* 0x000fc60008000000 */
[----:B------:R-:W-:Y:S01]  /*19be0*/  ISETP.GE.AND P3, PT, R75, UR7, PT ;  /* 0x000000074b007c0c */ /* 0x000fe2000bf66270 */
[----:B------:R-:W-:Y:S01]  /*19bf0*/  IMAD.WIDE R70, R0, 0x2, R2 ;  /* 0x0000000200467825 */ /* 0x000fe200078e0202 */
[----:B------:R-:W2:Y:S01]  /*19c00*/  LDL.LU R75, [R1+0x260] ;  /* 0x00026000014b7983 */ /* 0x000ea20000300800 */
[----:B------:R-:W-:Y:S01]  /*19c10*/  ISETP.LT.AND P2, PT, R92, UR12, !P2 ;  /* 0x0000000c5c007c0c */ /* 0x000fe2000d741270 */
[----:B------:R-:W1:Y:S02]  /*19c20*/  LDCU UR7, c[0x0][0x39c] ;  /* 0x00007380ff0777ac */ /* 0x000e640008000800 */
        /* <DEDUP_REMOVED lines=9> */
[----:B----4-:R-:W-:Y:S01]  /*19cc0*/  ISETP.GE.AND P1, PT, R76, UR4, PT ;  /* 0x000000044c007c0c */ /* 0x010fe2000bf26270 */
[----:B------:R-:W2:Y:S01]  /*19cd0*/  LDL.LU R0, [R1+0x264] ;  /* 0x0002640001007983 */ /* 0x000ea20000300800 */
[----:B------:R-:W-:Y:S01]  /*19ce0*/  ISETP.LT.AND P5, PT, R92, UR20, !P5 ;  /* 0x000000145c007c0c */ /* 0x000fe2000efa1270 */
[C---:B------:R-:W-:Y:S01]  /*19cf0*/  IMAD.WIDE R72, R70.reuse, 0x2, R2 ;  /* 0x0000000246487825 */ /* 0x040fe200078e0202 */
[----:B------:R-:W1:Y:S01]  /*19d00*/  LDCU UR14, c[0x0][0x398] ;  /* 0x00007300ff0e77ac */ /* 0x000e620008000800 */
[----:B------:R4:W-:Y:S01]  /*19d10*/  @P2 STG.E.U16 desc[UR24][R74.64], R77 ;  /* 0x0000004d4a002986 */ /* 0x0009e2000c101518 */
[----:B------:R-:W-:Y:S01]  /*19d20*/  PRMT R76, R71, 0x7632, R76 ;  /* 0x00007632474c7816 */ /* 0x000fe2000000004c */
[----:B------:R-:W0:Y:S01]  /*19d30*/  LDCU UR4, c[0x0][0x39c] ;  /* 0x00007380ff0477ac */ /* 0x000e220008000800 */
[----:B------:R-:W0:Y:S01]  /*19d40*/  LDCU UR20, c[0x0][0x398] ;  /* 0x00007300ff1477ac */ /* 0x000e220008000800 */
[----:B----4-:R-:W2:Y:S04]  /*19d50*/  LDL.LU R75, [R1+0x64] ;  /* 0x00006400014b7983 */ /* 0x010ea80000300800 */
[----:B------:R4:W-:Y:S01]  /*19d60*/  @P0 STG.E.U16 desc[UR24][R72.64], R71 ;  /* 0x0000004748000986 */ /* 0x0009e2000c101518 */
[----:B------:R-:W-:Y:S01]  /*19d70*/  ISETP.LT.AND P0, PT, R81, UR22, !P4 ;  /* 0x0000001651007c0c */ /* 0x000fe2000e701270 */
[----:B------:R-:W0:Y:S01]  /*19d80*/  LDCU UR22, c[0x0][0x398] ;  /* 0x00007300ff1677ac */ /* 0x000e220008000800 */
[----:B----4-:R-:W-:-:S05]  /*19d90*/  IMAD.WIDE R72, R70, 0x2, R68 ;  /* 0x0000000246487825 */ /* 0x010fca00078e0244 */
[----:B------:R4:W-:Y:S01]  /*19da0*/  @P5 STG.E.U16 desc[UR24][R72.64], R76 ;  /* 0x0000004c48005986 */ /* 0x0009e2000c101518 */
[----:B--2---:R-:W-:Y:S01]  /*19db0*/  F2FP.BF16.F32.PACK_AB R74, R75, R0 ;  /* 0x000000004b4a723e */ /* 0x004fe200000010ff */
[----:B------:R-:W-:Y:S02]  /*19dc0*/  VIADD R75, R93, 0x1d ;  /* 0x0000001d5d4b7836 */ /* 0x000fe40000000000 */
[----:B------:R-:W-:-:S03]  /*19dd0*/  VIADD R0, R70, UR8 ;  /* 0x0000000846007c36 */ /* 0x000fc60008000000 */
[----:B------:R-:W-:Y:S01]  /*19de0*/  ISETP.GE.AND P2, PT, R75, UR6, PT ;  /* 0x000000064b007c0c */ /* 0x000fe2000bf46270 */
[----:B------:R-:W-:Y:S01]  /*19df0*/  IMAD.WIDE R70, R0, 0x2, R2 ;  /* 0x0000000200467825 */ /* 0x000fe200078e0202 */
[----:B------:R-:W2:Y:S01]  /*19e00*/  LDL.LU R75, [R1+0x268] ;  /* 0x00026800014b7983 */ /* 0x000ea20000300800 */
[----:B-----5:R-:W-:Y:S01]  /*19e10*/  ISETP.LT.AND P4, PT, R92, UR26, !P4 ;  /* 0x0000001a5c007c0c */ /* 0x020fe2000e781270 */
[----:B------:R-:W5:Y:S02]  /*19e20*/  LDCU UR6, c[0x0][0x39c] ;  /* 0x00007380ff0677ac */ /* 0x000f640008000800 */
[----:B----4-:R-:W2:Y:S01]  /*19e30*/  LDL.LU R73, [R1+0x68] ;  /* 0x0000680001497983 */ /* 0x010ea20000300800 */
[----:B------:R-:W-:Y:S01]  /*19e40*/  PRMT R77, R74, 0x7632, R77 ;  /* 0x000076324a4d7816 */ /* 0x000fe2000000004d */
[----:B------:R-:W-:Y:S01]  /*19e50*/  VIADD R76, R93, 0x1e ;  /* 0x0000001e5d4c7836 */ /* 0x000fe20000000000 */
[----:B------:R-:W4:Y:S01]  /*19e60*/  LDCU UR26, c[0x0][0x398] ;  /* 0x00007300ff1a77ac */ /* 0x000f220008000800 */
[----:B------:R0:W-:Y:S01]  /*19e70*/  @P0 STG.E.U16 desc[UR24][R70.64], R74 ;  /* 0x0000004a46000986 */ /* 0x0001e2000c101518 */
[----:B---3--:R-:W-:Y:S01]  /*19e80*/  ISETP.LT.AND P0, PT, R81, UR28, !P6 ;  /* 0x0000001c51007c0c */ /* 0x008fe2000f701270 */
[C---:B0-----:R-:W-:Y:S01]  /*19e90*/  VIADD R70, R0.reuse, UR8 ;  /* 0x0000000800467c36 */ /* 0x041fe20008000000 */
[----:B--2---:R-:W-:Y:S01]  /*19ea0*/  F2FP.BF16.F32.PACK_AB R71, R73, R75 ;  /* 0x0000004b4947723e */ /* 0x004fe200000010ff */
[----:B------:R-:W-:Y:S01]  /*19eb0*/  IMAD.WIDE R74, R0, 0x2, R68 ;  /* 0x00000002004a7825 */ /* 0x000fe200078e0244 */
[----:B------:R-:W-:Y:S01]  /*19ec0*/  ISETP.GE.AND P5, PT, R76, UR7, PT ;  /* 0x000000074c007c0c */ /* 0x000fe2000bfa6270 */
[----:B------:R-:W2:Y:S01]  /*19ed0*/  LDL.LU R0, [R1+0x26c] ;  /* 0x00026c0001007983 */ /* 0x000ea20000300800 */
[----:B------:R-:W-:Y:S01]  /*19ee0*/  ISETP.LT.AND P6, PT, R92, UR30, !P6 ;  /* 0x0000001e5c007c0c */ /* 0x000fe2000f7c1270 */
[C---:B------:R-:W-:Y:S01]  /*19ef0*/  IMAD.WIDE R72, R70.reuse, 0x2, R2 ;  /* 0x0000000246487825 */ /* 0x040fe200078e0202 */
[----:B------:R-:W0:Y:S01]  /*19f00*/  LDCU UR28, c[0x0][0x398] ;  /* 0x00007300ff1c77ac */ /* 0x000e220008000800 */
[----:B------:R3:W-:Y:S01]  /*19f10*/  @P4 STG.E.U16 desc[UR24][R74.64], R77 ;  /* 0x0000004d4a004986 */ /* 0x0007e2000c101518 */
[----:B------:R-:W-:Y:S01]  /*19f20*/  PRMT R76, R71, 0x7632, R76 ;  /* 0x00007632474c7816 */ /* 0x000fe2000000004c */
[----:B------:R-:W0:Y:S01]  /*19f30*/  LDCU UR7, c[0x0][0x39c] ;  /* 0x00007380ff0777ac */ /* 0x000e220008000800 */
[----:B------:R-:W0:Y:S01]  /*19f40*/  LDCU UR30, c[0x0][0x398] ;  /* 0x00007300ff1e77ac */ /* 0x000e220008000800 */
[----:B---3--:R-:W2:Y:S04]  /*19f50*/  LDL.LU R75, [R1+0x6c] ;  /* 0x00006c00014b7983 */ /* 0x008ea80000300800 */
[----:B------:R3:W-:Y:S01]  /*19f60*/  @P0 STG.E.U16 desc[UR24][R72.64], R71 ;  /* 0x0000004748000986 */ /* 0x0007e2000c101518 */
[----:B------:R-:W-:Y:S01]  /*19f70*/  ISETP.LT.AND P0, PT, R81, UR32, !P3 ;  /* 0x0000002051007c0c */ /* 0x000fe2000df01270 */
[----:B------:R-:W0:Y:S01]  /*19f80*/  LDCU UR32, c[0x0][0x398] ;  /* 0x00007300ff2077ac */ /* 0x000e220008000800 */
[----:B---3--:R-:W-:-:S05]  /*19f90*/  IMAD.WIDE R72, R70, 0x2, R68 ;  /* 0x0000000246487825 */ /* 0x008fca00078e0244 */
        /* <DEDUP_REMOVED lines=8> */
[----:B------:R-:W0:Y:S02]  /*1a020*/  LDCU UR4, c[0x0][0x39c] ;  /* 0x00007380ff0477ac */ /* 0x000e240008000800 */
[----:B---3--:R-:W2:Y:S01]  /*1a030*/  LDL.LU R73, [R1+0x70] ;  /* 0x0000700001497983 */ /* 0x008ea20000300800 */
[----:B------:R-:W-:Y:S01]  /*1a040*/  PRMT R77, R74, 0x7632, R77 ;  /* 0x000076324a4d7816 */ /* 0x000fe2000000004d */
[----:B------:R-:W-:Y:S01]  /*1a050*/  VIADD R76, R93, 0x20 ;  /* 0x000000205d4c7836 */ /* 0x000fe20000000000 */
[----:B------:R-:W3:Y:S01]  /*1a060*/  LDCU UR33, c[0x0][0x398] ;  /* 0x00007300ff2177ac */ /* 0x000ee20008000800 */
[----:B------:R0:W-:Y:S01]  /*1a070*/  @P0 STG.E.U16 desc[UR24][R70.64], R74 ;  /* 0x0000004a46000986 */ /* 0x0001e2000c101518 */
[----:B------:R-:W-:Y:S01]  /*1a080*/  ISETP.LT.AND P0, PT, R81, UR16, !P1 ;  /* 0x0000001051007c0c */ /* 0x000fe2000cf01270 */
[C---:B0-----:R-:W-:Y:S01]  /*1a090*/  VIADD R70, R0.reuse, UR8 ;  /* 0x0000000800467c36 */ /* 0x041fe20008000000 */
[----:B--2---:R-:W-:Y:S01]  /*1a0a0*/  F2FP.BF16.F32.PACK_AB R71, R73, R75 ;  /* 0x0000004b4947723e */ /* 0x004fe200000010ff */
[----:B------:R-:W-:Y:S01]  /*1a0b0*/  IMAD.WIDE R74, R0, 0x2, R68 ;  /* 0x00000002004a7825 */ /* 0x000fe200078e0244 */
[----:B-----5:R-:W-:Y:S01]  /*1a0c0*/  ISETP.GE.AND P6, PT, R76, UR6, PT ;  /* 0x000000064c007c0c */ /* 0x020fe2000bfc6270 */
        /* <DEDUP_REMOVED lines=8> */
[----:B-----5:R-:W2:Y:S04]  /*1a150*/  LDL.LU R75, [R1+0x74] ;  /* 0x00007400014b7983 */ /* 0x020ea80000300800 */
[----:B------:R5:W-:Y:S01]  /*1a160*/  @P0 STG.E.U16 desc[UR24][R72.64], R71 ;  /* 0x0000004748000986 */ /* 0x000be2000c101518 */
[----:B------:R-:W-:Y:S01]  /*1a170*/  ISETP.LT.AND P0, PT, R81, UR10, !P2 ;  /* 0x0000000a51007c0c */ /* 0x000fe2000d701270 */
[----:B------:R-:W0:Y:S01]  /*1a180*/  LDCU UR10, c[0x0][0x398] ;  /* 0x00007300ff0a77ac */ /* 0x000e220008000800 */
[----:B-----5:R-:W-:-:S05]  /*1a190*/  IMAD.WIDE R72, R70, 0x2, R68 ;  /* 0x0000000246487825 */ /* 0x020fca00078e0244 */
        /* <DEDUP_REMOVED lines=9> */
[----:B-----5:R-:W2:Y:S01]  /*1a230*/  LDL.LU R73, [R1+0x78] ;  /* 0x0000780001497983 */ /* 0x020ea20000300800 */
[----:B------:R-:W-:Y:S01]  /*1a240*/  PRMT R77, R74, 0x7632, R77 ;  /* 0x000076324a4d7816 */ /* 0x000fe2000000004d */
[----:B------:R-:W-:Y:S01]  /*1a250*/  VIADD R76, R93, 0x22 ;  /* 0x000000225d4c7836 */ /* 0x000fe20000000000 */
[----:B------:R-:W5:Y:S01]  /*1a260*/  LDCU UR34, c[0x0][0x398] ;  /* 0x00007300ff2277ac */ /* 0x000f620008000800 */
[----:B------:R0:W-:Y:S01]  /*1a270*/  @P0 STG.E.U16 desc[UR24][R70.64], R74 ;  /* 0x0000004a46000986 */ /* 0x0001e2000c101518 */
[----:B------:R-:W-:Y:S01]  /*1a280*/  ISETP.LT.AND P0, PT, R81, UR12, !P5 ;  /* 0x0000000c51007c0c */ /* 0x000fe2000ef01270 */
[C---:B0-----:R-:W-:Y:S01]  /*1a290*/  VIADD R70, R0.reuse, UR8 ;  /* 0x0000000800467c36 */ /* 0x041fe20008000000 */
[----:B--2---:R-:W-:Y:S01]  /*1a2a0*/  F2FP.BF16.F32.PACK_AB R71, R73, R75 ;  /* 0x0000004b4947723e */ /* 0x004fe200000010ff */
[----:B------:R-:W-:Y:S01]  /*1a2b0*/  IMAD.WIDE R74, R0, 0x2, R68 ;  /* 0x00000002004a7825 */ /* 0x000fe200078e0244 */
[----:B------:R-:W-:Y:S01]  /*1a2c0*/  ISETP.GE.AND P1, PT, R76, UR4, PT ;  /* 0x000000044c007c0c */ /* 0x000fe2000bf26270 */
[----:B------:R-:W2:Y:S01]  /*1a2d0*/  LDL.LU R0, [R1+0x27c] ;  /* 0x00027c0001007983 */ /* 0x000ea20000300800 */
[----:B-1----:R-:W-:Y:S01]  /*1a2e0*/  ISETP.LT.AND P5, PT, R92, UR14, !P5 ;  /* 0x0000000e5c007c0c */ /* 0x002fe2000efa1270 */
[C---:B------:R-:W-:Y:S01]  /*1a2f0*/  IMAD.WIDE R72, R70.reuse, 0x2, R2 ;  /* 0x0000000246487825 */ /* 0x040fe200078e0202 */
[----:B------:R-:W0:Y:S01]  /*1a300*/  LDCU UR12, c[0x0][0x398] ;  /* 0x00007300ff0c77ac */ /* 0x000e220008000800 */
[----:B------:R1:W-:Y:S01]  /*1a310*/  @P2 STG.E.U16 desc[UR24][R74.64], R77 ;  /* 0x0000004d4a002986 */ /* 0x0003e2000c101518 */
[----:B------:R-:W-:Y:S01]  /*1a320*/  PRMT R76, R71, 0x7632, R76 ;  /* 0x00007632474c7816 */ /* 0x000fe2000000004c */
[----:B------:R-:W0:Y:S01]  /*1a330*/  LDCU UR4, c[0x0][0x39c] ;  /* 0x00007380ff0477ac */ /* 0x000e220008000800 */
[----:B------:R-:W0:Y:S01]  /*1a340*/  LDCU UR14, c[0x0][0x398] ;  /* 0x00007300ff0e77ac */ /* 0x000e220008000800 */
[----:B-1----:R-:W2:Y:S04]  /*1a350*/  LDL.LU R75, [R1+0x7c] ;  /* 0x00007c00014b7983 */ /* 0x002ea80000300800 */
[----:B------:R1:W-:Y:S01]  /*1a360*/  @P0 STG.E.U16 desc[UR24][R72.64], R71 ;  /* 0x0000004748000986 */ /* 0x0003e2000c101518 */
[----:B------:R-:W-:Y:S01]  /*1a370*/  ISETP.LT.AND P0, PT, R81, UR20, !P4 ;  /* 0x0000001451007c0c */ /* 0x000fe2000e701270 */
[----:B------:R-:W0:Y:S01]  /*1a380*/  LDCU UR20, c[0x0][0x398] ;  /* 0x00007300ff1477ac */ /* 0x000e220008000800 */
[----:B-1----:R-:W-:-:S05]  /*1a390*/  IMAD.WIDE R72, R70, 0x2, R68 ;  /* 0x0000000246487825 */ /* 0x002fca00078e0244 */
        /* <DEDUP_REMOVED lines=9> */
[----:B-1----:R-:W2:Y:S01]  /*1a430*/  LDL.LU R73, [R1+0x80] ;  /* 0x0000800001497983 */ /* 0x002ea20000300800 */
[----:B------:R-:W-:Y:S01]  /*1a440*/  PRMT R77, R74, 0x7632, R77 ;  /* 0x000076324a4d7816 */ /* 0x000fe2000000004d */
[----:B------:R-:W-:Y:S01]  /*1a450*/  VIADD R76, R93, 0x24 ;  /* 0x000000245d4c7836 */ /* 0x000fe20000000000 */
[----:B------:R-:W1:Y:S01]  /*1a460*/  LDCU UR22, c[0x0][0x398] ;  /* 0x00007300ff1677ac */ /* 0x000e620008000800 */
[----:B------:R0:W-:Y:S01]  /*1a470*/  @P0 STG.E.U16 desc[UR24][R70.64], R74 ;  /* 0x0000004a46000986 */ /* 0x0001e2000c101518 */
[----:B----4-:R-:W-:Y:S01]  /*1a480*/  ISETP.LT.AND P0, PT, R81, UR26, !P6 ;  /* 0x0000001a51007c0c */ /* 0x010fe2000f701270 */
        /* <DEDUP_REMOVED lines=26> */
[----:B----4-:R-:W2:Y:S01]  /*1a630*/  LDL.LU R73, [R1+0x88] ;  /* 0x0000880001497983 */ /* 0x010ea20000300800 */
[----:B------:R-:W-:Y:S01]  /*1a640*/  PRMT R77, R74, 0x7632, R77 ;  /* 0x000076324a4d7816 */ /* 0x000fe2000000004d */
[----:B------:R-:W-:Y:S01]  /*1a650*/  VIADD R76, R93, 0x26 ;  /* 0x000000265d4c7836 */ /* 0x000fe20000000000 */
[----:B------:R-:W4:Y:S01]  /*1a660*/  LDCU UR32, c[0x0][0x398] ;  /* 0x00007300ff2077ac */ /* 0x000f220008000800 */
[----:B------:R0:W-:Y:S01]  /*1a670*/  @P0 STG.E.U16 desc[UR24][R70.64], R74 ;  /* 0x0000004a46000986 */ /* 0x0001e2000c101518 */
[----:B------:R-:W-:Y:S01]  /*1a680*/  ISETP.LT.AND P0, PT, R81, UR16, !P1 ;  /* 0x0000001051007c0c */ /* 0x000fe2000cf01270 */
[C---:B0-----:R-:W-:Y:S01]  /*1a690*/  VIADD R70, R0.reuse, UR8 ;  /* 0x0000000800467c36 */ /* 0x041fe20008000000 */
[----:B--2---:R-:W-:Y:S01]  /*1a6a0*/  F2FP.BF16.F32.PACK_AB R71, R73, R75 ;  /* 0x0000004b4947723e */ /* 0x004fe200000010ff */
[----:B------:R-:W-:Y:S01]  /*1a6b0*/  IMAD.WIDE R74, R0, 0x2, R68 ;  /* 0x00000002004a7825 */ /* 0x000fe200078e0244 */
[----:B------:R-:W-:Y:S01]  /*1a6c0*/  ISETP.GE.AND P6, PT, R76, UR6, PT ;  /* 0x000000064c007c0c */ /* 0x000fe2000bfc6270 */
[----:B------:R-:W2:Y:S01]  /*1a6d0*/  LDL.LU R0, [R1+0x28c] ;  /* 0x00028c0001007983 */ /* 0x000ea20000300800 */
[----:B---3--:R-:W-:Y:S01]  /*1a6e0*/  ISETP.LT.AND P1, PT, R92, UR33, !P1 ;  /* 0x000000215c007c0c */ /* 0x008fe2000cf21270 */
        /* <DEDUP_REMOVED lines=29> */
[----:B------:R-:W-:Y:S01]  /*1a8c0*/  ISETP.GE.AND P1, PT, R76, UR4, PT ;  /* 0x000000044c007c0c */ /* 0x000fe2000bf26270 */
[----:B------:R-:W2:Y:S01]  /*1a8d0*/  LDL.LU R0, [R1+0x294] ;  /* 0x0002940001007983 */ /* 0x000ea20000300800 */
[----:B-----5:R-:W-:Y:S01]  /*1a8e0*/  ISETP.LT.AND P5, PT, R92, UR34, !P5 ;  /* 0x000000225c007c0c */ /* 0x020fe2000efa1270 */
        /* <DEDUP_REMOVED lines=25> */
[----:B-1----:R-:W-:Y:S01]  /*1aa80*/  ISETP.LT.AND P0, PT, R81, UR22, !P6 ;  /* 0x0000001651007c0c */ /* 0x002fe2000f701270 */
        /* <DEDUP_REMOVED lines=31> */
[----:B------:R-:W-:Y:S01]  /*1ac80*/  ISETP.LT.AND P0, PT, R81, UR16, !P1 ;  /* 0x0000001051007c0c */ /* 0x000fe2000cf01270 */
[C---:B0-----:R-:W-:Y:S01]  /*1ac90*/  VIADD R70, R0.reuse, UR8 ;  /* 0x0000000800467c36 */ /* 0x041fe20008000000 */
[----:B--2---:R-:W-:Y:S01]  /*1aca0*/  F2FP.BF16.F32.PACK_AB R71, R73, R75 ;  /* 0x0000004b4947723e */ /* 0x004fe200000010ff */
[----:B------:R-:W-:Y:S01]  /*1acb0*/  IMAD.WIDE R74, R0, 0x2, R68 ;  /* 0x00000002004a7825 */ /* 0x000fe200078e0244 */
[----:B------:R-:W-:Y:S01]  /*1acc0*/  ISETP.GE.AND P6, PT, R76, UR6, PT ;  /* 0x000000064c007c0c */ /* 0x000fe2000bfc6270 */
[----:B------:R-:W2:Y:S01]  /*1acd0*/  LDL.LU R0, [R1+0x2a4] ;  /* 0x0002a40001007983 */ /* 0x000ea20000300800 */
[----:B----4-:R-:W-:Y:S01]  /*1ace0*/  ISETP.LT.AND P1, PT, R92, UR32, !P1 ;  /* 0x000000205c007c0c */ /* 0x010fe2000cf21270 */
        /* <DEDUP_REMOVED lines=57> */
[----:B-----5:R-:W-:Y:S01]  /*1b080*/  ISETP.LT.AND P0, PT, R81, UR20, !P6 ;  /* 0x0000001451007c0c */ /* 0x020fe2000f701270 */
        /* <DEDUP_REMOVED lines=204> */
[----:B----4-:R-:W2:Y:S01]  /*1bd50*/  LDL.LU R75, [R1+0xe4] ;  /* 0x0000e400014b7983 */ /* 0x010ea20000300800 */
[----:B------:R-:W-:Y:S01]  /*1bd60*/  ISETP.LT.AND P4, PT, R81, UR22, !P3 ;  /* 0x0000001651007c0c */ /* 0x000fe2000df81270 */
[----:B------:R-:W4:Y:S02]  /*1bd70*/  LDCU UR22, c[0x0][0x398] ;  /* 0x00007300ff1677ac */ /* 0x000f240008000800 */
[----:B------:R0:W-:Y:S02]  /*1bd80*/  @P0 STG.E.U16 desc[UR24][R72.64], R71 ;  /* 0x0000004748000986 */ /* 0x0001e4000c101518 */
        /* <DEDUP_REMOVED lines=11> */
[----:B------:R-:W-:Y:S02]  /*1be40*/  PRMT R77, R74, 0x7632, R77 ;  /* 0x000076324a4d7816 */ /* 0x000fe4000000004d */
[----:B------:R-:W-:Y:S01]  /*1be50*/  ISETP.LT.AND P6, PT, R81, UR16, !P1 ;  /* 0x0000001051007c0c */ /* 0x000fe2000cfc1270 */
[----:B------:R0:W-:Y:S01]  /*1be60*/  @P4 STG.E.U16 desc[UR24][R70.64], R74 ;  /* 0x0000004a46004986 */ /* 0x0001e2000c101518 */
[----:B--2---:R-:W-:Y:S01]  /*1be70*/  F2FP.BF16.F32.PACK_AB R76, R73, R75 ;  /* 0x0000004b494c723e */ /* 0x004fe200000010ff */
[----:B0-----:R-:W-:Y:S01]  /*1be80*/  IMAD.WIDE R74, R0, 0x2, R68 ;  /* 0x00000002004a7825 */ /* 0x001fe200078e0244 */
[----:B---3--:R-:W-:Y:S01]  /*1be90*/  ISETP.LT.AND P1, PT, R92, UR26, !P1 ;  /* 0x0000001a5c007c0c */ /* 0x008fe2000cf21270 */
[----:B------:R-:W0:Y:S02]  /*1bea0*/  LDCU UR16, c[0x0][0x398] ;  /* 0x00007300ff1077ac */ /* 0x000e240008000800 */
[C---:B------:R-:W-:Y:S01]  /*1beb0*/  VIADD R71, R93.reuse, 0x3e ;  /* 0x0000003e5d477836 */ /* 0x040fe20000000000 */
[----:B------:R2:W-:Y:S01]  /*1bec0*/  @P3 STG.E.U16 desc[UR24][R74.64], R77 ;  /* 0x0000004d4a003986 */ /* 0x0005e2000c101518 */
[----:B------:R-:W-:Y:S01]  /*1bed0*/  VIADD R70, R0, UR8 ;  /* 0x0000000800467c36 */ /* 0x000fe20008000000 */
[----:B------:R-:W-:Y:S01]  /*1bee0*/  PRMT R79, R76, 0x7632, R79 ;  /* 0x000076324c4f7816 */ /* 0x000fe2000000004f */
[----:B------:R-:W-:Y:S01]  /*1bef0*/  VIADD R0, R93, 0x3f ;  /* 0x0000003f5d007836 */ /* 0x000fe20000000000 */
[----:B------:R-:W-:Y:S01]  /*1bf00*/  ISETP.GE.AND P4, PT, R71, UR6, PT ;  /* 0x0000000647007c0c */ /* 0x000fe2000bf86270 */
[--C-:B------:R-:W-:Y:S01]  /*1bf10*/  IMAD.WIDE R72, R70, 0x2, R2.reuse ;  /* 0x0000000246487825 */ /* 0x100fe200078e0202 */
[----:B------:R-:W3:Y:S01]  /*1bf20*/  LDCU UR6, c[0x0][0x39c] ;  /* 0x00007380ff0677ac */ /* 0x000ee20008000800 */
[----:B------:R-:W0:Y:S01]  /*1bf30*/  LDCU UR26, c[0x0][0x398] ;  /* 0x00007300ff1a77ac */ /* 0x000e220008000800 */
[----:B--2---:R-:W2:Y:S04]  /*1bf40*/  LDL.LU R74, [R1+0xec] ;  /* 0x0000ec00014a7983 */ /* 0x004ea80000300800 */
[----:B------:R-:W2:Y:S01]  /*1bf50*/  LDL.LU R75, [R1+0x2ec] ;  /* 0x0002ec00014b7983 */ /* 0x000ea20000300800 */
[----:B------:R-:W-:Y:S01]  /*1bf60*/  ISETP.GE.AND P3, PT, R0, UR7, PT ;  /* 0x0000000700007c0c */ /* 0x000fe2000bf66270 */
[----:B------:R-:W-:Y:S01]  /*1bf70*/  VIADD R0, R70, UR8 ;  /* 0x0000000846007c36 */ /* 0x000fe20008000000 */
[----:B------:R-:W0:Y:S01]  /*1bf80*/  LDCU UR7, c[0x0][0x398] ;  /* 0x00007300ff0777ac */ /* 0x000e220008000800 */
[----:B------:R1:W-:Y:S01]  /*1bf90*/  @P6 STG.E.U16 desc[UR24][R72.64], R76 ;  /* 0x0000004c48006986 */ /* 0x0003e2000c101518 */
[----:B------:R-:W-:Y:S01]  /*1bfa0*/  ISETP.LT.AND P6, PT, R81, UR10, !P2 ;  /* 0x0000000a51007c0c */ /* 0x000fe2000d7c1270 */
[----:B------:R-:W-:Y:S01]  /*1bfb0*/  VIADD R77, R93, 0x40 ;  /* 0x000000405d4d7836 */ /* 0x000fe20000000000 */
[----:B------:R-:W-:Y:S01]  /*1bfc0*/  ISETP.LT.AND P2, PT, R92, UR28, !P2 ;  /* 0x0000001c5c007c0c */ /* 0x000fe2000d741270 */
[----:B------:R-:W0:Y:S01]  /*1bfd0*/  LDCU UR10, c[0x0][0x398] ;  /* 0x00007300ff0a77ac */ /* 0x000e220008000800 */
[----:B------:R-:W0:Y:S01]  /*1bfe0*/  LDCU UR28, c[0x0][0x398] ;  /* 0x00007300ff1c77ac */ /* 0x000e220008000800 */
[----:B-1----:R-:W-:Y:S01]  /*1bff0*/  IMAD.WIDE R72, R0, 0x2, R2 ;  /* 0x0000000200487825 */ /* 0x002fe200078e0202 */
[----:B--2---:R-:W-:-:S03]  /*1c000*/  F2FP.BF16.F32.PACK_AB R71, R74, R75 ;  /* 0x0000004b4a47723e */ /* 0x004fc600000010ff */
[----:B------:R-:W-:Y:S01]  /*1c010*/  IMAD.WIDE R74, R70, 0x2, R68 ;  /* 0x00000002464a7825 */ /* 0x000fe200078e0244 */
[----:B------:R-:W-:-:S04]  /*1c020*/  PRMT R78, R71, 0x7610, R78 ;  /* 0x00007610474e7816 */ /* 0x000fc8000000004e */
[----:B------:R1:W-:Y:S01]  /*1c030*/  @P1 STG.E.U16 desc[UR24][R74.64], R79 ;  /* 0x0000004f4a001986 */ /* 0x0003e2000c101518 */
[----:B------:R-:W-:Y:S01]  /*1c040*/  PRMT R76, R71, 0x7632, R76 ;  /* 0x00007632474c7816 */ /* 0x000fe2000000004c */
[C---:B------:R-:W-:Y:S02]  /*1c050*/  IMAD.WIDE R70, R0.reuse, 0x2, R68 ;  /* 0x0000000200467825 */ /* 0x040fe400078e0244 */
[----:B-1----:R-:W2:Y:S01]  /*1c060*/  LDL.LU R75, [R1+0xf4] ;  /* 0x0000f400014b7983 */ /* 0x002ea20000300800 */
[----:B------:R-:W-:Y:S01]  /*1c070*/  ISETP.GE.AND P1, PT, R77, UR4, PT ;  /* 0x000000044d007c0c */ /* 0x000fe2000bf26270 */
[----:B------:R-:W1:Y:S01]  /*1c080*/  LDCU UR4, c[0x0][0x39c] ;  /* 0x00007380ff0477ac */ /* 0x000e620008000800 */
[----:B------:R-:W-:Y:S01]  /*1c090*/  VIADD R0, R0, UR8 ;  /* 0x0000000800007c36 */ /* 0x000fe20008000000 */
[----:B------:R-:W-:Y:S01]  /*1c0a0*/  @P6 STG.E.U16 desc[UR24][R72.64], R78 ;  /* 0x0000004e48006986 */ /* 0x000fe2000c101518 */
[----:B------:R-:W-:Y:S01]  /*1c0b0*/  ISETP.LT.AND P6, PT, R81, UR14, !P0 ;  /* 0x0000000e51007c0c */ /* 0x000fe2000c7c1270 */
[----:B------:R-:W-:Y:S01]  /*1c0c0*/  VIADD R79, R93, 0x41 ;  /* 0x000000415d4f7836 */ /* 0x000fe20000000000 */
[C---:B------:R-:W-:Y:S01]  /*1c0d0*/  ISETP.LT.AND P0, PT, R92.reuse, UR32, !P0 ;  /* 0x000000205c007c0c */ /* 0x040fe2000c701270 */
[----:B------:R0:W-:Y:S01]  /*1c0e0*/  @P2 STG.E.U16 desc[UR24][R70.64], R76 ;  /* 0x0000004c46002986 */ /* 0x0001e2000c101518 */
[----:B------:R-:W-:Y:S01]  /*1c0f0*/  ISETP.LT.AND P2, PT, R81, UR12, !P5 ;  /* 0x0000000c51007c0c */ /* 0x000fe2000ef41270 */
[----:B------:R-:W1:Y:S01]  /*1c100*/  LDCU UR12, c[0x0][0x398] ;  /* 0x00007300ff0c77ac */ /* 0x000e620008000800 */
[----:B-----5:R-:W-:Y:S01]  /*1c110*/  ISETP.LT.AND P5, PT, R92, UR30, !P5 ;  /* 0x0000001e5c007c0c */ /* 0x020fe2000efa1270 */
[----:B------:R-:W5:Y:S01]  /*1c120*/  LDCU UR14, c[0x0][0x398] ;  /* 0x00007300ff0e77ac */ /* 0x000f620008000800 */
[----:B0-----:R-:W-:Y:S01]  /*1c130*/  F2FP.BF16.F32.PACK_AB R71, R87, R86 ;  /* 0x000000565747723e */ /* 0x001fe200000010ff */
[----:B------:R-:W-:-:S02]  /*1c140*/  VIADD R70, R0, UR8 ;  /* 0x0000000800467c36 */ /* 0x000fc40008000000 */
[----:B------:R-:W-:Y:S01]  /*1c150*/  IMAD.WIDE R76, R0, 0x2, R2 ;  /* 0x00000002004c7825 */ /* 0x000fe200078e0202 */
[C---:B------:R-:W-:Y:S02]  /*1c160*/  PRMT R80, R71.reuse, 0x7610, R80 ;  /* 0x0000761047507816 */ /* 0x040fe40000000050 */
[----:B------:R-:W-:Y:S01]  /*1c170*/  PRMT R71, R71, 0x7632, R71 ;  /* 0x0000763247477816 */ /* 0x000fe20000000047 */
[----:B------:R-:W-:Y:S02]  /*1c180*/  IMAD.WIDE R72, R70, 0x2, R2 ;  /* 0x0000000246487825 */ /* 0x000fe400078e0202 */
[----:B------:R0:W-:Y:S01]  /*1c190*/  @P2 STG.E.U16 desc[UR24][R76.64], R80 ;  /* 0x000000504c002986 */ /* 0x0001e2000c101518 */
[----:B---3--:R-:W-:Y:S01]  /*1c1a0*/  ISETP.GE.AND P2, PT, R79, UR6, PT ;  /* 0x000000064f007c0c */ /* 0x008fe2000bf46270 */
[----:B------:R-:W3:Y:S01]  /*1c1b0*/  LDCU UR6, c[0x0][0x39c] ;  /* 0x00007380ff0677ac */ /* 0x000ee20008000800 */
[----:B0-----:R-:W-:Y:S02]  /*1c1c0*/  F2FP.BF16.F32.PACK_AB R76, R83, R82 ;  /* 0x00000052534c723e */ /* 0x001fe400000010ff */
[----:B--2---:R-:W-:Y:S01]  /*1c1d0*/  F2FP.BF16.F32.PACK_AB R78, R75, R88 ;  /* 0x000000584b4e723e */ /* 0x004fe200000010ff */
[----:B------:R-:W-:-:S04]  /*1c1e0*/  IMAD.WIDE R74, R0, 0x2, R68 ;  /* 0x00000002004a7825 */ /* 0x000fc800078e0244 */
[----:B------:R-:W-:Y:S01]  /*1c1f0*/  VIADD R0, R93, 0x42 ;  /* 0x000000425d007836 */ /* 0x000fe20000000000 */
[----:B------:R0:W-:Y:S01]  /*1c200*/  @P5 STG.E.U16 desc[UR24][R74.64], R71 ;  /* 0x000000474a005986 */ /* 0x0001e2000c101518 */
[----:B------:R-:W-:Y:S01]  /*1c210*/  ISETP.LT.AND P5, PT, R81, UR18, !P4 ;  /* 0x0000001251007c0c */ /* 0x000fe2000e7a1270 */
[----:B------:R-:W2:Y:S02]  /*1c220*/  LDCU UR18, c[0x0][0x398] ;  /* 0x00007300ff1277ac */ /* 0x000ea40008000800 */
[----:B------:R3:W-:Y:S01]  /*1c230*/  @P6 STG.E.U16 desc[UR24][R72.64], R78 ;  /* 0x0000004e48006986 */ /* 0x0007e2000c101518 */
[----:B-1----:R-:W-:Y:S01]  /*1c240*/  ISETP.GE.AND P6, PT, R0, UR4, PT ;  /* 0x0000000400007c0c */ /* 0x002fe2000bfc6270 */
[----:B------:R-:W-:Y:S01]  /*1c250*/  VIADD R0, R70, UR8 ;  /* 0x0000000846007c36 */ /* 0x000fe20008000000 */
[----:B0-----:R-:W-:Y:S01]  /*1c260*/  PRMT R75, R78, 0x7632, R75 ;  /* 0x000076324e4b7816 */ /* 0x001fe2000000004b */
[----:B------:R-:W0:Y:S01]  /*1c270*/  LDCU UR4, c[0x0][0x39c] ;  /* 0x00007380ff0477ac */ /* 0x000e220008000800 */
[----:B------:R-:W-:Y:S01]  /*1c280*/  F2FP.BF16.F32.PACK_AB R74, R85, R84 ;  /* 0x00000054554a723e */ /* 0x000fe200000010ff */
[----:B---3--:R-:W3:Y:S01]  /*1c290*/  LDL.LU R78, [R1+0x1cc] ;  /* 0x0001cc00014e7983 */ /* 0x008ee20000300800 */
[----:B------:R-:W-:-:S03]  /*1c2a0*/  IMAD.WIDE R72, R70, 0x2, R68 ;  /* 0x0000000246487825 */ /* 0x000fc600078e0244 */
[----:B------:R-:W2:Y:S01]  /*1c2b0*/  LDL.LU R79, [R1+0x1d0] ;  /* 0x0001d000014f7983 */ /* 0x000ea20000300800 */
[----:B------:R-:W-:-:S03]  /*1c2c0*/  IMAD.WIDE R70, R0, 0x2, R2 ;  /* 0x0000000200467825 */ /* 0x000fc600078e0202 */
[----:B------:R-:W2:Y:S04]  /*1c2d0*/  LDL.LU R80, [R1+0x1d4] ;  /* 0x0001d40001507983 */ /* 0x000ea80000300800 */
[----:B------:R-:W2:Y:S04]  /*1c2e0*/  LDL.LU R88, [R1+0x1d8] ;  /* 0x0001d80001587983 */ /* 0x000ea80000300800 */
[----:B------:R-:W2:Y:S01]  /*1c2f0*/  LDL.LU R87, [R1+0x1dc] ;  /* 0x0001dc0001577983 */ /* 0x000ea20000300800 */
[----:B------:R-:W-:-:S03]  /*1c300*/  PRMT R77, R74, 0x7632, R77 ;  /* 0x000076324a4d7816 */ /* 0x000fc6000000004d */
[----:B------:R-:W2:Y:S04]  /*1c310*/  LDL.LU R86, [R1+0x1e0] ;  /* 0x0001e00001567983 */ /* 0x000ea80000300800 */
[----:B------:R-:W2:Y:S04]  /*1c320*/  LDL.LU R85, [R1+0x1e8] ;  /* 0x0001e80001557983 */ /* 0x000ea80000300800 */
[----:B------:R-:W2:Y:S04]  /*1c330*/  LDL.LU R84, [R1+0x1e4] ;  /* 0x0001e40001547983 */ /* 0x000ea80000300800 */
[----:B------:R-:W-:Y:S04]  /*1c340*/  @P0 STG.E.U16 desc[UR24][R72.64], R75 ;  /* 0x0000004b48000986 */ /* 0x000fe8000c101518 */
[----:B------:R-:W2:Y:S04]  /*1c350*/  LDL.LU R83, [R1+0x1f0] ;  /* 0x0001f00001537983 */ /* 0x000ea80000300800 */
[----:B------:R1:W-:Y:S04]  /*1c360*/  @P5 STG.E.U16 desc[UR24][R70.64], R74 ;  /* 0x0000004a46005986 */ /* 0x0003e8000c101518 */
[----:B------:R-:W2:Y:S01]  /*1c370*/  LDL.LU R82, [R1+0x1ec] ;  /* 0x0001ec0001527983 */ /* 0x000ea20000300800 */
[----:B-1----:R-:W-:-:S02]  /*1c380*/  VIADD R70, R0, UR8 ;  /* 0x0000000800467c36 */ /* 0x002fc40008000000 */
[----:B------:R-:W-:Y:S02]  /*1c390*/  IMAD.WIDE R74, R0, 0x2, R68 ;  /* 0x00000002004a7825 */ /* 0x000fe400078e0244 */
[----:B------:R-:W2:Y:S01]  /*1c3a0*/  LDL.LU R0, [R1+0x100] ;  /* 0x0001000001007983 */ /* 0x000ea20000300800 */
[----:B------:R-:W-:Y:S02]  /*1c3b0*/  ISETP.LT.AND P4, PT, R92, UR33, !P4 ;  /* 0x000000215c007c0c */ /* 0x000fe4000e781270 */
[----:B------:R-:W-:Y:S01]  /*1c3c0*/  ISETP.LT.AND P0, PT, R81, UR20, !P3 ;  /* 0x0000001451007c0c */ /* 0x000fe2000df01270 */
[----:B------:R-:W-:-:S10]  /*1c3d0*/  IMAD.WIDE R72, R70, 0x2, R2 ;  /* 0x0000000246487825 */ /* 0x000fd400078e0202 */
[----:B------:R1:W-:Y:S01]  /*1c3e0*/  @P4 STG.E.U16 desc[UR24][R74.64], R77 ;  /* 0x0000004d4a004986 */ /* 0x0003e2000c101518 */
[----:B------:R-:W-:Y:S01]  /*1c3f0*/  VIADD R71, R93, 0x43 ;  /* 0x000000435d477836 */ /* 0x000fe20000000000 */
[----:B------:R-:W0:Y:S02]  /*1c400*/  LDCU UR20, c[0x0][0x398] ;  /* 0x00007300ff1477ac */ /* 0x000e240008000800 */
[----:B------:R4:W-:Y:S04]  /*1c410*/  @P0 STG.E.U16 desc[UR24][R72.64], R76 ;  /* 0x0000004c48000986 */ /* 0x0009e8000c101518 */
[----:B-1----:R-:W3:Y:S01]  /*1c420*/  LDL.LU R77, [R1+0x1c8] ;  /* 0x0001c800014d7983 */ /* 0x002ee20000300800 */
[----:B------:R-:W-:-:S03]  /*1c430*/  PRMT R75, R76, 0x7632, R75 ;  /* 0x000076324c4b7816 */ /* 0x000fc6000000004b */
[----:B----4-:R-:W4:Y:S01]  /*1c440*/  LDL.LU R76, [R1+0x1c4] ;  /* 0x0001c400014c7983 */ /* 0x010f220000300800 */
[----:B--2---:R-:W-:Y:S01]  /*1c450*/  F2FP.BF16.F32.PACK_AB R74, R4, R0 ;  /* 0x00000000044a723e */ /* 0x004fe200000010ff */
[----:B------:R-:W-:-:S05]  /*1c460*/  VIADD R4, R93, 0x44 ;  /* 0x000000445d047836 */ /* 0x000fca0000000000 */
[----:B------:R-:W-:Y:S02]  /*1c470*/  ISETP.GE.AND P4, PT, R4, UR6, PT ;  /* 0x0000000604007c0c */ /* 0x000fe4000bf86270 */
[----:B------:R-:W-:Y:S01]  /*1c480*/  ISETP.LT.AND P3, PT, R92, UR22, !P3 ;  /* 0x000000165c007c0c */ /* 0x000fe2000df61270 */
[----:B------:R-:W2:Y:S01]  /*1c490*/  LDL.LU R4, [R1+0x104] ;  /* 0x0001040001047983 */ /* 0x000ea20000300800 */
[----:B------:R-:W-:Y:S01]  /*1c4a0*/  ISETP.LT.AND P0, PT, R81, UR7, !P1 ;  /* 0x0000000751007c0c */ /* 0x000fe2000cf01270 */
[C---:B------:R-:W-:Y:S01]  /*1c4b0*/  VIADD R0, R70.reuse, UR8 ;  /* 0x0000000846007c36 */ /* 0x040fe20008000000 */
[----:B0-----:R-:W-:Y:S01]  /*1c4c0*/  ISETP.GE.AND P5, PT, R71, UR4, PT ;  /* 0x0000000447007c0c */ /* 0x001fe2000bfa6270 */
[----:B------:R-:W-:Y:S01]  /*1c4d0*/  IMAD.WIDE R72, R70, 0x2, R68 ;  /* 0x0000000246487825 */ /* 0x000fe200078e0244 */
[----:B------:R-:W0:Y:S01]  /*1c4e0*/  LDCU UR4, c[0x0][0x39c] ;  /* 0x00007380ff0477ac */ /* 0x000e220008000800 */
[----:B------:R-:W-:Y:S02]  /*1c4f0*/  ISETP.LT.AND P1, PT, R92, UR16, !P1 ;  /* 0x000000105c007c0c */ /* 0x000fe4000cf21270 */
[C---:B------:R-:W-:Y:S01]  /*1c500*/  IMAD.WIDE R70, R0.reuse, 0x2, R2 ;  /* 0x0000000200467825 */ /* 0x040fe200078e0202 */
[----:B------:R-:W1:Y:S03]  /*1c510*/  LDCU UR6, c[0x0][0x39c] ;  /* 0x00007380ff0677ac */ /* 0x000e660008000800 */
[----:B------:R0:W-:Y:S01]  /*1c520*/  @P3 STG.E.U16 desc[UR24][R72.64], R75 ;  /* 0x0000004b48003986 */ /* 0x0001e2000c101518 */
[----:B------:R-:W1:Y:S03]  /*1c530*/  LDCU UR7, c[0x0][0x398] ;  /* 0x00007300ff0777ac */ /* 0x000e660008000800 */
[----:B------:R3:W-:Y:S01]  /*1c540*/  @P0 STG.E.U16 desc[UR24][R70.64], R74 ;  /* 0x0000004a46000986 */ /* 0x0007e2000c101518 */
[----:B------:R-:W1:Y:S01]  /*1c550*/  LDCU UR22, c[0x0][0x398] ;  /* 0x00007300ff1677ac */ /* 0x000e620008000800 */
[----:B------:R-:W1:Y:S01]  /*1c560*/  LDCU UR16, c[0x0][0x398] ;  /* 0x00007300ff1077ac */ /* 0x000e620008000800 */
[----:B0-----:R-:W-:Y:S01]  /*1c570*/  IMAD.WIDE R72, R0, 0x2, R68 ;  /* 0x0000000200487825 */ /* 0x001fe200078e0244 */
[----:B---3--:R-:W-:-:S03]  /*1c580*/  PRMT R74, R74, 0x7632, R74 ;  /* 0x000076324a4a7816 */ /* 0x008fc6000000004a */
[----:B------:R-:W-:Y:S02]  /*1c590*/  VIADD R75, R93, 0x45 ;  /* 0x000000455d4b7836 */ /* 0x000fe40000000000 */
[----:B------:R0:W-:Y:S03]  /*1c5a0*/  @P1 STG.E.U16 desc[UR24][R72.64], R74 ;  /* 0x0000004a48001986 */ /* 0x0001e6000c101518 */
[----:B------:R-:W-:Y:S01]  /*1c5b0*/  ISETP.GE.AND P3, PT, R75, UR4, PT ;  /* 0x000000044b007c0c */ /* 0x000fe2000bf66270 */
[----:B------:R-:W3:Y:S01]  /*1c5c0*/  LDCU UR4, c[0x0][0x39c] ;  /* 0x00007380ff0477ac */ /* 0x000ee20008000800 */
[----:B0-----:R-:W-:-:S05]  /*1c5d0*/  VIADD R72, R93, 0x46 ;  /* 0x000000465d487836 */ /* 0x001fca0000000000 */
[----:B-1----:R-:W-:Y:S01]  /*1c5e0*/  ISETP.GE.AND P1, PT, R72, UR6, PT ;  /* 0x0000000648007c0c */ /* 0x002fe2000bf26270 */
[----:B------:R-:W0:Y:S01]  /*1c5f0*/  LDCU UR6, c[0x0][0x39c] ;  /* 0x00007380ff0677ac */ /* 0x000e220008000800 */
[----:B--2---:R-:W-:Y:S01]  /*1c600*/  F2FP.BF16.F32.PACK_AB R5, R5, R4 ;  /* 0x000000040505723e */ /* 0x004fe200000010ff */
[----:B------:R-:W-:Y:S02]  /*1c610*/  VIADD R4, R0, UR8 ;  /* 0x0000000800047c36 */ /* 0x000fe40008000000 */
[----:B------:R-:W2:Y:S04]  /*1c620*/  LDL.LU R0, [R1+0x108] ;  /* 0x0001080001007983 */ /* 0x000ea80000300800 */
[----:B------:R-:W3:Y:S04]  /*1c630*/  LDL.LU R75, [R1+0x1c0] ;  /* 0x0001c000014b7983 */ /* 0x000ee80000300800 */
[----:B------:R-:W3:Y:S04]  /*1c640*/  LDL.LU R74, [R1+0x1bc] ;  /* 0x0001bc00014a7983 */ /* 0x000ee80000300800 */
[----:B------:R-:W3:Y:S01]  /*1c650*/  LDL.LU R72, [R1+0x10c] ;  /* 0x00010c0001487983 */ /* 0x000ee20000300800 */
[----:B------:R-:W-:Y:S01]  /*1c660*/  ISETP.LT.AND P0, PT, R81, UR10, !P2 ;  /* 0x0000000a51007c0c */ /* 0x000fe2000d701270 */
[----:B------:R-:W-:Y:S01]  /*1c670*/  IMAD.WIDE R70, R4, 0x2, R2 ;  /* 0x0000000204467825 */ /* 0x000fe200078e0202 */
[C---:B------:R-:W-:Y:S01]  /*1c680*/  ISETP.LT.AND P2, PT, R92.reuse, UR12, !P2 ;  /* 0x0000000c5c007c0c */ /* 0x040fe2000d741270 */
[----:B------:R-:W1:Y:S01]  /*1c690*/  LDCU UR10, c[0x0][0x398] ;  /* 0x00007300ff0a77ac */ /* 0x000e620008000800 */
[----:B------:R-:W-:Y:S01]  /*1c6a0*/  PRMT R73, R5, 0x7632, R73 ;  /* 0x0000763205497816 */ /* 0x000fe20000000049 */
[----:B------:R-:W0:Y:S08]  /*1c6b0*/  LDCU UR12, c[0x0][0x398] ;  /* 0x00007300ff0c77ac */ /* 0x000e300008000800 */
[----:B------:R0:W-:Y:S01]  /*1c6c0*/  @P0 STG.E.U16 desc[UR24][R70.64], R5 ;  /* 0x0000000546000986 */ /* 0x0001e2000c101518 */
[----:B-----5:R-:W-:Y:S01]  /*1c6d0*/  ISETP.LT.AND P0, PT, R81, UR14, !P6 ;  /* 0x0000000e51007c0c */ /* 0x020fe2000f701270 */
[----:B------:R-:W5:Y:S01]  /*1c6e0*/  LDCU UR14, c[0x0][0x398] ;  /* 0x00007300ff0e77ac */ /* 0x000f620008000800 */
[----:B------:R-:W-:Y:S01]  /*1c6f0*/  ISETP.LT.AND P6, PT, R92, UR18, !P6 ;  /* 0x000000125c007c0c */ /* 0x000fe2000f7c1270 */
[----:B------:R-:W1:Y:S01]  /*1c700*/  LDCU UR18, c[0x0][0x398] ;  /* 0x00007300ff1277ac */ /* 0x000e620008000800 */
[----:B0-----:R-:W-:-:S05]  /*1c710*/  IMAD.WIDE R70, R4, 0x2, R68 ;  /* 0x0000000204467825 */ /* 0x001fca00078e0244 */
[----:B------:R0:W-:Y:S01]  /*1c720*/  @P2 STG.E.U16 desc[UR24][R70.64], R73 ;  /* 0x0000004946002986 */ /* 0x0001e2000c101518 */
[----:B--2---:R-:W-:Y:S01]  /*1c730*/  F2FP.BF16.F32.PACK_AB R6, R6, R0 ;  /* 0x000000000606723e */ /* 0x004fe200000010ff */
[----:B------:R-:W-:-:S04]  /*1c740*/  VIADD R0, R4, UR8 ;  /* 0x0000000804007c36 */ /* 0x000fc80008000000 */
[----:B------:R-:W-:Y:S01]  /*1c750*/  IMAD.WIDE R4, R0, 0x2, R2 ;  /* 0x0000000200047825 */ /* 0x000fe200078e0202 */
[----:B0-----:R-:W-:-:S03]  /*1c760*/  PRMT R73, R6, 0x7632, R73 ;  /* 0x0000763206497816 */ /* 0x001fc60000000049 */
[C---:B------:R-:W-:Y:S01]  /*1c770*/  IMAD.WIDE R70, R0.reuse, 0x2, R68 ;  /* 0x0000000200467825 */ /* 0x040fe200078e0244 */
[----:B------:R0:W-:Y:S04]  /*1c780*/  @P0 STG.E.U16 desc[UR24][R4.64], R6 ;  /* 0x0000000604000986 */ /* 0x0001e8000c101518 */
[----:B------:R2:W-:Y:S01]  /*1c790*/  @P6 STG.E.U16 desc[UR24][R70.64], R73 ;  /* 0x0000004946006986 */ /* 0x0005e2000c101518 */
[----:B0-----:R-:W-:-:S03]  /*1c7a0*/  VIADD R4, R0, UR8 ;  /* 0x0000000800047c36 */ /* 0x001fc60008000000 */
[----:B------:R-:W4:Y:S01]  /*1c7b0*/  LDL.LU R0, [R1+0x110] ;  /* 0x0001100001007983 */ /* 0x000f220000300800 */
[----:B---3--:R-:W-:Y:S01]  /*1c7c0*/  F2FP.BF16.F32.PACK_AB R5, R7, R72 ;  /* 0x000000480705723e */ /* 0x008fe200000010ff */
[C---:B------:R-:W-:Y:S02]  /*1c7d0*/  VIADD R72, R93.reuse, 0x47 ;  /* 0x000000475d487836 */ /* 0x040fe40000000000 */
[----:B--2---:R-:W-:-:S03]  /*1c7e0*/  VIADD R70, R93, 0x48 ;  /* 0x000000485d467836 */ /* 0x004fc60000000000 */
[----:B------:R-:W-:Y:S02]  /*1c7f0*/  ISETP.GE.AND P2, PT, R72, UR4, PT ;  /* 0x0000000448007c0c */ /* 0x000fe4000bf46270 */
[----:B------:R-:W-:Y:S01]  /*1c800*/  ISETP.LT.AND P0, PT, R81, UR20, !P5 ;  /* 0x0000001451007c0c */ /* 0x000fe2000ef01270 */
[----:B------:R-:W2:Y:S01]  /*1c810*/  LDL.LU R72, [R1+0x1b4] ;  /* 0x0001b40001487983 */ /* 0x000ea20000300800 */
[----:B------:R-:W-:Y:S01]  /*1c820*/  ISETP.GE.AND P6, PT, R70, UR6, PT ;  /* 0x0000000646007c0c */ /* 0x000fe2000bfc6270 */
[----:B------:R-:W-:Y:S01]  /*1c830*/  IMAD.WIDE R6, R4, 0x2, R2 ;  /* 0x0000000204067825 */ /* 0x000fe200078e0202 */
[C---:B------:R-:W-:Y:S01]  /*1c840*/  ISETP.LT.AND P5, PT, R92.reuse, UR26, !P5 ;  /* 0x0000001a5c007c0c */ /* 0x040fe2000efa1270 */
[----:B------:R-:W3:Y:S01]  /*1c850*/  LDL.LU R73, [R1+0x1b8] ;  /* 0x0001b80001497983 */ /* 0x000ee20000300800 */
[----:B------:R-:W-:Y:S01]  /*1c860*/  PRMT R71, R5, 0x7632, R71 ;  /* 0x0000763205477816 */ /* 0x000fe20000000047 */
[----:B------:R-:W0:Y:S02]  /*1c870*/  LDCU UR4, c[0x0][0x39c] ;  /* 0x00007380ff0477ac */ /* 0x000e240008000800 */
[----:B------:R-:W2:Y:S01]  /*1c880*/  LDL.LU R70, [R1+0x114] ;  /* 0x0001140001467983 */ /* 0x000ea20000300800 */
[----:B------:R-:W0:Y:S03]  /*1c890*/  LDCU UR6, c[0x0][0x39c] ;  /* 0x00007380ff0677ac */ /* 0x000e260008000800 */
[----:B------:R1:W-:Y:S01]  /*1c8a0*/  @P0 STG.E.U16 desc[UR24][R6.64], R5 ;  /* 0x0000000506000986 */ /* 0x0003e2000c101518 */
[----:B------:R-:W-:Y:S01]  /*1c8b0*/  ISETP.LT.AND P0, PT, R81, UR7, !P4 ;  /* 0x0000000751007c0c */ /* 0x000fe2000e701270 */
[----:B------:R-:W0:Y:S01]  /*1c8c0*/  LDCU UR20, c[0x0][0x398] ;  /* 0x00007300ff1477ac */ /* 0x000e220008000800 */
[----:B------:R-:W-:Y:S01]  /*1c8d0*/  ISETP.LT.AND P4, PT, R92, UR22, !P4 ;  /* 0x000000165c007c0c */ /* 0x000fe2000e781270 */
[----:B------:R-:W0:Y:S01]  /*1c8e0*/  LDCU UR7, c[0x0][0x398] ;  /* 0x00007300ff0777ac */ /* 0x000e220008000800 */
[----:B------:R-:W0:Y:S01]  /*1c8f0*/  LDCU UR26, c[0x0][0x398] ;  /* 0x00007300ff1a77ac */ /* 0x000e220008000800 */
[----:B-1----:R-:W-:Y:S01]  /*1c900*/  IMAD.WIDE R6, R4, 0x2, R68 ;  /* 0x0000000204067825 */ /* 0x002fe200078e0244 */
[----:B------:R-:W1:Y:S04]  /*1c910*/  LDCU UR22, c[0x0][0x398] ;  /* 0x00007300ff1677ac */ /* 0x000e680008000800 */
[----:B------:R0:W-:Y:S01]  /*1c920*/  @P5 STG.E.U16 desc[UR24][R6.64], R71 ;  /* 0x0000004706005986 */ /* 0x0001e2000c101518 */
[----:B----4-:R-:W-:Y:S01]  /*1c930*/  F2FP.BF16.F32.PACK_AB R8, R8, R0 ;  /* 0x000000000808723e */ /* 0x010fe200000010ff */
[----:B------:R-:W-:-:S04]  /*1c940*/  VIADD R0, R4, UR8 ;  /* 0x0000000804007c36 */ /* 0x000fc80008000000 */
[----:B------:R-:W-:Y:S01]  /*1c950*/  IMAD.WIDE R4, R0, 0x2, R2 ;  /* 0x0000000200047825 */ /* 0x000fe200078e0202 */
[----:B0-----:R-:W-:-:S04]  /*1c960*/  PRMT R71, R8, 0x7632, R71 ;  /* 0x0000763208477816 */ /* 0x001fc80000000047 */
[----:B------:R2:W-:Y:S02]  /*1c970*/  @P0 STG.E.U16 desc[UR24][R4.64], R8 ;  /* 0x0000000804000986 */ /* 0x0005e4000c101518 */
[----:B--2---:R-:W-:Y:S01]  /*1c980*/  F2FP.BF16.F32.PACK_AB R5, R9, R70 ;  /* 0x000000460905723e */ /* 0x004fe200000010ff */
[C---:B------:R-:W-:Y:S02]  /*1c990*/  VIADD R4, R0.reuse, UR8 ;  /* 0x0000000800047c36 */ /* 0x040fe40008000000 */
[----:B------:R-:W-:Y:S02]  /*1c9a0*/  IMAD.WIDE R8, R0, 0x2, R68 ;  /* 0x0000000200087825 */ /* 0x000fe400078e0244 */
[----:B------:R-:W2:Y:S02]  /*1c9b0*/  LDL.LU R0, [R1+0x118] ;  /* 0x0001180001007983 */ /* 0x000ea40000300800 */
[----:B------:R-:W-:Y:S02]  /*1c9c0*/  VIADD R70, R93, 0x49 ;  /* 0x000000495d467836 */ /* 0x000fe40000000000 */
[----:B------:R0:W-:Y:S03]  /*1c9d0*/  @P4 STG.E.U16 desc[UR24][R8.64], R71 ;  /* 0x0000004708004986 */ /* 0x0001e6000c101518 */
[----:B------:R-:W-:-:S02]  /*1c9e0*/  ISETP.GE.AND P5, PT, R70, UR4, PT ;  /* 0x0000000446007c0c */ /* 0x000fc4000bfa6270 */
[----:B------:R-:W-:Y:S01]  /*1c9f0*/  ISETP.LT.AND P0, PT, R81, UR10, !P3 ;  /* 0x0000000a51007c0c */ /* 0x000fe2000df01270 */
[----:B------:R-:W4:Y:S01]  /*1ca00*/  LDL.LU R70, [R1+0x1b0] ;  /* 0x0001b00001467983 */ /* 0x000f220000300800 */
[----:B------:R-:W-:Y:S01]  /*1ca10*/  IMAD.WIDE R6, R4, 0x2, R2 ;  /* 0x0000000204067825 */ /* 0x000fe200078e0202 */
[----:B------:R-:W1:Y:S03]  /*1ca20*/  LDCU UR4, c[0x0][0x39c] ;  /* 0x00007380ff0477ac */ /* 0x000e660008000800 */
[----:B0-----:R-:W-:Y:S01]  /*1ca30*/  VIADD R8, R93, 0x4a ;  /* 0x0000004a5d087836 */ /* 0x001fe20000000000 */
[----:B------:R-:W3:Y:S01]  /*1ca40*/  LDL.LU R71, [R1+0x1ac] ;  /* 0x0001ac0001477983 */ /* 0x000ee20000300800 */
[----:B------:R-:W-:Y:S01]  /*1ca50*/  PRMT R9, R5, 0x7632, R9 ;  /* 0x0000763205097816 */ /* 0x000fe20000000009 */
[----:B------:R-:W0:Y:S02]  /*1ca60*/  LDCU UR10, c[0x0][0x398] ;  /* 0x00007300ff0a77ac */ /* 0x000e240008000800 */
[----:B------:R-:W-:-:S02]  /*1ca70*/  ISETP.GE.AND P4, PT, R8, UR6, PT ;  /* 0x0000000608007c0c */ /* 0x000fc4000bf86270 */
[----:B------:R-:W3:Y:S01]  /*1ca80*/  LDL.LU R8, [R1+0x11c] ;  /* 0x00011c0001087983 */ /* 0x000ee20000300800 */
[C---:B------:R-:W-:Y:S01]  /*1ca90*/  ISETP.LT.AND P3, PT, R92.reuse, UR16, !P3 ;  /* 0x000000105c007c0c */ /* 0x040fe2000df61270 */
[----:B------:R-:W0:Y:S02]  /*1caa0*/  LDCU UR6, c[0x0][0x39c] ;  /* 0x00007380ff0677ac */ /* 0x000e240008000800 */
[----:B------:R1:W-:Y:S01]  /*1cab0*/  @P0 STG.E.U16 desc[UR24][R6.64], R5 ;  /* 0x0000000506000986 */ /* 0x0003e2000c101518 */
[----:B------:R-:W-:Y:S01]  /*1cac0*/  ISETP.LT.AND P0, PT, R81, UR12, !P1 ;  /* 0x0000000c51007c0c */ /* 0x000fe2000cf01270 */
[----:B------:R-:W0:Y:S01]  /*1cad0*/  LDCU UR12, c[0x0][0x398] ;  /* 0x00007300ff0c77ac */ /* 0x000e220008000800 */
[----:B-----5:R-:W-:Y:S01]  /*1cae0*/  ISETP.LT.AND P1, PT, R92, UR14, !P1 ;  /* 0x0000000e5c007c0c */ /* 0x020fe2000cf21270 */
[----:B------:R-:W5:Y:S01]  /*1caf0*/  LDCU UR16, c[0x0][0x398] ;  /* 0x00007300ff1077ac */ /* 0x000f620008000800 */
[----:B------:R-:W0:Y:S01]  /*1cb00*/  LDCU UR14, c[0x0][0x398] ;  /* 0x00007300ff0e77ac */ /* 0x000e220008000800 */
[----:B-1----:R-:W-:-:S05]  /*1cb10*/  IMAD.WIDE R6, R4, 0x2, R68 ;  /* 0x0000000204067825 */ /* 0x002fca00078e0244 */
[----:B------:R-:W-:Y:S01]  /*1cb20*/  @P3 STG.E.U16 desc[UR24][R6.64], R9 ;  /* 0x0000000906003986 */ /* 0x000fe2000c101518 */
[----:B--2---:R-:W-:Y:S01]  /*1cb30*/  F2FP.BF16.F32.PACK_AB R10, R10, R0 ;  /* 0x000000000a0a723e */ /* 0x004fe200000010ff */
[----:B------:R-:W-:-:S04]  /*1cb40*/  VIADD R0, R4, UR8 ;  /* 0x0000000804007c36 */ /* 0x000fc80008000000 */
[----:B------:R-:W-:-:S05]  /*1cb50*/  IMAD.WIDE R4, R0, 0x2, R2 ;  /* 0x0000000200047825 */ /* 0x000fca00078e0202 */
[----:B------:R1:W-:Y:S01]  /*1cb60*/  @P0 STG.E.U16 desc[UR24][R4.64], R10 ;  /* 0x0000000a04000986 */ /* 0x0003e2000c101518 */
[----:B------:R-:W-:Y:S01]  /*1cb70*/  ISETP.LT.AND P0, PT, R81, UR18, !P2 ;  /* 0x0000001251007c0c */ /* 0x000fe2000d701270 */
[----:B------:R-:W2:Y:S01]  /*1cb80*/  LDCU UR18, c[0x0][0x398] ;  /* 0x00007300ff1277ac */ /* 0x000ea20008000800 */
[C---:B-1----:R-:W-:Y:S01]  /*1cb90*/  VIADD R4, R0.reuse, UR8 ;  /* 0x0000000800047c36 */ /* 0x042fe20008000000 */
[----:B---3--:R-:W-:Y:S01]  /*1cba0*/  F2FP.BF16.F32.PACK_AB R11, R11, R8 ;  /* 0x000000080b0b723e */ /* 0x008fe200000010ff */
[----:B------:R-:W-:Y:S01]  /*1cbb0*/  IMAD.WIDE R8, R0, 0x2, R68 ;  /* 0x0000000200087825 */ /* 0x000fe200078e0244 */
[----:B------:R-:W-:Y:S01]  /*1cbc0*/  PRMT R10, R10, 0x7632, R10 ;  /* 0x000076320a0a7816 */ /* 0x000fe2000000000a */
[----:B------:R-:W3:Y:S02]  /*1cbd0*/  LDL.LU R0, [R1+0x120] ;  /* 0x0001200001007983 */ /* 0x000ee40000300800 */
[----:B------:R-:W-:Y:S02]  /*1cbe0*/  IMAD.WIDE R6, R4, 0x2, R2 ;  /* 0x0000000204067825 */ /* 0x000fe400078e0202 */
[----:B------:R1:W-:Y:S04]  /*1cbf0*/  @P1 STG.E.U16 desc[UR24][R8.64], R10 ;  /* 0x0000000a08001986 */ /* 0x0003e8000c101518 */
[----:B------:R0:W-:Y:S01]  /*1cc00*/  @P0 STG.E.U16 desc[UR24][R6.64], R11 ;  /* 0x0000000b06000986 */ /* 0x0001e2000c101518 */
[----:B-1----:R-:W-:Y:S01]  /*1cc10*/  VIADD R8, R93, 0x4c ;  /* 0x0000004c5d087836 */ /* 0x002fe20000000000 */
[----:B------:R-:W-:-:S02]  /*1cc20*/  PRMT R9, R11, 0x7632, R9 ;  /* 0x000076320b097816 */ /* 0x000fc40000000009 */
[----:B0-----:R-:W2:Y:S02]  /*1cc30*/  LDL.LU R11, [R1+0x164] ;  /* 0x00016400010b7983 */ /* 0x001ea40000300800 */
[----:B------:R-:W-:Y:S02]  /*1cc40*/  ISETP.GE.AND P0, PT, R8, UR6, PT ;  /* 0x0000000608007c0c */ /* 0x000fe4000bf06270 */
[----:B------:R-:W-:Y:S01]  /*1cc50*/  ISETP.LT.AND P2, PT, R92, UR20, !P2 ;  /* 0x000000145c007c0c */ /* 0x000fe2000d741270 */
[----:B------:R-:W2:Y:S01]  /*1cc60*/  LDL.LU R8, [R1+0x124] ;  /* 0x0001240001087983 */ /* 0x000ea20000300800 */
[----:B------:R-:W-:Y:S01]  /*1cc70*/  ISETP.LT.AND P1, PT, R81, UR7, !P6 ;  /* 0x0000000751007c0c */ /* 0x000fe2000f721270 */
[----:B------:R-:W-:Y:S02]  /*1cc80*/  VIADD R5, R93, 0x4b ;  /* 0x0000004b5d057836 */ /* 0x000fe40000000000 */
[----:B------:R-:W-:Y:S01]  /*1cc90*/  IMAD.WIDE R6, R4, 0x2, R68 ;  /* 0x0000000204067825 */ /* 0x000fe200078e0244 */
[----:B------:R-:W-:Y:S01]  /*1cca0*/  ISETP.LT.AND P6, PT, R92, UR26, !P6 ;  /* 0x0000001a5c007c0c */ /* 0x000fe2000f7c1270 */
[----:B------:R-:W0:Y:S01]  /*1ccb0*/  LDCU UR6, c[0x0][0x39c] ;  /* 0x00007380ff0677ac */ /* 0x000e220008000800 */
[----:B------:R-:W-:Y:S01]  /*1ccc0*/  ISETP.GE.AND P3, PT, R5, UR4, PT ;  /* 0x0000000405007c0c */ /* 0x000fe2000bf66270 */
[----:B------:R-:W1:Y:S04]  /*1ccd0*/  LDCU UR4, c[0x0][0x39c] ;  /* 0x00007380ff0477ac */ /* 0x000e680008000800 */
[----:B------:R-:W-:Y:S01]  /*1cce0*/  @P2 STG.E.U16 desc[UR24][R6.64], R9 ;  /* 0x0000000906002986 */ /* 0x000fe2000c101518 */
[----:B------:R-:W0:Y:S01]  /*1ccf0*/  LDCU UR7, c[0x0][0x398] ;  /* 0x00007300ff0777ac */ /* 0x000e220008000800 */
[----:B------:R-:W0:Y:S01]  /*1cd00*/  LDCU UR20, c[0x0][0x398] ;  /* 0x00007300ff1477ac */ /* 0x000e220008000800 */
[----:B------:R-:W0:Y:S01]  /*1cd10*/  LDCU UR26, c[0x0][0x398] ;  /* 0x00007300ff1a77ac */ /* 0x000e220008000800 */
[----:B---3--:R-:W-:Y:S01]  /*1cd20*/  F2FP.BF16.F32.PACK_AB R12, R12, R0 ;  /* 0x000000000c0c723e */ /* 0x008fe200000010ff */
[----:B------:R-:W-:-:S04]  /*1cd30*/  VIADD R0, R4, UR8 ;  /* 0x0000000804007c36 */ /* 0x000fc80008000000 */
[----:B------:R-:W-:Y:S01]  /*1cd40*/  IMAD.WIDE R4, R0, 0x2, R2 ;  /* 0x0000000200047825 */ /* 0x000fe200078e0202 */
[----:B------:R-:W-:-:S04]  /*1cd50*/  PRMT R10, R12, 0x7632, R10 ;  /* 0x000076320c0a7816 */ /* 0x000fc8000000000a */
[----:B------:R3:W-:Y:S01]  /*1cd60*/  @P1 STG.E.U16 desc[UR24][R4.64], R12 ;  /* 0x0000000c04001986 */ /* 0x0007e2000c101518 */
[----:B------:R-:W-:Y:S01]  /*1cd70*/  ISETP.LT.AND P1, PT, R81, UR10, !P5 ;  /* 0x0000000a51007c0c */ /* 0x000fe2000ef21270 */
[----:B------:R-:W0:Y:S01]  /*1cd80*/  LDCU UR10, c[0x0][0x398] ;  /* 0x00007300ff0a77ac */ /* 0x000e220008000800 */
[C---:B---3--:R-:W-:Y:S01]  /*1cd90*/  VIADD R4, R0.reuse, UR8 ;  /* 0x0000000800047c36 */ /* 0x048fe20008000000 */
[----:B--2---:R-:W-:Y:S01]  /*1cda0*/  F2FP.BF16.F32.PACK_AB R13, R13, R8 ;  /* 0x000000080d0d723e */ /* 0x004fe200000010ff */
[----:B------:R-:W-:Y:S02]  /*1cdb0*/  IMAD.WIDE R8, R0, 0x2, R68 ;  /* 0x0000000200087825 */ /* 0x000fe400078e0244 */
[----:B------:R-:W2:Y:S02]  /*1cdc0*/  LDL.LU R0, [R1+0x128] ;  /* 0x0001280001007983 */ /* 0x000ea40000300800 */
[----:B------:R-:W-:Y:S02]  /*1cdd0*/  IMAD.WIDE R6, R4, 0x2, R2 ;  /* 0x0000000204067825 */ /* 0x000fe400078e0202 */
[----:B------:R3:W-:Y:S04]  /*1cde0*/  @P6 STG.E.U16 desc[UR24][R8.64], R10 ;  /* 0x0000000a08006986 */ /* 0x0007e8000c101518 */
[----:B------:R0:W-:Y:S01]  /*1cdf0*/  @P1 STG.E.U16 desc[UR24][R6.64], R13 ;  /* 0x0000000d06001986 */ /* 0x0001e2000c101518 */
[----:B---3--:R-:W-:Y:S01]  /*1ce00*/  VIADD R8, R93, 0x4e ;  /* 0x0000004e5d087836 */ /* 0x008fe20000000000 */
[----:B------:R-:W-:-:S02]  /*1ce10*/  PRMT R9, R13, 0x7632, R9 ;  /* 0x000076320d097816 */ /* 0x000fc40000000009 */
[----:B0-----:R-:W3:Y:S02]  /*1ce20*/  LDL.LU R13, [R1+0x168] ;  /* 0x00016800010d7983 */ /* 0x001ee40000300800 */
[----:B------:R-:W-:Y:S02]  /*1ce30*/  ISETP.GE.AND P1, PT, R8, UR6, PT ;  /* 0x0000000608007c0c */ /* 0x000fe4000bf26270 */
[----:B------:R-:W-:Y:S01]  /*1ce40*/  ISETP.LT.AND P5, PT, R92, UR22, !P5 ;  /* 0x000000165c007c0c */ /* 0x000fe2000efa1270 */
[----:B------:R-:W3:Y:S01]  /*1ce50*/  LDL.LU R8, [R1+0x12c] ;  /* 0x00012c0001087983 */ /* 0x000ee20000300800 */
[----:B------:R-:W-:Y:S01]  /*1ce60*/  ISETP.LT.AND P6, PT, R81, UR12, !P4 ;  /* 0x0000000c51007c0c */ /* 0x000fe2000e7c1270 */
[----:B------:R-:W-:Y:S02]  /*1ce70*/  VIADD R5, R93, 0x4d ;  /* 0x0000004d5d057836 */ /* 0x000fe40000000000 */
[----:B------:R-:W-:Y:S01]  /*1ce80*/  IMAD.WIDE R6, R4, 0x2, R68 ;  /* 0x0000000204067825 */ /* 0x000fe200078e0244 */
[----:B-----5:R-:W-:Y:S01]  /*1ce90*/  ISETP.LT.AND P4, PT, R92, UR16, !P4 ;  /* 0x000000105c007c0c */ /* 0x020fe2000e781270 */
[----:B------:R-:W0:Y:S01]  /*1cea0*/  LDCU UR6, c[0x0][0x39c] ;  /* 0x00007380ff0677ac */ /* 0x000e220008000800 */
[----:B-1----:R-:W-:Y:S01]  /*1ceb0*/  ISETP.GE.AND P2, PT, R5, UR4, PT ;  /* 0x0000000405007c0c */ /* 0x002fe2000bf46270 */
[----:B------:R-:W1:Y:S04]  /*1cec0*/  LDCU UR4, c[0x0][0x39c] ;  /* 0x00007380ff0477ac */ /* 0x000e680008000800 */
[----:B------:R-:W-:Y:S01]  /*1ced0*/  @P5 STG.E.U16 desc[UR24][R6.64], R9 ;  /* 0x0000000906005986 */ /* 0x000fe2000c101518 */
[----:B------:R-:W5:Y:S01]  /*1cee0*/  LDCU UR12, c[0x0][0x398] ;  /* 0x00007300ff0c77ac */ /* 0x000f620008000800 */
[----:B------:R-:W0:Y:S01]  /*1cef0*/  LDCU UR22, c[0x0][0x398] ;  /* 0x00007300ff1677ac */ /* 0x000e220008000800 */
[----:B------:R-:W0:Y:S01]  /*1cf00*/  LDCU UR16, c[0x0][0x398] ;  /* 0x00007300ff1077ac */ /* 0x000e220008000800 */
[----:B--2---:R-:W-:Y:S01]  /*1cf10*/  F2FP.BF16.F32.PACK_AB R14, R14, R0 ;  /* 0x000000000e0e723e */ /* 0x004fe200000010ff */
[----:B------:R-:W-:-:S04]  /*1cf20*/  VIADD R0, R4, UR8 ;  /* 0x0000000804007c36 */ /* 0x000fc80008000000 */
[----:B------:R-:W-:Y:S01]  /*1cf30*/  IMAD.WIDE R4, R0, 0x2, R2 ;  /* 0x0000000200047825 */ /* 0x000fe200078e0202 */
[----:B------:R-:W-:-:S04]  /*1cf40*/  PRMT R10, R14, 0x7632, R10 ;  /* 0x000076320e0a7816 */ /* 0x000fc8000000000a */
[----:B------:R2:W-:Y:S01]  /*1cf50*/  @P6 STG.E.U16 desc[UR24][R4.64], R14 ;  /* 0x0000000e04006986 */ /* 0x0005e2000c101518 */
[----:B------:R-:W-:Y:S01]  /*1cf60*/  ISETP.LT.AND P6, PT, R81, UR14, !P3 ;  /* 0x0000000e51007c0c */ /* 0x000fe2000dfc1270 */
[----:B------:R-:W0:Y:S01]  /*1cf70*/  LDCU UR14, c[0x0][0x398] ;  /* 0x00007300ff0e77ac */ /* 0x000e220008000800 */
[C---:B--2---:R-:W-:Y:S01]  /*1cf80*/  VIADD R4, R0.reuse, UR8 ;  /* 0x0000000800047c36 */ /* 0x044fe20008000000 */
[----:B------:R-:W2:Y:S01]  /*1cf90*/  LDL.LU R14, [R1+0x1a8] ;  /* 0x0001a800010e7983 */ /* 0x000ea20000300800 */
[----:B---3--:R-:W-:Y:S01]  /*1cfa0*/  F2FP.BF16.F32.PACK_AB R15, R15, R8 ;  /* 0x000000080f0f723e */ /* 0x008fe200000010ff */
[----:B------:R-:W-:Y:S02]  /*1cfb0*/  IMAD.WIDE R8, R0, 0x2, R68 ;  /* 0x0000000200087825 */ /* 0x000fe400078e0244 */
[----:B------:R-:W3:Y:S02]  /*1cfc0*/  LDL.LU R0, [R1+0x130] ;  /* 0x0001300001007983 */ /* 0x000ee40000300800 */
[----:B------:R-:W-:-:S02]  /*1cfd0*/  IMAD.WIDE R6, R4, 0x2, R2 ;  /* 0x0000000204067825 */ /* 0x000fc400078e0202 */
[----:B------:R0:W-:Y:S04]  /*1cfe0*/  @P4 STG.E.U16 desc[UR24][R8.64], R10 ;  /* 0x0000000a08004986 */ /* 0x0001e8000c101518 */
[----:B------:R1:W-:Y:S01]  /*1cff0*/  @P6 STG.E.U16 desc[UR24][R6.64], R15 ;  /* 0x0000000f06006986 */ /* 0x0003e2000c101518 */
[----:B0-----:R-:W-:Y:S01]  /*1d000*/  VIADD R8, R93, 0x50 ;  /* 0x000000505d087836 */ /* 0x001fe20000000000 */
[----:B------:R-:W-:Y:S02]  /*1d010*/  PRMT R9, R15, 0x7632, R9 ;  /* 0x000076320f097816 */ /* 0x000fe40000000009 */
[----:B-1----:R-:W2:Y:S02]  /*1d020*/  LDL.LU R15, [R1+0x16c] ;  /* 0x00016c00010f7983 */ /* 0x002ea40000300800 */
[----:B------:R-:W-:-:S02]  /*1d030*/  ISETP.GE.AND P4, PT, R8, UR6, PT ;  /* 0x0000000608007c0c */ /* 0x000fc4000bf86270 */
        /* <DEDUP_REMOVED lines=21> */
[----:B------:R-:W3:Y:S01]  /*1d190*/  LDL.LU R16, [R1+0x1a4] ;  /* 0x0001a40001107983 */ /* 0x000ee20000300800 */
[----:B--2---:R-:W-:Y:S01]  /*1d1a0*/  F2FP.BF16.F32.PACK_AB R17, R17, R8 ;  /* 0x000000081111723e */ /* 0x004fe200000010ff */
[----:B------:R-:W-:Y:S02]  /*1d1b0*/  IMAD.WIDE R8, R0, 0x2, R68 ;  /* 0x0000000200087825 */ /* 0x000fe400078e0244 */
[----:B------:R-:W2:Y:S02]  /*1d1c0*/  LDL.LU R0, [R1+0x138] ;  /* 0x0001380001007983 */ /* 0x000ea40000300800 */
[----:B------:R-:W-:-:S02]  /*1d1d0*/  IMAD.WIDE R6, R4, 0x2, R2 ;  /* 0x0000000204067825 */ /* 0x000fc400078e0202 */
[----:B------:R0:W-:Y:S04]  /*1d1e0*/  @P0 STG.E.U16 desc[UR24][R8.64], R10 ;  /* 0x0000000a08000986 */ /* 0x0001e8000c101518 */
[----:B------:R1:W-:Y:S01]  /*1d1f0*/  @P6 STG.E.U16 desc[UR24][R6.64], R17 ;  /* 0x0000001106006986 */ /* 0x0003e2000c101518 */
[----:B0-----:R-:W-:Y:S01]  /*1d200*/  VIADD R8, R93, 0x52 ;  /* 0x000000525d087836 */ /* 0x001fe20000000000 */
[----:B------:R-:W-:Y:S02]  /*1d210*/  PRMT R9, R17, 0x7632, R9 ;  /* 0x0000763211097816 */ /* 0x000fe40000000009 */
[----:B-1----:R-:W3:Y:S02]  /*1d220*/  LDL.LU R17, [R1+0x1a0] ;  /* 0x0001a00001117983 */ /* 0x002ee40000300800 */
[----:B------:R-:W-:-:S02]  /*1d230*/  ISETP.GE.AND P0, PT, R8, UR6, PT ;  /* 0x0000000608007c0c */ /* 0x000fc4000bf06270 */
[----:B------:R-:W-:Y:S01]  /*1d240*/  ISETP.LT.AND P2, PT, R92, UR26, !P2 ;  /* 0x0000001a5c007c0c */ /* 0x000fe2000d741270 */
[----:B------:R-:W3:Y:S01]  /*1d250*/  LDL.LU R8, [R1+0x13c] ;  /* 0x00013c0001087983 */ /* 0x000ee20000300800 */
[----:B-----5:R-:W-:Y:S01]  /*1d260*/  ISETP.LT.AND P6, PT, R81, UR12, !P1 ;  /* 0x0000000c51007c0c */ /* 0x020fe2000cfc1270 */
[----:B------:R-:W-:Y:S02]  /*1d270*/  VIADD R5, R93, 0x51 ;  /* 0x000000515d057836 */ /* 0x000fe40000000000 */
[----:B------:R-:W-:Y:S01]  /*1d280*/  IMAD.WIDE R6, R4, 0x2, R68 ;  /* 0x0000000204067825 */ /* 0x000fe200078e0244 */
[----:B------:R-:W-:Y:S01]  /*1d290*/  ISETP.LT.AND P1, PT, R92, UR22, !P1 ;  /* 0x000000165c007c0c */ /* 0x000fe2000cf21270 */
[----:B------:R-:W0:Y:S01]  /*1d2a0*/  LDCU UR6, c[0x0][0x39c] ;  /* 0x00007380ff0677ac */ /* 0x000e220008000800 */
[----:B------:R-:W-:Y:S01]  /*1d2b0*/  ISETP.GE.AND P3, PT, R5, UR4, PT ;  /* 0x0000000405007c0c */ /* 0x000fe2000bf66270 */
        /* <DEDUP_REMOVED lines=91> */
[----:B------:R-:W-:Y:S01]  /*1d870*/  VIADD R5, R93, 0x57 ;  /* 0x000000575d057836 */ /* 0x000fe20000000000 */
[----:B------:R-:W0:Y:S01]  /*1d880*/  LDCU UR6, c[0x0][0x39c] ;  /* 0x00007380ff0677ac */ /* 0x000e220008000800 */
[----:B------:R-:W-:-:S03]  /*1d890*/  IMAD.WIDE R6, R4, 0x2, R68 ;  /* 0x0000000204067825 */ /* 0x000fc600078e0244 */
[----:B------:R-:W-:Y:S01]  /*1d8a0*/  ISETP.GE.AND P3, PT, R5, UR4, PT ;  /* 0x0000000405007c0c */ /* 0x000fe2000bf66270 */
[----:B------:R-:W1:Y:S04]  /*1d8b0*/  LDCU UR4, c[0x0][0x39c] ;  /* 0x00007380ff0477ac */ /* 0x000e680008000800 */
[----:B------:R-:W-:Y:S01]  /*1d8c0*/  @P2 STG.E.U16 desc[UR24][R6.64], R9 ;  /* 0x0000000906002986 */ /* 0x000fe2000c101518 */
[----:B------:R-:W0:Y:S01]  /*1d8d0*/  LDCU UR22, c[0x0][0x398] ;  /* 0x00007300ff1677ac */ /* 0x000e220008000800 */
[----:B---3--:R-:W-:Y:S01]  /*1d8e0*/  F2FP.BF16.F32.PACK_AB R24, R24, R0 ;  /* 0x000000001818723e */ /* 0x008fe200000010ff */
[----:B------:R-:W-:Y:S01]  /*1d8f0*/  VIADD R0, R4, UR8 ;  /* 0x0000000804007c36 */ /* 0x000fe20008000000 */
[----:B------:R-:W3:Y:S03]  /*1d900*/  LDCU UR7, c[0x0][0x398] ;  /* 0x00007300ff0777ac */ /* 0x000ee60008000800 */
[----:B------:R-:W-:Y:S01]  /*1d910*/  IMAD.WIDE R4, R0, 0x2, R2 ;  /* 0x0000000200047825 */ /* 0x000fe200078e0202 */
[----:B------:R-:W-:-:S04]  /*1d920*/  PRMT R10, R24, 0x7632, R10 ;  /* 0x00007632180a7816 */ /* 0x000fc8000000000a */
[----:B------:R0:W-:Y:S02]  /*1d930*/  @P6 STG.E.U16 desc[UR24][R4.64], R24 ;  /* 0x0000001804006986 */ /* 0x0001e4000c101518 */
[C---:B0-----:R-:W-:Y:S02]  /*1d940*/  VIADD R4, R0.reuse, UR8 ;  /* 0x0000000800047c36 */ /* 0x041fe40008000000 */
[----:B------:R-:W3:Y:S01]  /*1d950*/  LDL.LU R24, [R1+0x184] ;  /* 0x0001840001187983 */ /* 0x000ee20000300800 */
[----:B--2---:R-:W-:Y:S01]  /*1d960*/  F2FP.BF16.F32.PACK_AB R25, R25, R8 ;  /* 0x000000081919723e */ /* 0x004fe200000010ff */
[----:B------:R-:W-:Y:S02]  /*1d970*/  IMAD.WIDE R8, R0, 0x2, R68 ;  /* 0x0000000200087825 */ /* 0x000fe400078e0244 */
[----:B------:R-:W2:Y:S01]  /*1d980*/  LDL.LU R0, [R1+0x158] ;  /* 0x0001580001007983 */ /* 0x000ea20000300800 */
[----:B------:R-:W-:Y:S02]  /*1d990*/  ISETP.LT.AND P1, PT, R92, UR16, !P1 ;  /* 0x000000105c007c0c */ /* 0x000fe4000cf21270 */
[----:B------:R-:W-:Y:S01]  /*1d9a0*/  ISETP.LT.AND P6, PT, R81, UR10, !P5 ;  /* 0x0000000a51007c0c */ /* 0x000fe2000efc1270 */
[----:B------:R-:W-:-:S02]  /*1d9b0*/  VIADD R5, R93, 0x59 ;  /* 0x000000595d057836 */ /* 0x000fc40000000000 */
[----:B------:R-:W-:Y:S01]  /*1d9c0*/  IMAD.WIDE R6, R4, 0x2, R2 ;  /* 0x0000000204067825 */ /* 0x000fe200078e0202 */
[----:B------:R-:W-:Y:S01]  /*1d9d0*/  ISETP.LT.AND P5, PT, R92, UR18, !P5 ;  /* 0x000000125c007c0c */ /* 0x000fe2000efa1270 */
[----:B------:R-:W0:Y:S01]  /*1d9e0*/  LDCU UR10, c[0x0][0x398] ;  /* 0x00007300ff0a77ac */ /* 0x000e220008000800 */
[----:B-1----:R-:W-:Y:S01]  /*1d9f0*/  ISETP.GE.AND P2, PT, R5, UR4, PT ;  /* 0x0000000405007c0c */ /* 0x002fe2000bf46270 */
[----:B------:R-:W1:Y:S04]  /*1da00*/  LDCU UR4, c[0x0][0x39c] ;  /* 0x00007380ff0477ac */ /* 0x000e680008000800 */
[----:B------:R0:W-:Y:S01]  /*1da10*/  @P1 STG.E.U16 desc[UR24][R8.64], R10 ;  /* 0x0000000a08001986 */ /* 0x0001e2000c101518 */
[----:B------:R-:W-:Y:S01]  /*1da20*/  F2FP.BF16.F32.PACK_AB R29, R29, R11 ;  /* 0x0000000b1d1d723e */ /* 0x000fe200000010ff */
[----:B------:R-:W1:Y:S02]  /*1da30*/  LDCU UR16, c[0x0][0x398] ;  /* 0x00007300ff1077ac */ /* 0x000e640008000800 */
[----:B------:R4:W-:Y:S01]  /*1da40*/  @P6 STG.E.U16 desc[UR24][R6.64], R25 ;  /* 0x0000001906006986 */ /* 0x0009e2000c101518 */
[----:B-----5:R-:W-:Y:S01]  /*1da50*/  ISETP.LT.AND P6, PT, R81, UR12, !P4 ;  /* 0x0000000c51007c0c */ /* 0x020fe2000e7c1270 */
[----:B------:R-:W5:Y:S01]  /*1da60*/  LDCU UR12, c[0x0][0x398] ;  /* 0x00007300ff0c77ac */ /* 0x000f620008000800 */
[----:B------:R-:W1:Y:S01]  /*1da70*/  LDCU UR18, c[0x0][0x398] ;  /* 0x00007300ff1277ac */ /* 0x000e620008000800 */
[----:B0-----:R-:W-:Y:S01]  /*1da80*/  IMAD.WIDE R8, R4, 0x2, R68 ;  /* 0x0000000204087825 */ /* 0x001fe200078e0244 */
[----:B----4-:R-:W-:-:S02]  /*1da90*/  PRMT R7, R25, 0x7632, R7 ;  /* 0x0000763219077816 */ /* 0x010fc40000000007 */
[----:B------:R-:W4:Y:S01]  /*1daa0*/  LDL.LU R25, [R1+0x180] ;  /* 0x0001800001197983 */ /* 0x000f220000300800 */
[----:B------:R-:W-:-:S03]  /*1dab0*/  VIADD R6, R4, UR8 ;  /* 0x0000000804067c36 */ /* 0x000fc60008000000 */
[----:B------:R0:W-:Y:S01]  /*1dac0*/  @P5 STG.E.U16 desc[UR24][R8.64], R7 ;  /* 0x0000000708005986 */ /* 0x0001e2000c101518 */
[----:B------:R-:W-:-:S04]  /*1dad0*/  IMAD.WIDE R4, R6, 0x2, R2 ;  /* 0x0000000206047825 */ /* 0x000fc800078e0202 */
[----:B0-----:R-:W-:-:S05]  /*1dae0*/  VIADD R8, R93, 0x5b ;  /* 0x0000005b5d087836 */ /* 0x001fca0000000000 */
[----:B-1----:R-:W-:Y:S01]  /*1daf0*/  ISETP.GE.AND P5, PT, R8, UR4, PT ;  /* 0x0000000408007c0c */ /* 0x002fe2000bfa6270 */
[----:B------:R-:W0:Y:S01]  /*1db00*/  LDCU UR4, c[0x0][0x39c] ;  /* 0x00007380ff0477ac */ /* 0x000e220008000800 */
[----:B--2---:R-:W-:Y:S01]  /*1db10*/  F2FP.BF16.F32.PACK_AB R26, R26, R0 ;  /* 0x000000001a1a723e */ /* 0x004fe200000010ff */
[----:B------:R-:W-:-:S05]  /*1db20*/  VIADD R0, R93, 0x5a ;  /* 0x0000005a5d007836 */ /* 0x000fca0000000000 */
[----:B------:R-:W-:Y:S01]  /*1db30*/  ISETP.GE.AND P1, PT, R0, UR6, PT ;  /* 0x0000000600007c0c */ /* 0x000fe2000bf26270 */
[----:B------:R1:W-:Y:S04]  /*1db40*/  @P6 STG.E.U16 desc[UR24][R4.64], R26 ;  /* 0x0000001a04006986 */ /* 0x0003e8000c101518 */
[----:B------:R-:W2:Y:S01]  /*1db50*/  LDL.LU R0, [R1+0x15c] ;  /* 0x00015c0001007983 */ /* 0x000ea20000300800 */
[----:B------:R-:W-:Y:S01]  /*1db60*/  PRMT R9, R26, 0x7632, R9 ;  /* 0x000076321a097816 */ /* 0x000fe20000000009 */
[----:B------:R-:W0:Y:S02]  /*1db70*/  LDCU UR6, c[0x0][0x39c] ;  /* 0x00007380ff0677ac */ /* 0x000e240008000800 */
[----:B-1----:R-:W3:Y:S04]  /*1db80*/  LDL.LU R26, [R1+0x17c] ;  /* 0x00017c00011a7983 */ /* 0x002ee80000300800 */
[----:B------:R-:W3:Y:S01]  /*1db90*/  LDL.LU R8, [R1+0x160] ;  /* 0x0001600001087983 */ /* 0x000ee20000300800 */
[----:B------:R-:W-:Y:S01]  /*1dba0*/  ISETP.LT.AND P4, PT, R92, UR20, !P4 ;  /* 0x000000145c007c0c */ /* 0x000fe2000e781270 */
[----:B------:R-:W1:Y:S01]  /*1dbb0*/  LDCU UR20, c[0x0][0x398] ;  /* 0x00007300ff1477ac */ /* 0x000e620008000800 */
[----:B------:R-:W-:-:S02]  /*1dbc0*/  ISETP.LT.AND P6, PT, R81, UR14, !P3 ;  /* 0x0000000e51007c0c */ /* 0x000fc4000dfc1270 */
[----:B------:R-:W-:Y:S01]  /*1dbd0*/  ISETP.LT.AND P3, PT, R92, UR26, !P3 ;  /* 0x0000001a5c007c0c */ /* 0x000fe2000df61270 */
[----:B------:R-:W0:Y:S01]  /*1dbe0*/  LDCU UR14, c[0x0][0x398] ;  /* 0x00007300ff0e77ac */ /* 0x000e220008000800 */
[----:B------:R-:W-:Y:S02]  /*1dbf0*/  F2FP.BF16.F32.PACK_AB R30, R30, R13 ;  /* 0x0000000d1e1e723e */ /* 0x000fe400000010ff */
[----:B------:R-:W-:Y:S01]  /*1dc00*/  F2FP.BF16.F32.PACK_AB R31, R31, R15 ;  /* 0x0000000f1f1f723e */ /* 0x000fe200000010ff */
[----:B------:R-:W0:Y:S01]  /*1dc10*/  LDCU UR26, c[0x0][0x398] ;  /* 0x00007300ff1a77ac */ /* 0x000e220008000800 */
[----:B--2---:R-:W-:Y:S01]  /*1dc20*/  F2FP.BF16.F32.PACK_AB R27, R27, R0 ;  /* 0x000000001b1b723e */ /* 0x004fe200000010ff */
[C---:B------:R-:W-:Y:S02]  /*1dc30*/  VIADD R0, R6.reuse, UR8 ;  /* 0x0000000806007c36 */ /* 0x040fe40008000000 */
[----:B------:R-:W-:-:S04]  /*1dc40*/  IMAD.WIDE R6, R6, 0x2, R68 ;  /* 0x0000000206067825 */ /* 0x000fc800078e0244 */
[----:B------:R-:W-:Y:S01]  /*1dc50*/  IMAD.WIDE R4, R0, 0x2, R2 ;  /* 0x0000000200047825 */ /* 0x000fe200078e0202 */
[----:B------:R2:W-:Y:S04]  /*1dc60*/  @P4 STG.E.U16 desc[UR24][R6.64], R9 ;  /* 0x0000000906004986 */ /* 0x0005e8000c101518 */
[----:B------:R0:W-:Y:S01]  /*1dc70*/  @P6 STG.E.U16 desc[UR24][R4.64], R27 ;  /* 0x0000001b04006986 */ /* 0x0001e2000c101518 */
[----:B---3--:R-:W-:Y:S01]  /*1dc80*/  ISETP.LT.AND P6, PT, R81, UR7, !P0 ;  /* 0x0000000751007c0c */ /* 0x008fe2000c7c1270 */
[----:B------:R-:W3:Y:S01]  /*1dc90*/  LDCU UR7, c[0x0][0x398] ;  /* 0x00007300ff0777ac */ /* 0x000ee20008000800 */
[----:B------:R-:W-:Y:S01]  /*1dca0*/  F2FP.BF16.F32.PACK_AB R28, R28, R8 ;  /* 0x000000081c1c723e */ /* 0x000fe200000010ff */
[C---:B------:R-:W-:Y:S01]  /*1dcb0*/  VIADD R8, R0.reuse, UR8 ;  /* 0x0000000800087c36 */ /* 0x040fe20008000000 */
[----:B------:R-:W-:Y:S01]  /*1dcc0*/  PRMT R10, R27, 0x7632, R10 ;  /* 0x000076321b0a7816 */ /* 0x000fe2000000000a */
[----:B--2---:R-:W-:-:S04]  /*1dcd0*/  IMAD.WIDE R6, R0, 0x2, R68 ;  /* 0x0000000200067825 */ /* 0x004fc800078e0244 */
[----:B0-----:R-:W-:Y:S01]  /*1dce0*/  IMAD.WIDE R4, R8, 0x2, R2 ;  /* 0x0000000208047825 */ /* 0x001fe200078e0202 */
[----:B------:R-:W-:Y:S01]  /*1dcf0*/  @P3 STG.E.U16 desc[UR24][R6.64], R10 ;  /* 0x0000000a06003986 */ /* 0x000fe2000c101518 */
[----:B------:R-:W-:Y:S01]  /*1dd00*/  ISETP.LT.AND P0, PT, R92, UR22, !P0 ;  /* 0x000000165c007c0c */ /* 0x000fe2000c701270 */
[----:B------:R-:W0:Y:S02]  /*1dd10*/  LDCU UR22, c[0x0][0x398] ;  /* 0x00007300ff1677ac */ /* 0x000e240008000800 */
[----:B------:R2:W-:Y:S01]  /*1dd20*/  @P6 STG.E.U16 desc[UR24][R4.64], R28 ;  /* 0x0000001c04006986 */ /* 0x0005e2000c101518 */
[----:B------:R-:W-:Y:S01]  /*1dd30*/  ISETP.LT.AND P6, PT, R81, UR10, !P2 ;  /* 0x0000000a51007c0c */ /* 0x000fe2000d7c1270 */
[----:B------:R-:W-:Y:S01]  /*1dd40*/  VIADD R9, R93, 0x5c ;  /* 0x0000005c5d097836 */ /* 0x000fe20000000000 */
[----:B------:R-:W0:Y:S01]  /*1dd50*/  LDCU UR10, c[0x0][0x398] ;  /* 0x00007300ff0a77ac */ /* 0x000e220008000800 */
[C---:B------:R-:W-:Y:S01]  /*1dd60*/  VIADD R11, R8.reuse, UR8 ;  /* 0x00000008080b7c36 */ /* 0x040fe20008000000 */
[----:B------:R-:W4:Y:S02]  /*1dd70*/  LDL.LU R27, [R1+0x178] ;  /* 0x00017800011b7983 */ /* 0x000f240000300800 */
[----:B------:R-:W-:Y:S01]  /*1dd80*/  ISETP.GE.AND P4, PT, R9, UR6, PT ;  /* 0x0000000609007c0c */ /* 0x000fe2000bf86270 */
[----:B------:R-:W-:Y:S01]  /*1dd90*/  IMAD.WIDE R8, R8, 0x2, R68 ;  /* 0x0000000208087825 */ /* 0x000fe200078e0244 */
[----:B--2---:R-:W-:-:S03]  /*1dda0*/  PRMT R5, R28, 0x7632, R5 ;  /* 0x000076321c057816 */ /* 0x004fc60000000005 */
[C---:B------:R-:W-:Y:S01]  /*1ddb0*/  IMAD.WIDE R6, R11.reuse, 0x2, R2 ;  /* 0x000000020b067825 */ /* 0x040fe200078e0202 */
[----:B------:R-:W2:Y:S01]  /*1ddc0*/  LDL.LU R28, [R1+0x174] ;  /* 0x00017400011c7983 */ /* 0x000ea20000300800 */
[----:B------:R-:W-:Y:S01]  /*1ddd0*/  ISETP.LT.AND P2, PT, R92, UR16, !P2 ;  /* 0x000000105c007c0c */ /* 0x000fe2000d741270 */
[----:B------:R-:W0:Y:S02]  /*1dde0*/  LDCU UR6, c[0x0][0x39c] ;  /* 0x00007380ff0677ac */ /* 0x000e240008000800 */
[----:B------:R-:W-:Y:S01]  /*1ddf0*/  @P0 STG.E.U16 desc[UR24][R8.64], R5 ;  /* 0x0000000508000986 */ /* 0x000fe2000c101518 */
[----:B------:R-:W-:Y:S01]  /*1de00*/  VIADD R13, R11, UR8 ;  /* 0x000000080b0d7c36 */ /* 0x000fe20008000000 */
[----:B------:R-:W0:Y:S02]  /*1de10*/  LDCU UR16, c[0x0][0x398] ;  /* 0x00007300ff1077ac */ /* 0x000e240008000800 */
[----:B------:R1:W-:Y:S02]  /*1de20*/  @P6 STG.E.U16 desc[UR24][R6.64], R29 ;  /* 0x0000001d06006986 */ /* 0x0003e4000c101518 */
[----:B-1----:R-:W-:-:S02]  /*1de30*/  PRMT R7, R29, 0x7632, R7 ;  /* 0x000076321d077816 */ /* 0x002fc40000000007 */
[----:B------:R-:W2:Y:S01]  /*1de40*/  LDL.LU R29, [R1+0x170] ;  /* 0x00017000011d7983 */ /* 0x000ea20000300800 */
[----:B-----5:R-:W-:Y:S01]  /*1de50*/  ISETP.LT.AND P6, PT, R81, UR12, !P1 ;  /* 0x0000000c51007c0c */ /* 0x020fe2000cfc1270 */
[----:B------:R-:W-:-:S04]  /*1de60*/  IMAD.WIDE R10, R11, 0x2, R68 ;  /* 0x000000020b0a7825 */ /* 0x000fc800078e0244 */
[C-C-:B------:R-:W-:Y:S01]  /*1de70*/  IMAD.WIDE R4, R13.reuse, 0x2, R2.reuse ;  /* 0x000000020d047825 */ /* 0x140fe200078e0202 */
[----:B------:R1:W-:Y:S01]  /*1de80*/  @P2 STG.E.U16 desc[UR24][R10.64], R7 ;  /* 0x000000070a002986 */ /* 0x0003e2000c101518 */
[----:B------:R-:W-:Y:S01]  /*1de90*/  ISETP.LT.AND P1, PT, R92, UR18, !P1 ;  /* 0x000000125c007c0c */ /* 0x000fe2000cf21270 */
[----:B------:R-:W5:Y:S01]  /*1dea0*/  LDCU UR12, c[0x0][0x398] ;  /* 0x00007300ff0c77ac */ /* 0x000f620008000800 */
[----:B------:R-:W-:Y:S02]  /*1deb0*/  VIADD R15, R13, UR8 ;  /* 0x000000080d0f7c36 */ /* 0x000fe40008000000 */
[----:B------:R-:W-:Y:S01]  /*1dec0*/  VIADD R0, R93, 0x5d ;  /* 0x0000005d5d007836 */ /* 0x000fe20000000000 */
[----:B------:R-:W0:Y:S01]  /*1ded0*/  LDCU UR18, c[0x0][0x398] ;  /* 0x00007300ff1277ac */ /* 0x000e220008000800 */
[----:B------:R3:W-:Y:S01]  /*1dee0*/  @P6 STG.E.U16 desc[UR24][R4.64], R30 ;  /* 0x0000001e04006986 */ /* 0x0007e2000c101518 */
[----:B------:R-:W-:Y:S01]  /*1def0*/  ISETP.LT.AND P6, PT, R81, UR14, !P5 ;  /* 0x0000000e51007c0c */ /* 0x000fe2000efc1270 */
[----:B------:R-:W-:-:S04]  /*1df00*/  IMAD.WIDE R8, R15, 0x2, R2 ;  /* 0x000000020f087825 */ /* 0x000fc800078e0202 */
[----:B-1----:R-:W-:Y:S01]  /*1df10*/  IMAD.WIDE R6, R13, 0x2, R68 ;  /* 0x000000020d067825 */ /* 0x002fe200078e0244 */
[----:B---3--:R-:W-:-:S03]  /*1df20*/  PRMT R5, R30, 0x7632, R5 ;  /* 0x000076321e057816 */ /* 0x008fc60000000005 */
[----:B------:R-:W-:Y:S01]  /*1df30*/  VIADD R11, R15, UR8 ;  /* 0x000000080f0b7c36 */ /* 0x000fe20008000000 */
[----:B------:R-:W-:Y:S01]  /*1df40*/  ISETP.LT.AND P5, PT, R92, UR20, !P5 ;  /* 0x000000145c007c0c */ /* 0x000fe2000efa1270 */
[----:B------:R-:W1:Y:S01]  /*1df50*/  LDCU UR14, c[0x0][0x398] ;  /* 0x00007300ff0e77ac */ /* 0x000e620008000800 */
[----:B------:R3:W-:Y:S01]  /*1df60*/  @P1 STG.E.U16 desc[UR24][R6.64], R5 ;  /* 0x0000000506001986 */ /* 0x0007e2000c101518 */
[----:B------:R-:W-:Y:S01]  /*1df70*/  ISETP.GE.AND P3, PT, R0, UR4, PT ;  /* 0x0000000400007c0c */ /* 0x000fe2000bf66270 */
[----:B------:R-:W-:Y:S01]  /*1df80*/  VIADD R13, R11, UR8 ;  /* 0x000000080b0d7c36 */ /* 0x000fe20008000000 */
[----:B------:R-:W0:Y:S01]  /*1df90*/  LDCU UR4, c[0x0][0x39c] ;  /* 0x00007380ff0477ac */ /* 0x000e220008000800 */
[----:B------:R5:W-:Y:S01]  /*1dfa0*/  @P6 STG.E.U16 desc[UR24][R8.64], R31 ;  /* 0x0000001f08006986 */ /* 0x000be2000c101518 */
[----:B------:R-:W-:Y:S02]  /*1dfb0*/  ISETP.LT.AND P6, PT, R81, UR7, !P4 ;  /* 0x0000000751007c0c */ /* 0x000fe4000e7c1270 */
[----:B------:R-:W-:Y:S01]  /*1dfc0*/  F2FP.BF16.F32.PACK_AB R35, R35, R26 ;  /* 0x0000001a2323723e */ /* 0x000fe200000010ff */
[----:B------:R-:W0:Y:S01]  /*1dfd0*/  LDCU UR20, c[0x0][0x398] ;  /* 0x00007300ff1477ac */ /* 0x000e220008000800 */
[----:B---3--:R-:W-:Y:S01]  /*1dfe0*/  IMAD.WIDE R4, R15, 0x2, R68 ;  /* 0x000000020f047825 */ /* 0x008fe200078e0244 */
[----:B-----5:R-:W-:-:S03]  /*1dff0*/  PRMT R9, R31, 0x7632, R9 ;  /* 0x000076321f097816 */ /* 0x020fc60000000009 */
[----:B------:R-:W-:Y:S01]  /*1e000*/  IMAD.WIDE R6, R11, 0x2, R2 ;  /* 0x000000020b067825 */ /* 0x000fe200078e0202 */
[----:B------:R-:W-:Y:S01]  /*1e010*/  ISETP.LT.AND P4, PT, R92, UR26, !P4 ;  /* 0x0000001a5c007c0c */ /* 0x000fe2000e781270 */
[----:B------:R-:W3:Y:S01]  /*1e020*/  LDCU UR7, c[0x0][0x398] ;  /* 0x00007300ff0777ac */ /* 0x000ee20008000800 */
[----:B------:R5:W-:Y:S01]  /*1e030*/  @P5 STG.E.U16 desc[UR24][R4.64], R9 ;  /* 0x0000000904005986 */ /* 0x000be2000c101518 */
[----:B------:R-:W-:Y:S01]  /*1e040*/  VIADD R0, R93, 0x5e ;  /* 0x0000005e5d007836 */ /* 0x000fe20000000000 */
[----:B----4-:R-:W-:Y:S01]  /*1e050*/  F2FP.BF16.F32.PACK_AB R36, R36, R25 ;  /* 0x000000192424723e */ /* 0x010fe200000010ff */
[----:B------:R-:W4:Y:S03]  /*1e060*/  LDCU UR26, c[0x0][0x398] ;  /* 0x00007300ff1a77ac */ /* 0x000f260008000800 */
[----:B0-----:R-:W-:Y:S01]  /*1e070*/  ISETP.GE.AND P0, PT, R0, UR6, PT ;  /* 0x0000000600007c0c */ /* 0x001fe2000bf06270 */
[----:B-----5:R-:W-:Y:S01]  /*1e080*/  IMAD.WIDE R8, R11, 0x2, R68 ;  /* 0x000000020b087825 */ /* 0x020fe200078e0244 */
[----:B------:R-:W0:Y:S03]  /*1e090*/  LDCU UR6, c[0x0][0x39c] ;  /* 0x00007380ff0677ac */ /* 0x000e260008000800 */
[----:B------:R-:W-:-:S04]  /*1e0a0*/  IMAD.WIDE R4, R13, 0x2, R2 ;  /* 0x000000020d047825 */ /* 0x000fc800078e0202 */
[----:B------:R-:W-:Y:S02]  /*1e0b0*/  VIADD R11, R13, UR8 ;  /* 0x000000080d0b7c36 */ /* 0x000fe40008000000 */
[----:B------:R-:W-:-:S05]  /*1e0c0*/  VIADD R0, R93, 0x5f ;  /* 0x0000005f5d007836 */ /* 0x000fca0000000000 */
[----:B------:R-:W-:Y:S01]  /*1e0d0*/  ISETP.GE.AND P2, PT, R0, UR4, PT ;  /* 0x0000000400007c0c */ /* 0x000fe2000bf46270 */
[C---:B------:R-:W-:Y:S01]  /*1e0e0*/  VIADD R0, R93.reuse, 0x60 ;  /* 0x000000605d007836 */ /* 0x040fe20000000000 */
[----:B------:R-:W5:Y:S04]  /*1e0f0*/  LDCU UR4, c[0x0][0x39c] ;  /* 0x00007380ff0477ac */ /* 0x000f680008000800 */
[----:B0-----:R-:W-:Y:S01]  /*1e100*/  ISETP.GE.AND P1, PT, R0, UR6, PT ;  /* 0x0000000600007c0c */ /* 0x001fe2000bf26270 */
[C---:B------:R-:W-:Y:S01]  /*1e110*/  VIADD R0, R93.reuse, 0x61 ;  /* 0x000000615d007836 */ /* 0x040fe20000000000 */
[----:B------:R-:W0:Y:S04]  /*1e120*/  LDCU UR6, c[0x0][0x39c] ;  /* 0x00007380ff0677ac */ /* 0x000e280008000800 */
[----:B-----5:R-:W-:Y:S01]  /*1e130*/  ISETP.GE.AND P5, PT, R0, UR4, PT ;  /* 0x0000000400007c0c */ /* 0x020fe2000bfa6270 */
[----:B------:R-:W-:Y:S01]  /*1e140*/  VIADD R0, R93, 0x62 ;  /* 0x000000625d007836 */ /* 0x000fe20000000000 */
[----:B------:R-:W5:Y:S01]  /*1e150*/  LDCU UR4, c[0x0][0x39c] ;  /* 0x00007380ff0477ac */ /* 0x000f620008000800 */
[----:B------:R-:W-:-:S02]  /*1e160*/  F2FP.BF16.F32.PACK_AB R37, R37, R24 ;  /* 0x000000182525723e */ /* 0x000fc400000010ff */
[----:B------:R-:W-:Y:S02]  /*1e170*/  F2FP.BF16.F32.PACK_AB R38, R38, R23 ;  /* 0x000000172626723e */ /* 0x000fe400000010ff */
[----:B------:R-:W-:Y:S02]  /*1e180*/  F2FP.BF16.F32.PACK_AB R39, R39, R22 ;  /* 0x000000162727723e */ /* 0x000fe400000010ff */
[----:B------:R-:W-:Y:S02]  /*1e190*/  F2FP.BF16.F32.PACK_AB R40, R40, R21 ;  /* 0x000000152828723e */ /* 0x000fe400000010ff */
[----:B------:R-:W-:Y:S02]  /*1e1a0*/  F2FP.BF16.F32.PACK_AB R41, R41, R20 ;  /* 0x000000142929723e */ /* 0x000fe400000010ff */
[----:B------:R-:W-:Y:S02]  /*1e1b0*/  F2FP.BF16.F32.PACK_AB R42, R42, R19 ;  /* 0x000000132a2a723e */ /* 0x000fe400000010ff */
[----:B------:R-:W-:-:S02]  /*1e1c0*/  F2FP.BF16.F32.PACK_AB R43, R43, R18 ;  /* 0x000000122b2b723e */ /* 0x000fc400000010ff */
[----:B------:R-:W-:Y:S02]  /*1e1d0*/  F2FP.BF16.F32.PACK_AB R44, R44, R17 ;  /* 0x000000112c2c723e */ /* 0x000fe400000010ff */
[----:B--2---:R-:W-:Y:S02]  /*1e1e0*/  F2FP.BF16.F32.PACK_AB R33, R33, R28 ;  /* 0x0000001c2121723e */ /* 0x004fe400000010ff */
[----:B------:R-:W-:-:S05]  /*1e1f0*/  F2FP.BF16.F32.PACK_AB R32, R32, R29 ;  /* 0x0000001d2020723e */ /* 0x000fca00000010ff */
[----:B------:R2:W-:Y:S01]  /*1e200*/  @P6 STG.E.U16 desc[UR24][R6.64], R32 ;  /* 0x0000002006006986 */ /* 0x0005e2000c101518 */
[----:B------:R-:W-:Y:S01]  /*1e210*/  ISETP.LT.AND P6, PT, R81, UR10, !P3 ;  /* 0x0000000a51007c0c */ /* 0x000fe2000dfc1270 */
[----:B------:R-:W0:Y:S01]  /*1e220*/  LDCU UR10, c[0x0][0x398] ;  /* 0x00007300ff0a77ac */ /* 0x000e220008000800 */
[----:B------:R-:W-:Y:S02]  /*1e230*/  ISETP.LT.AND P3, PT, R92, UR22, !P3 ;  /* 0x000000165c007c0c */ /* 0x000fe4000df61270 */
[----:B------:R-:W-:Y:S01]  /*1e240*/  F2FP.BF16.F32.PACK_AB R34, R34, R27 ;  /* 0x0000001b2222723e */ /* 0x000fe200000010ff */
[----:B------:R-:W0:Y:S01]  /*1e250*/  LDCU UR22, c[0x0][0x398] ;  /* 0x00007300ff1677ac */ /* 0x000e220008000800 */
[----:B--2---:R-:W-:-:S05]  /*1e260*/  PRMT R7, R32, 0x7632, R7 ;  /* 0x0000763220077816 */ /* 0x004fca0000000007 */
[----:B------:R2:W-:Y:S04]  /*1e270*/  @P4 STG.E.U16 desc[UR24][R8.64], R7 ;  /* 0x0000000708004986 */ /* 0x0005e8000c101518 */
[----:B------:R0:W-:Y:S01]  /*1e280*/  @P6 STG.E.U16 desc[UR24][R4.64], R33 ;  /* 0x0000002104006986 */ /* 0x0001e2000c101518 */
[----:B------:R-:W-:Y:S01]  /*1e290*/  ISETP.LT.AND P6, PT, R81, UR12, !P0 ;  /* 0x0000000c51007c0c */ /* 0x000fe2000c7c1270 */
[----:B------:R-:W1:Y:S01]  /*1e2a0*/  LDCU UR12, c[0x0][0x398] ;  /* 0x00007300ff0c77ac */ /* 0x000e620008000800 */
[----:B--2---:R-:W-:Y:S01]  /*1e2b0*/  IMAD.WIDE R6, R13, 0x2, R68 ;  /* 0x000000020d067825 */ /* 0x004fe200078e0244 */
[----:B0-----:R-:W-:-:S03]  /*1e2c0*/  PRMT R5, R33, 0x7632, R5 ;  /* 0x0000763221057816 */ /* 0x001fc60000000005 */
[----:B------:R-:W-:Y:S01]  /*1e2d0*/  IMAD.WIDE R8, R11, 0x2, R2 ;  /* 0x000000020b087825 */ /* 0x000fe200078e0202 */
[----:B------:R-:W-:Y:S01]  /*1e2e0*/  ISETP.LT.AND P0, PT, R92, UR16, !P0 ;  /* 0x000000105c007c0c */ /* 0x000fe2000c701270 */
[----:B------:R-:W0:Y:S01]  /*1e2f0*/  LDCU UR16, c[0x0][0x398] ;  /* 0x00007300ff1077ac */ /* 0x000e220008000800 */
[----:B------:R2:W-:Y:S04]  /*1e300*/  @P3 STG.E.U16 desc[UR24][R6.64], R5 ;  /* 0x0000000506003986 */ /* 0x0005e8000c101518 */
[----:B------:R3:W-:Y:S01]  /*1e310*/  @P6 STG.E.U16 desc[UR24][R8.64], R34 ;  /* 0x0000002208006986 */ /* 0x0007e2000c101518 */
[----:B-1----:R-:W-:Y:S01]  /*1e320*/  ISETP.LT.AND P6, PT, R81, UR14, !P2 ;  /* 0x0000000e51007c0c */ /* 0x002fe2000d7c1270 */
[C---:B------:R-:W-:Y:S02]  /*1e330*/  VIADD R13, R11.reuse, UR8 ;  /* 0x000000080b0d7c36 */ /* 0x040fe40008000000 */
[----:B--2---:R-:W-:Y:S01]  /*1e340*/  IMAD.WIDE R4, R11, 0x2, R68 ;  /* 0x000000020b047825 */ /* 0x004fe200078e0244 */
[----:B------:R-:W-:Y:S01]  /*1e350*/  ISETP.GE.AND P4, PT, R0, UR6, PT ;  /* 0x0000000600007c0c */ /* 0x000fe2000bf86270 */
[----:B------:R-:W1:Y:S01]  /*1e360*/  LDCU UR14, c[0x0][0x398] ;  /* 0x00007300ff0e77ac */ /* 0x000e620008000800 */
[----:B---3--:R-:W-:Y:S01]  /*1e370*/  PRMT R9, R34, 0x7632, R9 ;  /* 0x0000763222097816 */ /* 0x008fe20000000009 */
[C---:B------:R-:W-:Y:S01]  /*1e380*/  IMAD.WIDE R6, R13.reuse, 0x2, R2 ;  /* 0x000000020d067825 */ /* 0x040fe200078e0202 */
[----:B------:R-:W-:Y:S01]  /*1e390*/  ISETP.LT.AND P2, PT, R92, UR18, !P2 ;  /* 0x000000125c007c0c */ /* 0x000fe2000d741270 */
[----:B------:R-:W2:Y:S02]  /*1e3a0*/  LDCU UR6, c[0x0][0x39c] ;  /* 0x00007380ff0677ac */ /* 0x000ea40008000800 */
[----:B------:R3:W-:Y:S01]  /*1e3b0*/  @P0 STG.E.U16 desc[UR24][R4.64], R9 ;  /* 0x0000000904000986 */ /* 0x0007e2000c101518 */
[----:B------:R-:W-:Y:S01]  /*1e3c0*/  VIADD R11, R13, UR8 ;  /* 0x000000080d0b7c36 */ /* 0x000fe20008000000 */
[----:B------:R-:W0:Y:S02]  /*1e3d0*/  LDCU UR18, c[0x0][0x398] ;  /* 0x00007300ff1277ac */ /* 0x000e240008000800 */
[----:B------:R1:W-:Y:S01]  /*1e3e0*/  @P6 STG.E.U16 desc[UR24][R6.64], R35 ;  /* 0x0000002306006986 */ /* 0x0003e2000c101518 */
[----:B------:R-:W-:Y:S01]  /*1e3f0*/  ISETP.LT.AND P6, PT, R81, UR7, !P1 ;  /* 0x0000000751007c0c */ /* 0x000fe2000cfc1270 */
[----:B------:R-:W-:-:S02]  /*1e400*/  VIADD R0, R93, 0x63 ;  /* 0x000000635d007836 */ /* 0x000fc40000000000 */
[----:B---3--:R-:W-:Y:S01]  /*1e410*/  IMAD.WIDE R8, R13, 0x2, R68 ;  /* 0x000000020d087825 */ /* 0x008fe200078e0244 */
[----:B-1----:R-:W-:-:S03]  /*1e420*/  PRMT R7, R35, 0x7632, R7 ;  /* 0x0000763223077816 */ /* 0x002fc60000000007 */
[C---:B------:R-:W-:Y:S01]  /*1e430*/  IMAD.WIDE R4, R11.reuse, 0x2, R2 ;  /* 0x000000020b047825 */ /* 0x040fe200078e0202 */
[----:B------:R-:W-:Y:S01]  /*1e440*/  ISETP.LT.AND P1, PT, R92, UR20, !P1 ;  /* 0x000000145c007c0c */ /* 0x000fe2000cf21270 */
[----:B------:R-:W1:Y:S01]  /*1e450*/  LDCU UR7, c[0x0][0x398] ;  /* 0x00007300ff0777ac */ /* 0x000e620008000800 */
[----:B------:R3:W-:Y:S01]  /*1e460*/  @P2 STG.E.U16 desc[UR24][R8.64], R7 ;  /* 0x0000000708002986 */ /* 0x0007e2000c101518 */
[----:B------:R-:W-:Y:S01]  /*1e470*/  VIADD R13, R11, UR8 ;  /* 0x000000080b0d7c36 */ /* 0x000fe20008000000 */
[----:B-----5:R-:W-:Y:S01]  /*1e480*/  ISETP.GE.AND P3, PT, R0, UR4, PT ;  /* 0x0000000400007c0c */ /* 0x020fe2000bf66270 */
[----:B------:R-:W5:Y:S01]  /*1e490*/  LDCU UR20, c[0x0][0x398] ;  /* 0x00007300ff1477ac */ /* 0x000f620008000800 */
[----:B------:R0:W-:Y:S01]  /*1e4a0*/  @P6 STG.E.U16 desc[UR24][R4.64], R36 ;  /* 0x0000002404006986 */ /* 0x0001e2000c101518 */
[----:B------:R-:W-:Y:S01]  /*1e4b0*/  ISETP.LT.AND P6, PT, R81, UR10, !P5 ;  /* 0x0000000a51007c0c */ /* 0x000fe2000efc1270 */
[----:B---3--:R-:W-:Y:S01]  /*1e4c0*/  IMAD.WIDE R6, R11, 0x2, R68 ;  /* 0x000000020b067825 */ /* 0x008fe200078e0244 */
[----:B------:R-:W3:Y:S01]  /*1e4d0*/  LDCU UR4, c[0x0][0x39c] ;  /* 0x00007380ff0477ac */ /* 0x000ee20008000800 */
[----:B0-----:R-:W-:-:S02]  /*1e4e0*/  PRMT R5, R36, 0x7632, R5 ;  /* 0x0000763224057816 */ /* 0x001fc40000000005 */
[C---:B------:R-:W-:Y:S01]  /*1e4f0*/  IMAD.WIDE R8, R13.reuse, 0x2, R2 ;  /* 0x000000020d087825 */ /* 0x040fe200078e0202 */
[----:B----4-:R-:W-:Y:S01]  /*1e500*/  ISETP.LT.AND P5, PT, R92, UR26, !P5 ;  /* 0x0000001a5c007c0c */ /* 0x010fe2000efa1270 */
[----:B------:R-:W0:Y:S01]  /*1e510*/  LDCU UR10, c[0x0][0x398] ;  /* 0x00007300ff0a77ac */ /* 0x000e220008000800 */
[----:B------:R4:W-:Y:S01]  /*1e520*/  @P1 STG.E.U16 desc[UR24][R6.64], R5 ;  /* 0x0000000506001986 */ /* 0x0009e2000c101518 */
[----:B------:R-:W-:Y:S01]  /*1e530*/  VIADD R11, R13, UR8 ;  /* 0x000000080d0b7c36 */ /* 0x000fe20008000000 */
[----:B------:R-:W0:Y:S03]  /*1e540*/  LDCU UR26, c[0x0][0x398] ;  /* 0x00007300ff1a77ac */ /* 0x000e260008000800 */
[----:B------:R1:W-:Y:S01]  /*1e550*/  @P6 STG.E.U16 desc[UR24][R8.64], R37 ;  /* 0x0000002508006986 */ /* 0x0003e2000c101518 */
[----:B------:R-:W-:Y:S01]  /*1e560*/  ISETP.LT.AND P6, PT, R81, UR12, !P4 ;  /* 0x0000000c51007c0c */ /* 0x000fe2000e7c1270 */
[----:B------:R-:W-:-:S02]  /*1e570*/  VIADD R0, R93, 0x64 ;  /* 0x000000645d007836 */ /* 0x000fc40000000000 */
[----:B----4-:R-:W-:Y:S01]  /*1e580*/  IMAD.WIDE R4, R13, 0x2, R68 ;  /* 0x000000020d047825 */ /* 0x010fe200078e0244 */
[----:B-1----:R-:W-:-:S03]  /*1e590*/  PRMT R9, R37, 0x7632, R9 ;  /* 0x0000763225097816 */ /* 0x002fc60000000009 */
[C---:B------:R-:W-:Y:S01]  /*1e5a0*/  IMAD.WIDE R6, R11.reuse, 0x2, R2 ;  /* 0x000000020b067825 */ /* 0x040fe200078e0202 */
[----:B------:R-:W-:Y:S01]  /*1e5b0*/  ISETP.LT.AND P4, PT, R92, UR22, !P4 ;  /* 0x000000165c007c0c */ /* 0x000fe2000e781270 */
[----:B------:R-:W1:Y:S01]  /*1e5c0*/  LDCU UR12, c[0x0][0x398] ;  /* 0x00007300ff0c77ac */ /* 0x000e620008000800 */
[----:B------:R4:W-:Y:S01]  /*1e5d0*/  @P5 STG.E.U16 desc[UR24][R4.64], R9 ;  /* 0x0000000904005986 */ /* 0x0009e2000c101518 */
[----:B------:R-:W-:Y:S01]  /*1e5e0*/  VIADD R13, R11, UR8 ;  /* 0x000000080b0d7c36 */ /* 0x000fe20008000000 */
[----:B--2---:R-:W-:Y:S01]  /*1e5f0*/  ISETP.GE.AND P0, PT, R0, UR6, PT ;  /* 0x0000000600007c0c */ /* 0x004fe2000bf06270 */
[----:B------:R-:W2:Y:S01]  /*1e600*/  LDCU UR22, c[0x0][0x398] ;  /* 0x00007300ff1677ac */ /* 0x000ea20008000800 */
[----:B------:R0:W-:Y:S01]  /*1e610*/  @P6 STG.E.U16 desc[UR24][R6.64], R38 ;  /* 0x0000002606006986 */ /* 0x0001e2000c101518 */
[----:B------:R-:W-:Y:S01]  /*1e620*/  ISETP.LT.AND P6, PT, R81, UR14, !P3 ;  /* 0x0000000e51007c0c */ /* 0x000fe2000dfc1270 */
[----:B----4-:R-:W-:Y:S01]  /*1e630*/  IMAD.WIDE R8, R11, 0x2, R68 ;  /* 0x000000020b087825 */ /* 0x010fe200078e0244 */
[----:B------:R-:W4:Y:S01]  /*1e640*/  LDCU UR6, c[0x0][0x39c] ;  /* 0x00007380ff0677ac */ /* 0x000f220008000800 */
[----:B0-----:R-:W-:-:S02]  /*1e650*/  PRMT R7, R38, 0x7632, R7 ;  /* 0x0000763226077816 */ /* 0x001fc40000000007 */
[C---:B------:R-:W-:Y:S01]  /*1e660*/  IMAD.WIDE R4, R13.reuse, 0x2, R2 ;  /* 0x000000020d047825 */ /* 0x040fe200078e0202 */
[----:B------:R-:W-:Y:S01]  /*1e670*/  ISETP.LT.AND P3, PT, R92, UR16, !P3 ;  /* 0x000000105c007c0c */ /* 0x000fe2000df61270 */
[----:B------:R-:W0:Y:S01]  /*1e680*/  LDCU UR14, c[0x0][0x398] ;  /* 0x00007300ff0e77ac */ /* 0x000e220008000800 */
[----:B------:R1:W-:Y:S01]  /*1e690*/  @P4 STG.E.U16 desc[UR24][R8.64], R7 ;  /* 0x0000000708004986 */ /* 0x0003e2000c101518 */
[----:B------:R-:W-:Y:S01]  /*1e6a0*/  VIADD R11, R13, UR8 ;  /* 0x000000080d0b7c36 */ /* 0x000fe20008000000 */
[----:B------:R-:W0:Y:S03]  /*1e6b0*/  LDCU UR16, c[0x0][0x398] ;  /* 0x00007300ff1077ac */ /* 0x000e260008000800 */
[----:B------:R2:W-:Y:S01]  /*1e6c0*/  @P6 STG.E.U16 desc[UR24][R4.64], R39 ;  /* 0x0000002704006986 */ /* 0x0005e2000c101518 */
[----:B------:R-:W-:Y:S01]  /*1e6d0*/  ISETP.LT.AND P6, PT, R81, UR7, !P0 ;  /* 0x0000000751007c0c */ /* 0x000fe2000c7c1270 */
[----:B------:R-:W-:-:S02]  /*1e6e0*/  VIADD R0, R93, 0x65 ;  /* 0x000000655d007836 */ /* 0x000fc40000000000 */
[----:B-1----:R-:W-:-:S03]  /*1e6f0*/  IMAD.WIDE R6, R13, 0x2, R68 ;  /* 0x000000020d067825 */ /* 0x002fc600078e0244 */
[----:B---3--:R-:W-:Y:S01]  /*1e700*/  ISETP.GE.AND P2, PT, R0, UR4, PT ;  /* 0x0000000400007c0c */ /* 0x008fe2000bf46270 */
[----:B------:R-:W1:Y:S01]  /*1e710*/  LDCU UR4, c[0x0][0x39c] ;  /* 0x00007380ff0477ac */ /* 0x000e620008000800 */
[----:B--2---:R-:W-:Y:S01]  /*1e720*/  PRMT R5, R39, 0x7632, R5 ;  /* 0x0000763227057816 */ /* 0x004fe20000000005 */
        /* <DEDUP_REMOVED lines=9> */
[----:B---3--:R-:W-:-:S03]  /*1e7c0*/  IMAD.WIDE R4, R11, 0x2, R68 ;  /* 0x000000020b047825 */ /* 0x008fc600078e0244 */
[----:B----4-:R-:W-:Y:S01]  /*1e7d0*/  ISETP.GE.AND P1, PT, R0, UR6, PT ;  /* 0x0000000600007c0c */ /* 0x010fe2000bf26270 */
[----:B------:R-:W3:Y:S01]  /*1e7e0*/  LDCU UR6, c[0x0][0x39c] ;  /* 0x00007380ff0677ac */ /* 0x000ee20008000800 */
[----:B-1----:R-:W-:Y:S01]  /*1e7f0*/  PRMT R9, R40, 0x7632, R9 ;  /* 0x0000763228097816 */ /* 0x002fe20000000009 */
[C---:B------:R-:W-:Y:S01]  /*1e800*/  IMAD.WIDE R6, R13.reuse, 0x2, R2 ;  /* 0x000000020d067825 */ /* 0x040fe200078e0202 */
[----:B-----5:R-:W-:Y:S01]  /*1e810*/  ISETP.LT.AND P2, PT, R92, UR20, !P2 ;  /* 0x000000145c007c0c */ /* 0x020fe2000d741270 */
[----:B------:R-:W1:Y:S02]  /*1e820*/  LDCU UR10, c[0x0][0x398] ;  /* 0x00007300ff0a77ac */ /* 0x000e640008000800 */
[----:B------:R4:W-:Y:S01]  /*1e830*/  @P0 STG.E.U16 desc[UR24][R4.64], R9 ;  /* 0x0000000904000986 */ /* 0x0009e2000c101518 */
[----:B------:R-:W-:Y:S01]  /*1e840*/  VIADD R11, R13, UR8 ;  /* 0x000000080d0b7c36 */ /* 0x000fe20008000000 */
[----:B------:R-:W-:Y:S01]  /*1e850*/  F2FP.BF16.F32.PACK_AB R45, R45, R16 ;  /* 0x000000102d2d723e */ /* 0x000fe200000010ff */
[----:B------:R-:W-:Y:S01]  /*1e860*/  VIADD R0, R93, 0x67 ;  /* 0x000000675d007836 */ /* 0x000fe20000000000 */
[----:B------:R5:W-:Y:S01]  /*1e870*/  @P6 STG.E.U16 desc[UR24][R6.64], R41 ;  /* 0x0000002906006986 */ /* 0x000be2000c101518 */
[----:B------:R-:W-:Y:S01]  /*1e880*/  ISETP.LT.AND P6, PT, R81, UR12, !P1 ;  /* 0x0000000c51007c0c */ /* 0x000fe2000cfc1270 */
[----:B------:R-:W0:Y:S02]  /*1e890*/  LDCU UR12, c[0x0][0x398] ;  /* 0x00007300ff0c77ac */ /* 0x000e240008000800 */
[----:B------:R-:W-:Y:S01]  /*1e8a0*/  ISETP.GE.AND P5, PT, R0, UR4, PT ;  /* 0x0000000400007c0c */ /* 0x000fe2000bfa6270 */
[----:B------:R-:W0:Y:S01]  /*1e8b0*/  LDCU UR20, c[0x0][0x398] ;  /* 0x00007300ff1477ac */ /* 0x000e220008000800 */
[----:B----4-:R-:W-:Y:S01]  /*1e8c0*/  IMAD.WIDE R8, R13, 0x2, R68 ;  /* 0x000000020d087825 */ /* 0x010fe200078e0244 */
[----:B-----5:R-:W-:-:S03]  /*1e8d0*/  PRMT R7, R41, 0x7632, R7 ;  /* 0x0000763229077816 */ /* 0x020fc60000000007 */
[C---:B------:R-:W-:Y:S01]  /*1e8e0*/  IMAD.WIDE R4, R11.reuse, 0x2, R2 ;  /* 0x000000020b047825 */ /* 0x040fe200078e0202 */
[----:B------:R-:W-:Y:S01]  /*1e8f0*/  ISETP.LT.AND P1, PT, R92, UR26, !P1 ;  /* 0x0000001a5c007c0c */ /* 0x000fe2000cf21270 */
[----:B------:R-:W4:Y:S01]  /*1e900*/  LDCU UR4, c[0x0][0x39c] ;  /* 0x00007380ff0477ac */ /* 0x000f220008000800 */
[----:B------:R5:W-:Y:S01]  /*1e910*/  @P2 STG.E.U16 desc[UR24][R8.64], R7 ;  /* 0x0000000708002986 */ /* 0x000be2000c101518 */
[----:B------:R-:W-:Y:S01]  /*1e920*/  VIADD R13, R11, UR8 ;  /* 0x000000080b0d7c36 */ /* 0x000fe20008000000 */
[----:B------:R-:W-:Y:S01]  /*1e930*/  F2FP.BF16.F32.PACK_AB R46, R46, R14 ;  /* 0x0000000e2e2e723e */ /* 0x000fe200000010ff */
[----:B------:R-:W-:Y:S01]  /*1e940*/  VIADD R0, R93, 0x68 ;  /* 0x000000685d007836 */ /* 0x000fe20000000000 */
[----:B------:R1:W-:Y:S01]  /*1e950*/  @P6 STG.E.U16 desc[UR24][R4.64], R42 ;  /* 0x0000002a04006986 */ /* 0x0003e2000c101518 */
[----:B0-----:R-:W-:Y:S01]  /*1e960*/  ISETP.LT.AND P6, PT, R81, UR14, !P5 ;  /* 0x0000000e51007c0c */ /* 0x001fe2000efc1270 */
[----:B------:R-:W0:Y:S02]  /*1e970*/  LDCU UR14, c[0x0][0x398] ;  /* 0x00007300ff0e77ac */ /* 0x000e240008000800 */
[----:B---3--:R-:W-:Y:S01]  /*1e980*/  ISETP.GE.AND P4, PT, R0, UR6, PT ;  /* 0x0000000600007c0c */ /* 0x008fe2000bf86270 */
[----:B------:R-:W3:Y:S01]  /*1e990*/  LDCU UR26, c[0x0][0x398] ;  /* 0x00007300ff1a77ac */ /* 0x000ee20008000800 */
[----:B-----5:R-:W-:Y:S01]  /*1e9a0*/  IMAD.WIDE R6, R11, 0x2, R68 ;  /* 0x000000020b067825 */ /* 0x020fe200078e0244 */
[----:B-1----:R-:W-:-:S03]  /*1e9b0*/  PRMT R5, R42, 0x7632, R5 ;  /* 0x000076322a057816 */ /* 0x002fc60000000005 */
[----:B------:R-:W-:Y:S01]  /*1e9c0*/  IMAD.WIDE R8, R13, 0x2, R2 ;  /* 0x000000020d087825 */ /* 0x000fe200078e0202 */
[----:B------:R-:W-:Y:S01]  /*1e9d0*/  ISETP.LT.AND P5, PT, R92, UR22, !P5 ;  /* 0x000000165c007c0c */ /* 0x000fe2000efa1270 */
[----:B------:R-:W1:Y:S01]  /*1e9e0*/  LDCU UR6, c[0x0][0x39c] ;  /* 0x00007380ff0677ac */ /* 0x000e620008000800 */
[----:B------:R5:W-:Y:S01]  /*1e9f0*/  @P1 STG.E.U16 desc[UR24][R6.64], R5 ;  /* 0x0000000506001986 */ /* 0x000be2000c101518 */
[----:B------:R-:W-:Y:S01]  /*1ea00*/  VIADD R0, R93, 0x69 ;  /* 0x000000695d007836 */ /* 0x000fe20000000000 */
[----:B------:R-:W0:Y:S02]  /*1ea10*/  LDCU UR22, c[0x0][0x398] ;  /* 0x00007300ff1677ac */ /* 0x000e240008000800 */
[----:B------:R3:W-:Y:S01]  /*1ea20*/  @P6 STG.E.U16 desc[UR24][R8.64], R43 ;  /* 0x0000002b08006986 */ /* 0x0007e2000c101518 */
[----:B--2---:R-:W-:Y:S01]  /*1ea30*/  ISETP.LT.AND P6, PT, R81, UR7, !P4 ;  /* 0x0000000751007c0c */ /* 0x004fe2000e7c1270 */
[C---:B------:R-:W-:Y:S01]  /*1ea40*/  VIADD R11, R13.reuse, UR8 ;  /* 0x000000080d0b7c36 */ /* 0x040fe20008000000 */
[----:B----4-:R-:W-:Y:S01]  /*1ea50*/  ISETP.GE.AND P3, PT, R0, UR4, PT ;  /* 0x0000000400007c0c */ /* 0x010fe2000bf66270 */
[----:B------:R-:W2:Y:S01]  /*1ea60*/  LDCU UR4, c[0x0][0x39c] ;  /* 0x00007380ff0477ac */ /* 0x000ea20008000800 */
[----:B-----5:R-:W-:Y:S01]  /*1ea70*/  IMAD.WIDE R4, R13, 0x2, R68 ;  /* 0x000000020d047825 */ /* 0x020fe200078e0244 */
[----:B------:R-:W4:Y:S01]  /*1ea80*/  LDCU UR7, c[0x0][0x39c] ;  /* 0x00007380ff0777ac */ /* 0x000f220008000800 */
[----:B---3--:R-:W-:-:S02]  /*1ea90*/  PRMT R9, R43, 0x7632, R9 ;  /* 0x000076322b097816 */ /* 0x008fc40000000009 */
[----:B------:R-:W-:Y:S01]  /*1eaa0*/  IMAD.WIDE R6, R11, 0x2, R2 ;  /* 0x000000020b067825 */ /* 0x000fe200078e0202 */
[----:B------:R-:W-:Y:S01]  /*1eab0*/  ISETP.LT.AND P4, PT, R92, UR16, !P4 ;  /* 0x000000105c007c0c */ /* 0x000fe2000e781270 */
[----:B------:R-:W3:Y:S01]  /*1eac0*/  LDCU UR16, c[0x0][0x398] ;  /* 0x00007300ff1077ac */ /* 0x000ee20008000800 */
[----:B------:R5:W-:Y:S01]  /*1ead0*/  @P5 STG.E.U16 desc[UR24][R4.64], R9 ;  /* 0x0000000904005986 */ /* 0x000be2000c101518 */
[----:B------:R-:W-:-:S03]  /*1eae0*/  VIADD R0, R93, 0x6a ;  /* 0x0000006a5d007836 */ /* 0x000fc60000000000 */
[----:B------:R0:W-:Y:S01]  /*1eaf0*/  @P6 STG.E.U16 desc[UR24][R6.64], R44 ;  /* 0x0000002c06006986 */ /* 0x0001e2000c101518 */
[----:B------:R-:W-:Y:S01]  /*1eb00*/  ISETP.LT.AND P6, PT, R81, UR10, !P3 ;  /* 0x0000000a51007c0c */ /* 0x000fe2000dfc1270 */
[----:B------:R-:W-:Y:S01]  /*1eb10*/  VIADD R13, R11, UR8 ;  /* 0x000000080b0d7c36 */ /* 0x000fe20008000000 */
[----:B-1----:R-:W-:Y:S01]  /*1eb20*/  ISETP.GE.AND P0, PT, R0, UR6, PT ;  /* 0x0000000600007c0c */ /* 0x002fe2000bf06270 */
[----:B------:R-:W-:Y:S01]  /*1eb30*/  VIADD R0, R93, 0x6b ;  /* 0x0000006b5d007836 */ /* 0x000fe20000000000 */
[----:B------:R-:W1:Y:S01]  /*1eb40*/  LDCU UR6, c[0x0][0x39c] ;  /* 0x00007380ff0677ac */ /* 0x000e620008000800 */
[----:B-----5:R-:W-:-:S03]  /*1eb50*/  IMAD.WIDE R8, R11, 0x2, R68 ;  /* 0x000000020b087825 */ /* 0x020fc600078e0244 */
[----:B--2---:R-:W-:Y:S01]  /*1eb60*/  ISETP.GE.AND P2, PT, R0, UR4, PT ;  /* 0x0000000400007c0c */ /* 0x004fe2000bf46270 */
[----:B------:R-:W2:Y:S01]  /*1eb70*/  LDCU UR4, c[0x0][0x39c] ;  /* 0x00007380ff0477ac */ /* 0x000ea20008000800 */
[----:B0-----:R-:W-:Y:S01]  /*1eb80*/  PRMT R7, R44, 0x7632, R7 ;  /* 0x000076322c077816 */ /* 0x001fe20000000007 */
[----:B------:R-:W-:Y:S01]  /*1eb90*/  IMAD.WIDE R4, R13, 0x2, R2 ;  /* 0x000000020d047825 */ /* 0x000fe200078e0202 */
[----:B------:R-:W-:Y:S01]  /*1eba0*/  ISETP.LT.AND P3, PT, R92, UR18, !P3 ;  /* 0x000000125c007c0c */ /* 0x000fe2000df61270 */
[----:B------:R-:W0:Y:S02]  /*1ebb0*/  LDCU UR10, c[0x0][0x398] ;  /* 0x00007300ff0a77ac */ /* 0x000e240008000800 */
[----:B------:R5:W-:Y:S01]  /*1ebc0*/  @P4 STG.E.U16 desc[UR24][R8.64], R7 ;  /* 0x0000000708004986 */ /* 0x000be2000c101518 */
[----:B------:R-:W-:Y:S01]  /*1ebd0*/  VIADD R0, R93, 0x6c ;  /* 0x0000006c5d007836 */ /* 0x000fe20000000000 */
[----:B------:R-:W-:Y:S01]  /*1ebe0*/  F2FP.BF16.F32.PACK_AB R47, R47, R71 ;  /* 0x000000472f2f723e */ /* 0x000fe200000010ff */
[----:B------:R-:W-:Y:S01]  /*1ebf0*/  VIADD R11, R13, UR8 ;  /* 0x000000080d0b7c36 */ /* 0x000fe20008000000 */
[----:B------:R0:W-:Y:S01]  /*1ec00*/  @P6 STG.E.U16 desc[UR24][R4.64], R45 ;  /* 0x0000002d04006986 */ /* 0x0001e2000c101518 */
[----:B------:R-:W-:Y:S01]  /*1ec10*/  ISETP.LT.AND P6, PT, R81, UR12, !P0 ;  /* 0x0000000c51007c0c */ /* 0x000fe2000c7c1270 */
[----:B------:R-:W3:Y:S01]  /*1ec20*/  LDCU UR12, c[0x0][0x398] ;  /* 0x00007300ff0c77ac */ /* 0x000ee20008000800 */
[----:B-1----:R-:W-:Y:S01]  /*1ec30*/  ISETP.GE.AND P1, PT, R0, UR6, PT ;  /* 0x0000000600007c0c */ /* 0x002fe2000bf26270 */
[----:B------:R-:W-:-:S02]  /*1ec40*/  VIADD R0, R93, 0x6d ;  /* 0x0000006d5d007836 */ /* 0x000fc40000000000 */
[----:B------:R-:W-:Y:S01]  /*1ec50*/  VIADD R10, R93, 0x6f ;  /* 0x0000006f5d0a7836 */ /* 0x000fe20000000000 */
[----:B------:R-:W1:Y:S01]  /*1ec60*/  LDCU UR6, c[0x0][0x39c] ;  /* 0x00007380ff0677ac */ /* 0x000e620008000800 */
[----:B-----5:R-:W-:Y:S01]  /*1ec70*/  IMAD.WIDE R6, R13, 0x2, R68 ;  /* 0x000000020d067825 */ /* 0x020fe200078e0244 */
[----:B------:R-:W-:Y:S02]  /*1ec80*/  F2FP.BF16.F32.PACK_AB R48, R48, R70 ;  /* 0x000000463030723e */ /* 0x000fe400000010ff */
[----:B------:R-:W-:Y:S01]  /*1ec90*/  F2FP.BF16.F32.PACK_AB R49, R49, R72 ;  /* 0x000000483131723e */ /* 0x000fe200000010ff */
[----:B------:R-:W-:Y:S01]  /*1eca0*/  IMAD.WIDE R8, R11, 0x2, R2 ;  /* 0x000000020b087825 */ /* 0x000fe200078e0202 */
[----:B0-----:R-:W-:Y:S01]  /*1ecb0*/  PRMT R5, R45, 0x7632, R5 ;  /* 0x000076322d057816 */ /* 0x001fe20000000005 */
[----:B------:R-:W0:Y:S01]  /*1ecc0*/  LDCU UR18, c[0x0][0x398] ;  /* 0x00007300ff1277ac */ /* 0x000e220008000800 */
[----:B------:R-:W-:-:S03]  /*1ecd0*/  ISETP.LT.AND P0, PT, R92, UR20, !P0 ;  /* 0x000000145c007c0c */ /* 0x000fc6000c701270 */
[----:B------:R5:W-:Y:S01]  /*1ece0*/  @P3 STG.E.U16 desc[UR24][R6.64], R5 ;  /* 0x0000000506003986 */ /* 0x000be2000c101518 */
[----:B--2---:R-:W-:Y:S01]  /*1ecf0*/  ISETP.GE.AND P5, PT, R0, UR4, PT ;  /* 0x0000000400007c0c */ /* 0x004fe2000bfa6270 */
[----:B------:R-:W2:Y:S02]  /*1ed00*/  LDCU UR4, c[0x0][0x39c] ;  /* 0x00007380ff0477ac */ /* 0x000ea40008000800 */
[----:B------:R0:W-:Y:S01]  /*1ed10*/  @P6 STG.E.U16 desc[UR24][R8.64], R46 ;  /* 0x0000002e08006986 */ /* 0x0001e2000c101518 */
[----:B------:R-:W-:Y:S01]  /*1ed20*/  ISETP.LT.AND P6, PT, R81, UR14, !P2 ;  /* 0x0000000e51007c0c */ /* 0x000fe2000d7c1270 */
[----:B------:R-:W-:Y:S02]  /*1ed30*/  VIADD R13, R11, UR8 ;  /* 0x000000080b0d7c36 */ /* 0x000fe40008000000 */
[----:B------:R-:W-:Y:S01]  /*1ed40*/  VIADD R0, R93, 0x6e ;  /* 0x0000006e5d007836 */ /* 0x000fe20000000000 */
[----:B------:R-:W-:Y:S01]  /*1ed50*/  PRMT R12, R48, 0x7632, R12 ;  /* 0x00007632300c7816 */ /* 0x000fe2000000000c */
[----:B------:R-:W2:Y:S01]  /*1ed60*/  LDCU UR14, c[0x0][0x398] ;  /* 0x00007300ff0e77ac */ /* 0x000ea20008000800 */
[----:B-----5:R-:W-:Y:S01]  /*1ed70*/  IMAD.WIDE R4, R11, 0x2, R68 ;  /* 0x000000020b047825 */ /* 0x020fe200078e0244 */
[----:B0-----:R-:W-:-:S03]  /*1ed80*/  PRMT R9, R46, 0x7632, R9 ;  /* 0x000076322e097816 */ /* 0x001fc60000000009 */
[----:B------:R-:W-:Y:S01]  /*1ed90*/  IMAD.WIDE R6, R13, 0x2, R2 ;  /* 0x000000020d067825 */ /* 0x000fe200078e0202 */
[----:B------:R-:W-:Y:S01]  /*1eda0*/  ISETP.LT.AND P2, PT, R92, UR26, !P2 ;  /* 0x0000001a5c007c0c */ /* 0x000fe2000d741270 */
[----:B------:R0:W-:Y:S01]  /*1edb0*/  @P0 STG.E.U16 desc[UR24][R4.64], R9 ;  /* 0x0000000904000986 */ /* 0x0001e2000c101518 */
[----:B-1----:R-:W-:Y:S01]  /*1edc0*/  ISETP.GE.AND P4, PT, R0, UR6, PT ;  /* 0x0000000600007c0c */ /* 0x002fe2000bf86270 */
[----:B------:R-:W1:Y:S02]  /*1edd0*/  LDCU UR6, c[0x0][0x39c] ;  /* 0x00007380ff0677ac */ /* 0x000e640008000800 */
[----:B------:R5:W-:Y:S01]  /*1ede0*/  @P6 STG.E.U16 desc[UR24][R6.64], R47 ;  /* 0x0000002f06006986 */ /* 0x000be2000c101518 */
[----:B------:R-:W-:Y:S02]  /*1edf0*/  ISETP.LT.AND P6, PT, R81, UR22, !P1 ;  /* 0x0000001651007c0c */ /* 0x000fe4000cfc1270 */
[----:B------:R-:W-:Y:S01]  /*1ee00*/  ISETP.LT.AND P1, PT, R92, UR28, !P1 ;  /* 0x0000001c5c007c0c */ /* 0x000fe2000cf21270 */
[----:B------:R-:W-:Y:S01]  /*1ee10*/  VIADD R11, R13, UR8 ;  /* 0x000000080d0b7c36 */ /* 0x000fe20008000000 */
[----:B--2---:R-:W-:Y:S01]  /*1ee20*/  ISETP.GE.AND P3, PT, R10, UR4, PT ;  /* 0x000000040a007c0c */ /* 0x004fe2000bf66270 */
[----:B------:R-:W-:Y:S01]  /*1ee30*/  VIADD R0, R93, 0x70 ;  /* 0x000000705d007836 */ /* 0x000fe20000000000 */
[----:B------:R-:W-:Y:S01]  /*1ee40*/  PRMT R10, R47, 0x7632, R10 ;  /* 0x000076322f0a7816 */ /* 0x000fe2000000000a */
[----:B0-----:R-:W-:Y:S01]  /*1ee50*/  IMAD.WIDE R4, R13, 0x2, R68 ;  /* 0x000000020d047825 */ /* 0x001fe200078e0244 */
[----:B------:R-:W0:Y:S03]  /*1ee60*/  LDCU UR4, c[0x0][0x39c] ;  /* 0x00007380ff0477ac */ /* 0x000e260008000800 */
[C---:B-----5:R-:W-:Y:S01]  /*1ee70*/  IMAD.WIDE R6, R11.reuse, 0x2, R2 ;  /* 0x000000020b067825 */ /* 0x060fe200078e0202 */
[----:B----4-:R-:W-:Y:S01]  /*1ee80*/  ISETP.GE.AND P0, PT, R0, UR7, PT ;  /* 0x0000000700007c0c */ /* 0x010fe2000bf06270 */
[----:B------:R-:W2:Y:S02]  /*1ee90*/  LDCU UR7, c[0x0][0x398] ;  /* 0x00007300ff0777ac */ /* 0x000ea40008000800 */
[----:B------:R-:W-:Y:S01]  /*1eea0*/  IMAD.WIDE R8, R11, 0x2, R68 ;  /* 0x000000020b087825 */ /* 0x000fe200078e0244 */
[----:B------:R4:W-:Y:S04]  /*1eeb0*/  @P2 STG.E.U16 desc[UR24][R4.64], R10 ;  /* 0x0000000a04002986 */ /* 0x0009e8000c101518 */
[----:B------:R5:W-:Y:S01]  /*1eec0*/  @P6 STG.E.U16 desc[UR24][R6.64], R48 ;  /* 0x0000003006006986 */ /* 0x000be2000c101518 */
[----:B------:R-:W-:-:S03]  /*1eed0*/  VIADD R0, R93, 0x71 ;  /* 0x000000715d007836 */ /* 0x000fc60000000000 */
[----:B------:R0:W-:Y:S01]  /*1eee0*/  @P1 STG.E.U16 desc[UR24][R8.64], R12 ;  /* 0x0000000c08001986 */ /* 0x0001e2000c101518 */
[----:B------:R-:W-:Y:S01]  /*1eef0*/  ISETP.LT.AND P1, PT, R81, UR10, !P5 ;  /* 0x0000000a51007c0c */ /* 0x000fe2000ef21270 */
[----:B------:R-:W-:Y:S01]  /*1ef00*/  VIADD R11, R11, UR8 ;  /* 0x000000080b0b7c36 */ /* 0x000fe20008000000 */
[----:B---3--:R-:W-:Y:S01]  /*1ef10*/  ISETP.LT.AND P5, PT, R92, UR16, !P5 ;  /* 0x000000105c007c0c */ /* 0x008fe2000efa1270 */
[----:B------:R-:W3:Y:S01]  /*1ef20*/  LDCU UR10, c[0x0][0x398] ;  /* 0x00007300ff0a77ac */ /* 0x000ee20008000800 */
[----:B------:R-:W-:Y:S01]  /*1ef30*/  ISETP.LT.AND P6, PT, R81, UR12, !P4 ;  /* 0x0000000c51007c0c */ /* 0x000fe2000e7c1270 */
[C---:B------:R-:W-:Y:S01]  /*1ef40*/  VIADD R13, R11.reuse, UR8 ;  /* 0x000000080b0d7c36 */ /* 0x040fe20008000000 */
[----:B-1----:R-:W-:Y:S01]  /*1ef50*/  ISETP.GE.AND P2, PT, R0, UR6, PT ;  /* 0x0000000600007c0c */ /* 0x002fe2000bf46270 */
[----:B------:R-:W1:Y:S01]  /*1ef60*/  LDCU UR6, c[0x0][0x39c] ;  /* 0x00007380ff0677ac */ /* 0x000e620008000800 */
[----:B----4-:R-:W-:Y:S01]  /*1ef70*/  IMAD.WIDE R4, R11, 0x2, R2 ;  /* 0x000000020b047825 */ /* 0x010fe200078e0202 */
[----:B------:R-:W-:-:S02]  /*1ef80*/  PRMT R10, R49, 0x7632, R10 ;  /* 0x00007632310a7816 */ /* 0x000fc4000000000a */
[----:B------:R-:W-:Y:S01]  /*1ef90*/  F2FP.BF16.F32.PACK_AB R50, R50, R73 ;  /* 0x000000493232723e */ /* 0x000fe200000010ff */
[----:B-----5:R-:W-:Y:S01]  /*1efa0*/  IMAD.WIDE R6, R11, 0x2, R68 ;  /* 0x000000020b067825 */ /* 0x020fe200078e0244 */
[----:B------:R4:W-:Y:S01]  /*1efb0*/  @P1 STG.E.U16 desc[UR24][R4.64], R49 ;  /* 0x0000003104001986 */ /* 0x0009e2000c101518 */
[----:B------:R-:W-:Y:S01]  /*1efc0*/  F2FP.BF16.F32.PACK_AB R51, R51, R74 ;  /* 0x0000004a3333723e */ /* 0x000fe200000010ff */
[----:B------:R-:W5:Y:S01]  /*1efd0*/  LDCU UR12, c[0x0][0x398] ;  /* 0x00007300ff0c77ac */ /* 0x000f620008000800 */
[----:B0-----:R-:W-:Y:S01]  /*1efe0*/  IMAD.WIDE R8, R13, 0x2, R2 ;  /* 0x000000020d087825 */ /* 0x001fe200078e0202 */
[----:B------:R0:W-:Y:S01]  /*1eff0*/  @P5 STG.E.U16 desc[UR24][R6.64], R10 ;  /* 0x0000000a06005986 */ /* 0x0001e2000c101518 */
[----:B--2---:R-:W-:Y:S01]  /*1f000*/  ISETP.LT.AND P5, PT, R92, UR7, !P4 ;  /* 0x000000075c007c0c */ /* 0x004fe2000e7a1270 */
[----:B------:R-:W2:Y:S01]  /*1f010*/  LDCU UR7, c[0x0][0x398] ;  /* 0x00007300ff0777ac */ /* 0x000ea20008000800 */
[----:B------:R-:W-:Y:S01]  /*1f020*/  VIADD R0, R93, 0x72 ;  /* 0x000000725d007836 */ /* 0x000fe20000000000 */
[----:B------:R1:W-:Y:S01]  /*1f030*/  @P6 STG.E.U16 desc[UR24][R8.64], R50 ;  /* 0x0000003208006986 */ /* 0x0003e2000c101518 */
[----:B------:R-:W-:Y:S01]  /*1f040*/  ISETP.LT.AND P6, PT, R81, UR14, !P3 ;  /* 0x0000000e51007c0c */ /* 0x000fe2000dfc1270 */
[C---:B------:R-:W-:Y:S01]  /*1f050*/  VIADD R11, R13.reuse, UR8 ;  /* 0x000000080d0b7c36 */ /* 0x040fe20008000000 */
[----:B------:R-:W-:Y:S01]  /*1f060*/  F2FP.BF16.F32.PACK_AB R52, R52, R75 ;  /* 0x0000004b3434723e */ /* 0x000fe200000010ff */
[----:B----4-:R-:W-:Y:S01]  /*1f070*/  IMAD.WIDE R4, R13, 0x2, R68 ;  /* 0x000000020d047825 */ /* 0x010fe200078e0244 */
[----:B------:R-:W-:Y:S01]  /*1f080*/  ISETP.GE.AND P1, PT, R0, UR4, PT ;  /* 0x0000000400007c0c */ /* 0x000fe2000bf26270 */
[----:B------:R-:W4:Y:S02]  /*1f090*/  LDCU UR4, c[0x0][0x39c] ;  /* 0x00007380ff0477ac */ /* 0x000f240008000800 */
[----:B------:R-:W-:-:S02]  /*1f0a0*/  VIADD R0, R93, 0x73 ;  /* 0x000000735d007836 */ /* 0x000fc40000000000 */
[----:B0-----:R-:W-:Y:S01]  /*1f0b0*/  IMAD.WIDE R6, R11, 0x2, R2 ;  /* 0x000000020b067825 */ /* 0x001fe200078e0202 */
[----:B------:R-:W-:Y:S01]  /*1f0c0*/  F2FP.BF16.F32.PACK_AB R53, R53, R76 ;  /* 0x0000004c3535723e */ /* 0x000fe200000010ff */
[----:B------:R-:W0:Y:S01]  /*1f0d0*/  LDCU UR14, c[0x0][0x398] ;  /* 0x00007300ff0e77ac */ /* 0x000e220008000800 */
[----:B-1----:R-:W-:Y:S02]  /*1f0e0*/  PRMT R9, R50, 0x7632, R9 ;  /* 0x0000763232097816 */ /* 0x002fe40000000009 */
[----:B------:R-:W-:Y:S01]  /*1f0f0*/  ISETP.GE.AND P4, PT, R0, UR6, PT ;  /* 0x0000000600007c0c */ /* 0x000fe2000bf86270 */
[----:B------:R-:W1:Y:S01]  /*1f100*/  LDCU UR6, c[0x0][0x398] ;  /* 0x00007300ff0677ac */ /* 0x000e620008000800 */
[----:B------:R-:W-:Y:S01]  /*1f110*/  ISETP.LT.AND P3, PT, R92, UR18, !P3 ;  /* 0x000000125c007c0c */ /* 0x000fe2000df61270 */
[----:B------:R0:W-:Y:S01]  /*1f120*/  @P5 STG.E.U16 desc[UR24][R4.64], R9 ;  /* 0x0000000904005986 */ /* 0x0001e2000c101518 */
[----:B------:R-:W-:Y:S01]  /*1f130*/  F2FP.BF16.F32.PACK_AB R54, R54, R77 ;  /* 0x0000004d3636723e */ /* 0x000fe200000010ff */
[----:B------:R-:W1:Y:S02]  /*1f140*/  LDCU UR16, c[0x0][0x398] ;  /* 0x00007300ff1077ac */ /* 0x000e640008000800 */
[----:B------:R1:W-:Y:S01]  /*1f150*/  @P6 STG.E.U16 desc[UR24][R6.64], R51 ;  /* 0x0000003306006986 */ /* 0x0003e2000c101518 */
[----:B---3--:R-:W-:Y:S01]  /*1f160*/  ISETP.LT.AND P6, PT, R81, UR10, !P0 ;  /* 0x0000000a51007c0c */ /* 0x008fe2000c7c1270 */
[----:B------:R-:W-:-:S02]  /*1f170*/  VIADD R0, R93, 0x74 ;  /* 0x000000745d007836 */ /* 0x000fc40000000000 */
[----:B------:R-:W-:Y:S01]  /*1f180*/  VIADD R13, R11, UR8 ;  /* 0x000000080b0d7c36 */ /* 0x000fe20008000000 */
[----:B------:R-:W3:Y:S01]  /*1f190*/  LDCU UR10, c[0x0][0x398] ;  /* 0x00007300ff0a77ac */ /* 0x000ee20008000800 */
[----:B0-----:R-:W-:Y:S01]  /*1f1a0*/  PRMT R5, R51, 0x7632, R5 ;  /* 0x0000763233057816 */ /* 0x001fe20000000005 */
[----:B------:R-:W-:Y:S01]  /*1f1b0*/  IMAD.WIDE R8, R11, 0x2, R68 ;  /* 0x000000020b087825 */ /* 0x000fe200078e0244 */
[----:B----4-:R-:W-:Y:S01]  /*1f1c0*/  ISETP.GE.AND P5, PT, R0, UR4, PT ;  /* 0x0000000400007c0c */ /* 0x010fe2000bfa6270 */
[----:B------:R-:W0:Y:S02]  /*1f1d0*/  LDCU UR4, c[0x0][0x398] ;  /* 0x00007300ff0477ac */ /* 0x000e240008000800 */
[--C-:B------:R-:W-:Y:S01]  /*1f1e0*/  IMAD.WIDE R10, R13, 0x2, R2.reuse ;  /* 0x000000020d0a7825 */ /* 0x100fe200078e0202 */
[----:B------:R4:W-:Y:S01]  /*1f1f0*/  @P3 STG.E.U16 desc[UR24][R8.64], R5 ;  /* 0x0000000508003986 */ /* 0x0009e2000c101518 */
[----:B-----5:R-:W-:Y:S01]  /*1f200*/  ISETP.LT.AND P0, PT, R92, UR12, !P0 ;  /* 0x0000000c5c007c0c */ /* 0x020fe2000c701270 */
[----:B------:R-:W5:Y:S02]  /*1f210*/  LDCU UR12, c[0x0][0x398] ;  /* 0x00007300ff0c77ac */ /* 0x000f640008000800 */
[----:B------:R0:W-:Y:S01]  /*1f220*/  @P6 STG.E.U16 desc[UR24][R10.64], R52 ;  /* 0x000000340a006986 */ /* 0x0001e2000c101518 */
[----:B-1----:R-:W-:Y:S01]  /*1f230*/  ISETP.LT.AND P6, PT, R81, UR6, !P2 ;  /* 0x0000000651007c0c */ /* 0x002fe2000d7c1270 */
[----:B------:R-:W-:Y:S01]  /*1f240*/  VIADD R15, R13, UR8 ;  /* 0x000000080d0f7c36 */ /* 0x000fe20008000000 */
[----:B------:R-:W1:Y:S03]  /*1f250*/  LDCU UR6, c[0x0][0x398] ;  /* 0x00007300ff0677ac */ /* 0x000e660008000800 */
[----:B------:R-:W-:Y:S01]  /*1f260*/  IMAD.WIDE R6, R15, 0x2, R2 ;  /* 0x000000020f067825 */ /* 0x000fe200078e0202 */
[----:B----4-:R-:W-:-:S03]  /*1f270*/  PRMT R9, R52, 0x7632, R9 ;  /* 0x0000763234097816 */ /* 0x010fc60000000009 */
[--C-:B------:R-:W-:Y:S01]  /*1f280*/  IMAD.WIDE R4, R13, 0x2, R68.reuse ;  /* 0x000000020d047825 */ /* 0x100fe200078e0244 */
[----:B--2---:R-:W-:Y:S01]  /*1f290*/  ISETP.LT.AND P2, PT, R92, UR7, !P2 ;  /* 0x000000075c007c0c */ /* 0x004fe2000d741270 */
[----:B------:R-:W2:Y:S03]  /*1f2a0*/  LDCU UR7, c[0x0][0x398] ;  /* 0x00007300ff0777ac */ /* 0x000ea60008000800 */
[----:B------:R4:W-:Y:S04]  /*1f2b0*/  @P0 STG.E.U16 desc[UR24][R4.64], R9 ;  /* 0x0000000904000986 */ /* 0x0009e8000c101518 */
[----:B------:R1:W-:Y:S01]  /*1f2c0*/  @P6 STG.E.U16 desc[UR24][R6.64], R53 ;  /* 0x0000003506006986 */ /* 0x0003e2000c101518 */
[----:B0-----:R-:W-:Y:S01]  /*1f2d0*/  ISETP.LT.AND P6, PT, R81, UR4, !P1 ;  /* 0x0000000451007c0c */ /* 0x001fe2000cfc1270 */
[C---:B------:R-:W-:Y:S01]  /*1f2e0*/  VIADD R11, R15.reuse, UR8 ;  /* 0x000000080f0b7c36 */ /* 0x040fe20008000000 */
[----:B------:R-:W0:Y:S01]  /*1f2f0*/  LDCU UR4, c[0x0][0x398] ;  /* 0x00007300ff0477ac */ /* 0x000e220008000800 */
[----:B----4-:R-:W-:Y:S01]  /*1f300*/  IMAD.WIDE R8, R15, 0x2, R68 ;  /* 0x000000020f087825 */ /* 0x010fe200078e0244 */
[----:B-1----:R-:W-:-:S03]  /*1f310*/  PRMT R7, R53, 0x7632, R7 ;  /* 0x0000763235077816 */ /* 0x002fc60000000007 */
[----:B------:R-:W-:Y:S01]  /*1f320*/  IMAD.WIDE R4, R11, 0x2, R2 ;  /* 0x000000020b047825 */ /* 0x000fe200078e0202 */
[----:B------:R-:W-:Y:S01]  /*1f330*/  ISETP.LT.AND P1, PT, R92, UR6, !P1 ;  /* 0x000000065c007c0c */ /* 0x000fe2000cf21270 */
[----:B------:R-:W1:Y:S01]  /*1f340*/  LDCU UR6, c[0x0][0x398] ;  /* 0x00007300ff0677ac */ /* 0x000e620008000800 */
[----:B------:R4:W-:Y:S04]  /*1f350*/  @P2 STG.E.U16 desc[UR24][R8.64], R7 ;  /* 0x0000000708002986 */ /* 0x0009e8000c101518 */
[----:B------:R0:W-:Y:S01]  /*1f360*/  @P6 STG.E.U16 desc[UR24][R4.64], R54 ;  /* 0x0000003604006986 */ /* 0x0001e2000c101518 */
[----:B---3--:R-:W-:Y:S01]  /*1f370*/  ISETP.LT.AND P6, PT, R81, UR10, !P4 ;  /* 0x0000000a51007c0c */ /* 0x008fe2000e7c1270 */
[----:B------:R-:W-:Y:S02]  /*1f380*/  VIADD R0, R93, 0x75 ;  /* 0x000000755d007836 */ /* 0x000fe40000000000 */
[----:B------:R-:W-:Y:S01]  /*1f390*/  VIADD R13, R11, UR8 ;  /* 0x000000080b0d7c36 */ /* 0x000fe20008000000 */
[----:B------:R-:W-:Y:S01]  /*1f3a0*/  F2FP.BF16.F32.PACK_AB R55, R55, R78 ;  /* 0x0000004e3737723e */ /* 0x000fe200000010ff */
[----:B------:R-:W3:Y:S01]  /*1f3b0*/  LDCU UR10, c[0x0][0x398] ;  /* 0x00007300ff0a77ac */ /* 0x000ee20008000800 */
[----:B----4-:R-:W-:Y:S01]  /*1f3c0*/  IMAD.WIDE R6, R11, 0x2, R68 ;  /* 0x000000020b067825 */ /* 0x010fe200078e0244 */
[----:B------:R-:W-:Y:S01]  /*1f3d0*/  ISETP.GE.AND P3, PT, R0, UR13, PT ;  /* 0x0000000d00007c0c */ /* 0x000fe2000bf66270 */
[----:B------:R-:W4:Y:S01]  /*1f3e0*/  LDCU UR13, c[0x0][0x398] ;  /* 0x00007300ff0d77ac */ /* 0x000f220008000800 */
[----:B0-----:R-:W-:Y:S01]  /*1f3f0*/  PRMT R5, R54, 0x7632, R5 ;  /* 0x0000763236057816 */ /* 0x001fe20000000005 */
[----:B------:R-:W-:Y:S01]  /*1f400*/  IMAD.WIDE R8, R13, 0x2, R2 ;  /* 0x000000020d087825 */ /* 0x000fe200078e0202 */
[----:B-----5:R-:W-:Y:S01]  /*1f410*/  ISETP.LT.AND P4, PT, R92, UR12, !P4 ;  /* 0x0000000c5c007c0c */ /* 0x020fe2000e781270 */
[----:B------:R-:W0:Y:S02]  /*1f420*/  LDCU UR12, c[0x0][0x398] ;  /* 0x00007300ff0c77ac */ /* 0x000e240008000800 */
[----:B------:R5:W-:Y:S04]  /*1f430*/  @P1 STG.E.U16 desc[UR24][R6.64], R5 ;  /* 0x0000000506001986 */ /* 0x000be8000c101518 */
[----:B------:R0:W-:Y:S01]  /*1f440*/  @P6 STG.E.U16 desc[UR24][R8.64], R55 ;  /* 0x0000003708006986 */ /* 0x0001e2000c101518 */
[----:B------:R-:W-:Y:S01]  /*1f450*/  ISETP.LT.AND P6, PT, R81, UR4, !P5 ;  /* 0x0000000451007c0c */ /* 0x000fe2000efc1270 */
[----:B------:R-:W-:Y:S01]  /*1f460*/  VIADD R11, R13, UR8 ;  /* 0x000000080d0b7c36 */ /* 0x000fe20008000000 */
[----:B------:R-:W-:Y:S01]  /*1f470*/  F2FP.BF16.F32.PACK_AB R56, R56, R79 ;  /* 0x0000004f3838723e */ /* 0x000fe200000010ff */
[----:B------:R-:W-:Y:S01]  /*1f480*/  VIADD R0, R93, 0x76 ;  /* 0x000000765d007836 */ /* 0x000fe20000000000 */
[----:B------:R-:W-:Y:S01]  /*1f490*/  F2FP.BF16.F32.PACK_AB R57, R57, R80 ;  /* 0x000000503939723e */ /* 0x000fe200000010ff */
[----:B------:R-:W1:Y:S01]  /*1f4a0*/  LDCU UR4, c[0x0][0x398] ;  /* 0x00007300ff0477ac */ /* 0x000e620008000800 */
[----:B-----5:R-:W-:Y:S01]  /*1f4b0*/  IMAD.WIDE R4, R13, 0x2, R68 ;  /* 0x000000020d047825 */ /* 0x020fe200078e0244 */
[----:B0-----:R-:W-:-:S03]  /*1f4c0*/  PRMT R9, R55, 0x7632, R9 ;  /* 0x0000763237097816 */ /* 0x001fc60000000009 */
[----:B------:R-:W-:Y:S01]  /*1f4d0*/  IMAD.WIDE R6, R11, 0x2, R2 ;  /* 0x000000020b067825 */ /* 0x000fe200078e0202 */
[----:B--2---:R-:W-:Y:S01]  /*1f4e0*/  ISETP.LT.AND P5, PT, R92, UR7, !P5 ;  /* 0x000000075c007c0c */ /* 0x004fe2000efa1270 */
[----:B------:R-:W0:Y:S01]  /*1f4f0*/  LDCU UR7, c[0x0][0x398] ;  /* 0x00007300ff0777ac */ /* 0x000e220008000800 */
[----:B------:R2:W-:Y:S04]  /*1f500*/  @P4 STG.E.U16 desc[UR24][R4.64], R9 ;  /* 0x0000000904004986 */ /* 0x0005e8000c101518 */
[----:B------:R5:W-:Y:S01]  /*1f510*/  @P6 STG.E.U16 desc[UR24][R6.64], R56 ;  /* 0x0000003806006986 */ /* 0x000be2000c101518 */
[----:B----4-:R-:W-:Y:S01]  /*1f520*/  ISETP.LT.AND P6, PT, R81, UR13, !P3 ;  /* 0x0000000d51007c0c */ /* 0x010fe2000dfc1270 */
[C---:B------:R-:W-:Y:S01]  /*1f530*/  VIADD R13, R11.reuse, UR8 ;  /* 0x000000080b0d7c36 */ /* 0x040fe20008000000 */
[----:B------:R-:W-:Y:S01]  /*1f540*/  ISETP.GE.AND P0, PT, R0, UR17, PT ;  /* 0x0000001100007c0c */ /* 0x000fe2000bf06270 */
[----:B------:R-:W4:Y:S01]  /*1f550*/  LDCU UR13, c[0x0][0x398] ;  /* 0x00007300ff0d77ac */ /* 0x000f220008000800 */
[----:B--2---:R-:W-:Y:S01]  /*1f560*/  IMAD.WIDE R8, R11, 0x2, R68 ;  /* 0x000000020b087825 */ /* 0x004fe200078e0244 */
[----:B-----5:R-:W-:-:S03]  /*1f570*/  PRMT R7, R56, 0x7632, R7 ;  /* 0x0000763238077816 */ /* 0x020fc60000000007 */
[----:B------:R-:W-:Y:S01]  /*1f580*/  IMAD.WIDE R4, R13, 0x2, R2 ;  /* 0x000000020d047825 */ /* 0x000fe200078e0202 */
[----:B-1----:R-:W-:Y:S01]  /*1f590*/  ISETP.LT.AND P3, PT, R92, UR6, !P3 ;  /* 0x000000065c007c0c */ /* 0x002fe2000df61270 */
[----:B------:R-:W1:Y:S01]  /*1f5a0*/  LDCU UR6, c[0x0][0x398] ;  /* 0x00007300ff0677ac */ /* 0x000e620008000800 */
[----:B------:R2:W-:Y:S04]  /*1f5b0*/  @P5 STG.E.U16 desc[UR24][R8.64], R7 ;  /* 0x0000000708005986 */ /* 0x0005e8000c101518 */
[----:B------:R5:W-:Y:S01]  /*1f5c0*/  @P6 STG.E.U16 desc[UR24][R4.64], R57 ;  /* 0x0000003904006986 */ /* 0x000be2000c101518 */
[----:B---3--:R-:W-:Y:S01]  /*1f5d0*/  ISETP.LT.AND P6, PT, R81, UR10, !P0 ;  /* 0x0000000a51007c0c */ /* 0x008fe2000c7c1270 */
[----:B------:R-:W-:Y:S02]  /*1f5e0*/  VIADD R11, R13, UR8 ;  /* 0x000000080d0b7c36 */ /* 0x000fe40008000000 */
[----:B------:R-:W-:Y:S01]  /*1f5f0*/  VIADD R0, R93, 0x77 ;  /* 0x000000775d007836 */ /* 0x000fe20000000000 */
[----:B------:R-:W-:-:S02]  /*1f600*/  F2FP.BF16.F32.PACK_AB R58, R58, R88 ;  /* 0x000000583a3a723e */ /* 0x000fc400000010ff */
[----:B------:R-:W-:Y:S01]  /*1f610*/  F2FP.BF16.F32.PACK_AB R59, R59, R87 ;  /* 0x000000573b3b723e */ /* 0x000fe200000010ff */
[----:B--2---:R-:W-:Y:S01]  /*1f620*/  IMAD.WIDE R6, R13, 0x2, R68 ;  /* 0x000000020d067825 */ /* 0x004fe200078e0244 */
[----:B------:R-:W-:Y:S01]  /*1f630*/  ISETP.GE.AND P2, PT, R0, UR29, PT ;  /* 0x0000001d00007c0c */ /* 0x000fe2000bf46270 */
[----:B------:R-:W2:Y:S01]  /*1f640*/  LDCU UR10, c[0x0][0x398] ;  /* 0x00007300ff0a77ac */ /* 0x000ea20008000800 */
[----:B-----5:R-:W-:Y:S01]  /*1f650*/  PRMT R5, R57, 0x7632, R5 ;  /* 0x0000763239057816 */ /* 0x020fe20000000005 */
[----:B------:R-:W-:Y:S01]  /*1f660*/  IMAD.WIDE R8, R11, 0x2, R2 ;  /* 0x000000020b087825 */ /* 0x000fe200078e0202 */
[----:B------:R-:W-:Y:S01]  /*1f670*/  ISETP.LT.AND P0, PT, R92, UR14, !P0 ;  /* 0x0000000e5c007c0c */ /* 0x000fe2000c701270 */
[----:B------:R-:W3:Y:S02]  /*1f680*/  LDCU UR14, c[0x0][0x398] ;  /* 0x00007300ff0e77ac */ /* 0x000ee40008000800 */
[----:B------:R5:W-:Y:S01]  /*1f690*/  @P3 STG.E.U16 desc[UR24][R6.64], R5 ;  /* 0x0000000506003986 */ /* 0x000be2000c101518 */
[----:B------:R-:W-:-:S03]  /*1f6a0*/  VIADD R0, R93, 0x78 ;  /* 0x000000785d007836 */ /* 0x000fc60000000000 */
[----:B------:R0:W-:Y:S01]  /*1f6b0*/  @P6 STG.E.U16 desc[UR24][R8.64], R58 ;  /* 0x0000003a08006986 */ /* 0x0001e2000c101518 */
[----:B------:R-:W-:Y:S01]  /*1f6c0*/  ISETP.LT.AND P6, PT, R81, UR4, !P2 ;  /* 0x0000000451007c0c */ /* 0x000fe2000d7c1270 */
[----:B------:R-:W-:Y:S01]  /*1f6d0*/  VIADD R13, R11, UR8 ;  /* 0x000000080b0d7c36 */ /* 0x000fe20008000000 */
[----:B------:R-:W-:Y:S01]  /*1f6e0*/  ISETP.GE.AND P1, PT, R0, UR23, PT ;  /* 0x0000001700007c0c */ /* 0x000fe2000bf26270 */
[C---:B------:R-:W-:Y:S01]  /*1f6f0*/  VIADD R0, R93.reuse, 0x79 ;  /* 0x000000795d007836 */ /* 0x040fe20000000000 */
[----:B------:R-:W-:Y:S01]  /*1f700*/  F2FP.BF16.F32.PACK_AB R60, R60, R86 ;  /* 0x000000563c3c723e */ /* 0x000fe200000010ff */
[----:B------:R-:W-:Y:S01]  /*1f710*/  VIADD R10, R93, 0x7b ;  /* 0x0000007b5d0a7836 */ /* 0x000fe20000000000 */
[----:B------:R-:W1:Y:S01]  /*1f720*/  LDCU UR4, c[0x0][0x398] ;  /* 0x00007300ff0477ac */ /* 0x000e620008000800 */
[----:B-----5:R-:W-:Y:S01]  /*1f730*/  IMAD.WIDE R4, R11, 0x2, R68 ;  /* 0x000000020b047825 */ /* 0x020fe200078e0244 */
[----:B0-----:R-:W-:-:S03]  /*1f740*/  PRMT R9, R58, 0x7632, R9 ;  /* 0x000076323a097816 */ /* 0x001fc60000000009 */
[C---:B------:R-:W-:Y:S01]  /*1f750*/  IMAD.WIDE R6, R13.reuse, 0x2, R2 ;  /* 0x000000020d067825 */ /* 0x040fe200078e0202 */
[----:B------:R-:W-:Y:S01]  /*1f760*/  ISETP.GE.AND P4, PT, R0, UR15, PT ;  /* 0x0000000f00007c0c */ /* 0x000fe2000bf86270 */
[----:B------:R-:W0:Y:S01]  /*1f770*/  LDCU UR15, c[0x0][0x398] ;  /* 0x00007300ff0f77ac */ /* 0x000e220008000800 */
[----:B------:R-:W-:Y:S01]  /*1f780*/  ISETP.LT.AND P2, PT, R92, UR12, !P2 ;  /* 0x0000000c5c007c0c */ /* 0x000fe2000d741270 */
[----:B------:R5:W-:Y:S01]  /*1f790*/  @P0 STG.E.U16 desc[UR24][R4.64], R9 ;  /* 0x0000000904000986 */ /* 0x000be2000c101518 */
[----:B------:R-:W-:Y:S01]  /*1f7a0*/  VIADD R11, R13, UR8 ;  /* 0x000000080d0b7c36 */ /* 0x000fe20008000000 */
[----:B------:R-:W-:Y:S01]  /*1f7b0*/  ISETP.GE.AND P3, PT, R10, UR27, PT ;  /* 0x0000001b0a007c0c */ /* 0x000fe2000bf66270 */
[----:B------:R-:W-:Y:S01]  /*1f7c0*/  VIADD R0, R93, 0x7a ;  /* 0x0000007a5d007836 */ /* 0x000fe20000000000 */
[----:B------:R0:W-:Y:S01]  /*1f7d0*/  @P6 STG.E.U16 desc[UR24][R6.64], R59 ;  /* 0x0000003b06006986 */ /* 0x0001e2000c101518 */
[----:B------:R-:W-:Y:S01]  /*1f7e0*/  ISETP.LT.AND P6, PT, R81, UR16, !P1 ;  /* 0x0000001051007c0c */ /* 0x000fe2000cfc1270 */
[----:B------:R-:W1:Y:S01]  /*1f7f0*/  LDCU UR12, c[0x0][0x398] ;  /* 0x00007300ff0c77ac */ /* 0x000e620008000800 */
[----:B------:R-:W-:-:S02]  /*1f800*/  ISETP.LT.AND P1, PT, R92, UR7, !P1 ;  /* 0x000000075c007c0c */ /* 0x000fc4000cf21270 */
[----:B------:R-:W-:Y:S01]  /*1f810*/  PRMT R10, R59, 0x7632, R10 ;  /* 0x000076323b0a7816 */ /* 0x000fe2000000000a */
[----:B------:R-:W1:Y:S01]  /*1f820*/  LDCU UR7, c[0x0][0x398] ;  /* 0x00007300ff0777ac */ /* 0x000e620008000800 */
[----:B-----5:R-:W-:Y:S01]  /*1f830*/  IMAD.WIDE R4, R13, 0x2, R68 ;  /* 0x000000020d047825 */ /* 0x020fe200078e0244 */
[----:B------:R-:W-:Y:S01]  /*1f840*/  PRMT R12, R60, 0x7632, R12 ;  /* 0x000076323c0c7816 */ /* 0x000fe2000000000c */
[----:B------:R-:W5:Y:S02]  /*1f850*/  LDCU UR16, c[0x0][0x398] ;  /* 0x00007300ff1077ac */ /* 0x000f640008000800 */
[C---:B0-----:R-:W-:Y:S01]  /*1f860*/  IMAD.WIDE R6, R11.reuse, 0x2, R2 ;  /* 0x000000020b067825 */ /* 0x041fe200078e0202 */
[----:B------:R-:W-:Y:S01]  /*1f870*/  ISETP.GE.AND P5, PT, R0, UR5, PT ;  /* 0x0000000500007c0c */ /* 0x000fe2000bfa6270 */
[----:B------:R-:W0:Y:S02]  /*1f880*/  LDCU UR5, c[0x0][0x398] ;  /* 0x00007300ff0577ac */ /* 0x000e240008000800 */
[----:B------:R-:W-:Y:S01]  /*1f890*/  IMAD.WIDE R8, R11, 0x2, R68 ;  /* 0x000000020b087825 */ /* 0x000fe200078e0244 */
[----:B------:R0:W-:Y:S04]  /*1f8a0*/  @P2 STG.E.U16 desc[UR24][R4.64], R10 ;  /* 0x0000000a04002986 */ /* 0x0001e8000c101518 */
[----:B------:R0:W-:Y:S01]  /*1f8b0*/  @P6 STG.E.U16 desc[UR24][R6.64], R60 ;  /* 0x0000003c06006986 */ /* 0x0001e2000c101518 */
[----:B------:R-:W-:-:S03]  /*1f8c0*/  VIADD R0, R93, 0x7c ;  /* 0x0000007c5d007836 */ /* 0x000fc60000000000 */
[----:B------:R2:W-:Y:S01]  /*1f8d0*/  @P1 STG.E.U16 desc[UR24][R8.64], R12 ;  /* 0x0000000c08001986 */ /* 0x0005e2000c101518 */
[----:B----4-:R-:W-:Y:S01]  /*1f8e0*/  ISETP.LT.AND P1, PT, R81, UR13, !P4 ;  /* 0x0000000d51007c0c */ /* 0x010fe2000e721270 */
[----:B------:R-:W-:Y:S01]  /*1f8f0*/  VIADD R11, R11, UR8 ;  /* 0x000000080b0b7c36 */ /* 0x000fe20008000000 */
[----:B------:R-:W-:Y:S01]  /*1f900*/  ISETP.LT.AND P4, PT, R92, UR15, !P4 ;  /* 0x0000000f5c007c0c */ /* 0x000fe2000e781270 */
[----:B------:R-:W4:Y:S01]  /*1f910*/  LDCU UR13, c[0x0][0x398] ;  /* 0x00007300ff0d77ac */ /* 0x000f220008000800 */
[----:B-1----:R-:W-:Y:S02]  /*1f920*/  ISETP.LT.AND P6, PT, R81, UR6, !P5 ;  /* 0x0000000651007c0c */ /* 0x002fe4000efc1270 */
[----:B------:R-:W-:Y:S01]  /*1f930*/  F2FP.BF16.F32.PACK_AB R61, R61, R84 ;  /* 0x000000543d3d723e */ /* 0x000fe200000010ff */
[----:B------:R-:W-:Y:S01]  /*1f940*/  VIADD R13, R11, UR8 ;  /* 0x000000080b0d7c36 */ /* 0x000fe20008000000 */
[----:B------:R-:W-:Y:S01]  /*1f950*/  ISETP.GE.AND P0, PT, R0, UR31, PT ;  /* 0x0000001f00007c0c */ /* 0x000fe2000bf06270 */
[----:B------:R-:W-:Y:S01]  /*1f960*/  VIADD R0, R93, 0x7d ;  /* 0x0000007d5d007836 */ /* 0x000fe20000000000 */
[----:B0-----:R-:W-:Y:S01]  /*1f970*/  PRMT R10, R61, 0x7632, R10 ;  /* 0x000076323d0a7816 */ /* 0x001fe2000000000a */
[C---:B------:R-:W-:Y:S01]  /*1f980*/  IMAD.WIDE R4, R11.reuse, 0x2, R2 ;  /* 0x000000020b047825 */ /* 0x040fe200078e0202 */
[----:B------:R-:W-:Y:S01]  /*1f990*/  F2FP.BF16.F32.PACK_AB R62, R62, R85 ;  /* 0x000000553e3e723e */ /* 0x000fe200000010ff */
[----:B------:R-:W0:Y:S02]  /*1f9a0*/  LDCU UR6, c[0x0][0x398] ;  /* 0x00007300ff0677ac */ /* 0x000e240008000800 */
[----:B------:R-:W-:Y:S01]  /*1f9b0*/  IMAD.WIDE R6, R11, 0x2, R68 ;  /* 0x000000020b067825 */ /* 0x000fe200078e0244 */
[----:B------:R-:W-:Y:S01]  /*1f9c0*/  ISETP.GE.AND P2, PT, R0, UR19, PT ;  /* 0x0000001300007c0c */ /* 0x000fe2000bf46270 */
[----:B------:R1:W-:Y:S01]  /*1f9d0*/  @P1 STG.E.U16 desc[UR24][R4.64], R61 ;  /* 0x0000003d04001986 */ /* 0x0003e2000c101518 */
[----:B------:R-:W-:Y:S01]  /*1f9e0*/  F2FP.BF16.F32.PACK_AB R63, R63, R82 ;  /* 0x000000523f3f723e */ /* 0x000fe200000010ff */
[----:B--2---:R-:W-:Y:S01]  /*1f9f0*/  IMAD.WIDE R8, R13, 0x2, R2 ;  /* 0x000000020d087825 */ /* 0x004fe200078e0202 */
[C---:B------:R-:W-:Y:S01]  /*1fa00*/  ISETP.LT.AND P5, PT, R92.reuse, UR10, !P5 ;  /* 0x0000000a5c007c0c */ /* 0x040fe2000efa1270 */
[----:B------:R2:W-:Y:S01]  /*1fa10*/  @P4 STG.E.U16 desc[UR24][R6.64], R10 ;  /* 0x0000000a06004986 */ /* 0x0005e2000c101518 */
[----:B------:R-:W-:Y:S01]  /*1fa20*/  ISETP.LT.AND P4, PT, R81, UR5, !P3 ;  /* 0x0000000551007c0c */ /* 0x000fe2000df81270 */
[----:B------:R-:W-:Y:S01]  /*1fa30*/  VIADD R0, R93, 0x7e ;  /* 0x0000007e5d007836 */ /* 0x000fe20000000000 */
[----:B------:R-:W-:Y:S01]  /*1fa40*/  ISETP.LT.AND P3, PT, R92, UR4, !P3 ;  /* 0x000000045c007c0c */ /* 0x000fe2000df61270 */
[----:B------:R0:W-:Y:S01]  /*1fa50*/  @P6 STG.E.U16 desc[UR24][R8.64], R62 ;  /* 0x0000003e08006986 */ /* 0x0001e2000c101518 */
[----:B---3--:R-:W-:Y:S01]  /*1fa60*/  ISETP.LT.AND P6, PT, R81, UR14, !P0 ;  /* 0x0000000e51007c0c */ /* 0x008fe2000c7c1270 */
[----:B------:R-:W-:Y:S01]  /*1fa70*/  VIADD R11, R13, UR8 ;  /* 0x000000080d0b7c36 */ /* 0x000fe20008000000 */
[----:B------:R-:W-:Y:S01]  /*1fa80*/  ISETP.GE.AND P1, PT, R0, UR11, PT ;  /* 0x0000000b00007c0c */ /* 0x000fe2000bf26270 */
[----:B------:R-:W3:Y:S01]  /*1fa90*/  LDCU UR11, c[0x0][0x398] ;  /* 0x00007300ff0b77ac */ /* 0x000ee20008000800 */
[----:B------:R-:W-:Y:S01]  /*1faa0*/  PRMT R0, R62, 0x7632, R0 ;  /* 0x000076323e007816 */ /* 0x000fe20000000000 */
[----:B------:R-:W-:Y:S01]  /*1fab0*/  VIADD R15, R11, UR8 ;  /* 0x000000080b0f7c36 */ /* 0x000fe20008000000 */
[----:B------:R-:W3:Y:S01]  /*1fac0*/  LDCU UR15, c[0x0][0x398] ;  /* 0x00007300ff0f77ac */ /* 0x000ee20008000800 */
[----:B-1----:R-:W-:Y:S01]  /*1fad0*/  IMAD.WIDE R4, R13, 0x2, R68 ;  /* 0x000000020d047825 */ /* 0x002fe200078e0244 */
[----:B------:R-:W-:-:S03]  /*1fae0*/  PRMT R12, R63, 0x7632, R12 ;  /* 0x000076323f0c7816 */ /* 0x000fc6000000000c */
[----:B--2---:R-:W-:Y:S01]  /*1faf0*/  IMAD.WIDE R6, R11, 0x2, R2 ;  /* 0x000000020b067825 */ /* 0x004fe200078e0202 */
[----:B------:R-:W-:-:S03]  /*1fb00*/  F2FP.BF16.F32.PACK_AB R64, R64, R83 ;  /* 0x000000534040723e */ /* 0x000fc600000010ff */
[----:B0-----:R-:W-:Y:S01]  /*1fb10*/  IMAD.WIDE R8, R11, 0x2, R68 ;  /* 0x000000020b087825 */ /* 0x001fe200078e0244 */
[----:B------:R0:W-:Y:S03]  /*1fb20*/  @P5 STG.E.U16 desc[UR24][R4.64], R0 ;  /* 0x0000000004005986 */ /* 0x0001e6000c101518 */
[----:B------:R-:W-:Y:S01]  /*1fb30*/  IMAD.WIDE R10, R15, 0x2, R2 ;  /* 0x000000020f0a7825 */ /* 0x000fe200078e0202 */
[----:B------:R1:W-:Y:S01]  /*1fb40*/  @P4 STG.E.U16 desc[UR24][R6.64], R63 ;  /* 0x0000003f06004986 */ /* 0x0003e2000c101518 */
[----:B------:R-:W-:Y:S02]  /*1fb50*/  ISETP.LT.AND P0, PT, R92, UR12, !P0 ;  /* 0x0000000c5c007c0c */ /* 0x000fe4000c701270 */
[----:B------:R-:W-:Y:S01]  /*1fb60*/  VIADD R93, R93, 0x7f ;  /* 0x0000007f5d5d7836 */ /* 0x000fe20000000000 */
[----:B------:R2:W-:Y:S04]  /*1fb70*/  @P3 STG.E.U16 desc[UR24][R8.64], R12 ;  /* 0x0000000c08003986 */ /* 0x0005e8000c101518 */
[----:B------:R1:W-:Y:S01]  /*1fb80*/  @P6 STG.E.U16 desc[UR24][R10.64], R64 ;  /* 0x000000400a006986 */ /* 0x0003e2000c101518 */
[----:B------:R-:W-:Y:S01]  /*1fb90*/  ISETP.LT.AND P6, PT, R81, UR7, !P2 ;  /* 0x0000000751007c0c */ /* 0x000fe2000d7c1270 */
[----:B------:R-:W-:Y:S01]  /*1fba0*/  VIADD R13, R15, UR8 ;  /* 0x000000080f0d7c36 */ /* 0x000fe20008000000 */
[----:B------:R-:W-:-:S02]  /*1fbb0*/  ISETP.GE.AND P5, PT, R93, UR21, PT ;  /* 0x000000155d007c0c */ /* 0x000fc4000bfa6270 */
[C---:B-----5:R-:W-:Y:S01]  /*1fbc0*/  ISETP.LT.AND P2, PT, R92.reuse, UR16, !P2 ;  /* 0x000000105c007c0c */ /* 0x060fe2000d741270 */
[----:B0-----:R-:W-:Y:S01]  /*1fbd0*/  IMAD.WIDE R4, R15, 0x2, R68 ;  /* 0x000000020f047825 */ /* 0x001fe200078e0244 */
[----:B----4-:R-:W-:Y:S02]  /*1fbe0*/  ISETP.LT.AND P4, PT, R81, UR13, !P1 ;  /* 0x0000000d51007c0c */ /* 0x010fe4000cf81270 */
[----:B------:R-:W-:Y:S01]  /*1fbf0*/  ISETP.LT.AND P1, PT, R92, UR6, !P1 ;  /* 0x000000065c007c0c */ /* 0x000fe2000cf21270 */
[C---:B------:R-:W-:Y:S01]  /*1fc00*/  VIADD R17, R13.reuse, UR8 ;  /* 0x000000080d117c36 */ /* 0x040fe20008000000 */
[----:B------:R-:W-:Y:S01]  /*1fc10*/  PRMT R0, R64, 0x7632, R0 ;  /* 0x0000763240007816 */ /* 0x000fe20000000000 */
[----:B-1----:R-:W-:Y:S01]  /*1fc20*/  IMAD.WIDE R6, R13, 0x2, R2 ;  /* 0x000000020d067825 */ /* 0x002fe200078e0202 */
[----:B---3--:R-:W-:Y:S02]  /*1fc30*/  ISETP.LT.AND P3, PT, R81, UR11, !P5 ;  /* 0x0000000b51007c0c */ /* 0x008fe4000ef61270 */
[----:B------:R-:W-:-:S02]  /*1fc40*/  ISETP.LT.AND P5, PT, R92, UR15, !P5 ;  /* 0x0000000f5c007c0c */ /* 0x000fc4000efa1270 */
[----:B------:R-:W-:Y:S01]  /*1fc50*/  F2FP.BF16.F32.PACK_AB R65, R65, R90 ;  /* 0x0000005a4141723e */ /* 0x000fe200000010ff */
[----:B------:R-:W-:Y:S01]  /*1fc60*/  VIADD R15, R17, UR8 ;  /* 0x00000008110f7c36 */ /* 0x000fe20008000000 */
[----:B------:R-:W-:Y:S01]  /*1fc70*/  F2FP.BF16.F32.PACK_AB R66, R66, R89 ;  /* 0x000000594242723e */ /* 0x000fe200000010ff */
[----:B------:R0:W-:Y:S01]  /*1fc80*/  @P0 STG.E.U16 desc[UR24][R4.64], R0 ;  /* 0x0000000004000986 */ /* 0x0001e2000c101518 */
[----:B------:R-:W-:Y:S01]  /*1fc90*/  F2FP.BF16.F32.PACK_AB R67, R67, R91 ;  /* 0x0000005b4343723e */ /* 0x000fe200000010ff */
[----:B--2---:R-:W-:Y:S02]  /*1fca0*/  IMAD.WIDE R8, R13, 0x2, R68 ;  /* 0x000000020d087825 */ /* 0x004fe400078e0244 */
[----:B------:R1:W-:Y:S02]  /*1fcb0*/  @P6 STG.E.U16 desc[UR24][R6.64], R65 ;  /* 0x0000004106006986 */ /* 0x0003e4000c101518 */
[----:B------:R-:W-:Y:S01]  /*1fcc0*/  IMAD.WIDE R10, R17, 0x2, R2 ;  /* 0x00000002110a7825 */ /* 0x000fe200078e0202 */
[----:B------:R-:W-:-:S03]  /*1fcd0*/  PRMT R34, R67, 0x7632, R34 ;  /* 0x0000763243227816 */ /* 0x000fc60000000022 */
[----:B------:R-:W-:Y:S01]  /*1fce0*/  IMAD.WIDE R12, R17, 0x2, R68 ;  /* 0x00000002110c7825 */ /* 0x000fe200078e0244 */
[----:B0-----:R-:W-:-:S03]  /*1fcf0*/  PRMT R5, R65, 0x7632, R5 ;  /* 0x0000763241057816 */ /* 0x001fc60000000005 */
[C---:B------:R-:W-:Y:S01]  /*1fd00*/  IMAD.WIDE R2, R15.reuse, 0x2, R2 ;  /* 0x000000020f027825 */ /* 0x040fe200078e0202 */
[----:B-1----:R-:W-:Y:S01]  /*1fd10*/  PRMT R7, R66, 0x7632, R7 ;  /* 0x0000763242077816 */ /* 0x002fe20000000007 */
[----:B------:R0:W-:Y:S02]  /*1fd20*/  @P2 STG.E.U16 desc[UR24][R8.64], R5 ;  /* 0x0000000508002986 */ /* 0x0001e4000c101518 */
[----:B------:R-:W-:Y:S02]  /*1fd30*/  IMAD.WIDE R68, R15, 0x2, R68 ;  /* 0x000000020f447825 */ /* 0x000fe400078e0244 */
[----:B------:R0:W-:Y:S04]  /*1fd40*/  @P4 STG.E.U16 desc[UR24][R10.64], R66 ;  /* 0x000000420a004986 */ /* 0x0001e8000c101518 */
[----:B------:R0:W-:Y:S04]  /*1fd50*/  @P1 STG.E.U16 desc[UR24][R12.64], R7 ;  /* 0x000000070c001986 */ /* 0x0001e8000c101518 */
[----:B------:R0:W-:Y:S04]  /*1fd60*/  @P3 STG.E.U16 desc[UR24][R2.64], R67 ;  /* 0x0000004302003986 */ /* 0x0001e8000c101518 */
[----:B------:R0:W-:Y:S01]  /*1fd70*/  @P5 STG.E.U16 desc[UR24][R68.64], R34 ;  /* 0x0000002244005986 */ /* 0x0001e2000c101518 */
[----:B------:R-:W-:Y:S06]  /*1fd80*/  BAR.SYNC.DEFER_BLOCKING 0x0 ;  /* 0x0000000000007b1d */ /* 0x000fec0000010000 */
[----:B------:R-:W-:Y:S05]  /*1fd90*/  BRA.U UP0, `(.L_x_13) ;  /* 0x0000000100a07547 */ /* 0x000fea000b800000 */
[----:B------:R-:W1:Y:S01]  /*1fda0*/  S2UR UR5, SR_CgaCtaId ;  /* 0x00000000000579c3 */ /* 0x000e620000008800 */
[----:B------:R-:W-:Y:S01]  /*1fdb0*/  NOP ;  /* 0x0000000000007918 */ /* 0x000fe20000000000 */
[----:B------:R-:W-:Y:S01]  /*1fdc0*/  UMOV UR4, 0x50 ;  /* 0x0000005000047882 */ /* 0x000fe20000000000 */
[----:B------:R-:W-:Y:S02]  /*1fdd0*/  IMAD.U32 R0, RZ, RZ, UR9 ;  /* 0x00000009ff007e24 */ /* 0x000fe4000f8e00ff */
[----:B0-----:R-:W-:Y:S02]  /*1fde0*/  IMAD.MOV.U32 R3, RZ, RZ, 0xff ;  /* 0x000000ffff037424 */ /* 0x001fe400078e00ff */
[----:B------:R-:W-:Y:S01]  /*1fdf0*/  IMAD.MOV.U32 R7, RZ, RZ, 0x1 ;  /* 0x00000001ff077424 */ /* 0x000fe200078e00ff */
[----:B------:R-:W-:-:S04]  /*1fe00*/  LOP3.LUT R0, R0, 0xffff, RZ, 0xc0, !PT ;  /* 0x0000ffff00007812 */ /* 0x000fc800078ec0ff */
[----:B------:R-:W-:-:S05]  /*1fe10*/  SHF.R.U32.HI R0, RZ, 0x5, R0 ;  /* 0x00000005ff007819 */ /* 0x000fca0000011600 */
[----:B------:R-:W-:Y:S01]  /*1fe20*/  VIADD R2, R0, 0x10 ;  /* 0x0000001000027836 */ /* 0x000fe20000000000 */
[----:B------:R-:W-:Y:S01]  /*1fe30*/  SHF.L.U32 R0, R3, R0, RZ ;  /* 0x0000000003007219 */ /* 0x000fe200000006ff */
[----:B-1----:R-:W-:-:S03]  /*1fe40*/  ULEA UR6, UR5, UR4, 0x18 ;  /* 0x0000000405067291 */ /* 0x002fc6000f8ec0ff */
[----:B------:R-:W-:-:S04]  /*1fe50*/  SHF.L.U32 R3, R7, R2, RZ ;  /* 0x0000000207037219 */ /* 0x000fc800000006ff */
[----:B------:R-:W-:Y:S02]  /*1fe60*/  LOP3.LUT R0, R3, R0, RZ, 0xfc, !PT ;  /* 0x0000000003007212 */ /* 0x000fe400078efcff */
[----:B------:R-:W0:Y:S02]  /*1fe70*/  LDS R5, [UR6] ;  /* 0x00000006ff057984 */ /* 0x000e240008000800 */
[C---:B------:R-:W-:Y:S02]  /*1fe80*/  LOP3.LUT R2, R0.reuse, 0xffff, RZ, 0xc0, !PT ;  /* 0x0000ffff00027812 */ /* 0x040fe400078ec0ff */
[----:B0-----:R-:W-:-:S04]  /*1fe90*/  LOP3.LUT R3, R0, 0xffff, R5, 0x80, !PT ;  /* 0x0000ffff00037812 */ /* 0x001fc800078e8005 */
[----:B------:R-:W-:-:S13]  /*1fea0*/  ISETP.NE.AND P0, PT, R3, R2, PT ;  /* 0x000000020300720c */ /* 0x000fda0003f05270 */
[----:B------:R-:W-:Y:S05]  /*1feb0*/  @P0 BRA `(.L_x_14) ;  /* 0x0000000000500947 */ /* 0x000fea0003800000 */
[----:B------:R-:W-:Y:S02]  /*1fec0*/  SHF.R.U32.HI R5, RZ, 0x10, R5 ;  /* 0x00000010ff057819 */ /* 0x000fe40000011605 */
[----:B------:R-:W-:-:S04]  /*1fed0*/  SHF.R.U32.HI R2, RZ, 0x10, R0 ;  /* 0x00000010ff027819 */ /* 0x000fc80000011600 */
[----:B------:R-:W-:-:S04]  /*1fee0*/  LOP3.LUT R5, R5, R2, RZ, 0xc0, !PT ;  /* 0x0000000205057212 */ /* 0x000fc800078ec0ff */
[----:B------:R-:W-:-:S13]  /*1fef0*/  ISETP.NE.AND P0, PT, R5, R2, PT ;  /* 0x000000020500720c */ /* 0x000fda0003f05270 */
[----:B------:R-:W-:Y:S05]  /*1ff00*/  @P0 BRA `(.L_x_15) ;  /* 0x0000000000300947 */ /* 0x000fea0003800000 */
[----:B------:R-:W-:Y:S01]  /*1ff10*/  R2UR UR4, R0 ;  /* 0x00000000000472ca */ /* 0x000fe200000e0000 */
[----:B------:R-:W-:Y:S01]  /*1ff20*/  VOTEU.ANY UR5, UPT, PT ;  /* 0x0000000000057886 */ /* 0x000fe200038e0100 */
[----:B------:R-:W0:Y:S01]  /*1ff30*/  S2R R0, SR_LANEID ;  /* 0x0000000000007919 */ /* 0x000e220000000000 */
[----:B------:R-:W-:-:S10]  /*1ff40*/  UFLO.U32 UR5, UR5 ;  /* 0x00000005000572bd */ /* 0x000fd400080e0000 */
[----:B------:R-:W-:-:S06]  /*1ff50*/  ULOP3.LUT UR4, URZ, UR4, URZ, 0x33, !UPT ;  /* 0x00000004ff047292 */ /* 0x000fcc000f8e33ff */
[----:B------:R-:W-:-:S04]  /*1ff60*/  IMAD.U32 R2, RZ, RZ, UR4 ;  /* 0x00000004ff027e24 */ /* 0x000fc8000f8e00ff */
[----:B------:R-:W1:Y:S02]  /*1ff70*/  REDUX UR7, R2 ;  /* 0x00000000020773c4 */ /* 0x000e640000000000 */
[----:B------:R2:W-:Y:S01]  /*1ff80*/  UTCATOMSWS.AND URZ, UR4 ;  /* 0x0000000400ff79e3 */ /* 0x0005e20008000000 */
[----:B0-----:R-:W-:Y:S01]  /*1ff90*/  ISETP.EQ.U32.AND P0, PT, R0, UR5, PT ;  /* 0x0000000500007c0c */ /* 0x001fe2000bf02070 */
[----:B-1----:R-:W-:-:S12]  /*1ffa0*/  IMAD.U32 R0, RZ, RZ, UR7 ;  /* 0x00000007ff007e24 */ /* 0x002fd8000f8e00ff */
[----:B------:R2:W-:Y:S01]  /*1ffb0*/  @P0 ATOMS.AND RZ, [UR6], R0 ;  /* 0x00000000ffff098c */ /* 0x0005e2000a800006 */
[----:B------:R-:W-:Y:S05]  /*1ffc0*/  BRA `(.L_x_13) ;  /* 0x0000000000147947 */ /* 0x000fea0003800000 */
.L_x_15:
[----:B------:R-:W-:-:S07]  /*1ffd0*/  MOV R2, 0x1fff0 ;  /* 0x0001fff000027802 */ /* 0x000fce0000000f00 */
[----:B------:R-:W-:Y:S05]  /*1ffe0*/  CALL.REL.NOINC `($__internal_0_$__cuda_sm10x_tcgen05_guardrail_trap_col_being_dealloced_not_returned_by_alloc) ;  /* 0x00000000002c7944 */ /* 0x000fea0003c00000 */
[----:B------:R-:W-:Y:S05]  /*1fff0*/  BRA `(.L_x_13) ;  /* 0x0000000000087947 */ /* 0x000fea0003800000 */
.L_x_14:
[----:B------:R-:W-:-:S07]  /*20000*/  MOV R2, 0x20020 ;  /* 0x0002002000027802 */ /* 0x000fce0000000f00 */
[----:B------:R-:W-:Y:S05]  /*20010*/  CALL.REL.NOINC `($__internal_2_$__cuda_sm10x_tcgen05_guardrail_trap_unallocated_columns_being_dealloced) ;  /* 0x0000000000387944 */ /* 0x000fea0003c00000 */
.L_x_13:
[----:B------:R-:W-:Y:S01]  /*20020*/  NOP ;  /* 0x0000000000007918 */ /* 0x000fe20000000000 */
[----:B--2---:R-:W-:Y:S05]  /*20030*/  EXIT ;  /* 0x000000000000794d */ /* 0x004fea0003800000 */
.L_x_8:
[----:B------:R-:W0:Y:S02]  /*20040*/  SYNCS.PHASECHK.TRANS64.TRYWAIT P0, [UR12], R4 ;  /* 0x00000004ff0075a7 */ /* 0x000e24000800110c */
[----:B0-----:R-:W-:Y:S05]  /*20050*/  @!P0 BRA `(.L_x_8) ;  /* 0xfffffffc00f88947 */ /* 0x001fea000383ffff */
[----:B------:R-:W-:Y:S05]  /*20060*/  BRA `(.L_x_16) ;  /* 0xfffffee800707947 */ /* 0x000fea000383ffff */
.L_x_12:
[----:B------:R-:W1:Y:S02]  /*20070*/  SYNCS.PHASECHK.TRANS64.TRYWAIT P0, [UR12], R0 ;  /* 0x00000000ff0075a7 */ /* 0x000e64000800110c */
[----:B-1----:R-:W-:Y:S05]  /*20080*/  @!P0 BRA `(.L_x_12) ;  /* 0xfffffffc00f88947 */ /* 0x002fea000383ffff */
[----:B------:R-:W-:Y:S05]  /*20090*/  BRA `(.L_x_11) ;  /* 0xffffff7800187947 */ /* 0x000fea000383ffff */
        .weak           $__internal_0_$__cuda_sm10x_tcgen05_guardrail_trap_col_being_dealloced_not_returned_by_alloc
        .type           $__internal_0_$__cuda_sm10x_tcgen05_guardrail_trap_col_being_dealloced_not_returned_by_alloc,@function
        .size           $__internal_0_$__cuda_sm10x_tcgen05_guardrail_trap_col_being_dealloced_not_returned_by_alloc,($__internal_1_$__cuda_sm10x_tcgen05_guardrail_trap_phase_invalid_during_alloc - $__internal_0_$__cuda_sm10x_tcgen05_guardrail_trap_col_being_dealloced_not_returned_by_alloc)
$__internal_0_$__cuda_sm10x_tcgen05_guardrail_trap_col_being_dealloced_not_returned_by_alloc:
[----:B------:R-:W-:Y:S05]  /*200a0*/  BPT.TRAP 0x1 ;  /* 0x000000040000795c */ /* 0x000fea0000300000 */
[----:B------:R-:W-:-:S04]  /*200b0*/  IMAD.MOV.U32 R3, RZ, RZ, 0x0 ;  /* 0x00000000ff037424 */ /* 0x000fc800078e00ff */
[----:B------:R-:W-:Y:S05]  /*200c0*/  RET.REL.NODEC R2 `(matmul_kernel) ;  /* 0xfffffdfc02cc7950 */ /* 0x000fea0003c3ffff */
        .weak           $__internal_1_$__cuda_sm10x_tcgen05_guardrail_trap_phase_invalid_during_alloc
        .type           $__internal_1_$__cuda_sm10x_tcgen05_guardrail_trap_phase_invalid_during_alloc,@function
        .size           $__internal_1_$__cuda_sm10x_tcgen05_guardrail_trap_phase_invalid_during_alloc,($__internal_2_$__cuda_sm10x_tcgen05_guardrail_trap_unallocated_columns_being_dealloced - $__internal_1_$__cuda_sm10x_tcgen05_guardrail_trap_phase_invalid_during_alloc)
$__internal_1_$__cuda_sm10x_tcgen05_guardrail_trap_phase_invalid_during_alloc:
[----:B------:R-:W-:Y:S05]  /*200d0*/  BPT.TRAP 0x1 ;  /* 0x000000040000795c */ /* 0x000fea0000300000 */
[----:B------:R-:W-:-:S04]  /*200e0*/  IMAD.MOV.U32 R3, RZ, RZ, 0x0 ;  /* 0x00000000ff037424 */ /* 0x000fc800078e00ff */
[----:B------:R-:W-:Y:S05]  /*200f0*/  RET.REL.NODEC R2 `(matmul_kernel) ;  /* 0xfffffdfc02c07950 */ /* 0x000fea0003c3ffff */
        .weak           $__internal_2_$__cuda_sm10x_tcgen05_guardrail_trap_unallocated_columns_being_dealloced
        .type           $__internal_2_$__cuda_sm10x_tcgen05_guardrail_trap_unallocated_columns_being_dealloced,@function
        .size           $__internal_2_$__cuda_sm10x_tcgen05_guardrail_trap_unallocated_columns_being_dealloced,(.L_x_20 - $__internal_2_$__cuda_sm10x_tcgen05_guardrail_trap_unallocated_columns_being_dealloced)
$__internal_2_$__cuda_sm10x_tcgen05_guardrail_trap_unallocated_columns_being_dealloced:
[----:B------:R-:W-:Y:S05]  /*20100*/  BPT.TRAP 0x1 ;  /* 0x000000040000795c */ /* 0x000fea0000300000 */
[----:B------:R-:W-:-:S04]  /*20110*/  IMAD.MOV.U32 R3, RZ, RZ, 0x0 ;  /* 0x00000000ff037424 */ /* 0x000fc800078e00ff */
[----:B------:R-:W-:Y:S05]  /*20120*/  RET.REL.NODEC R2 `(matmul_kernel) ;  /* 0xfffffdfc02b47950 */ /* 0x000fea0003c3ffff */
.L_x_17:
[----:B------:R-:W-:-:S00]  /*20130*/  BRA `(.L_x_17) ;  /* 0xfffffffc00fc7947 */ /* 0x000fc0000383ffff */
[----:B------:R-:W-:-:S00]  /*20140*/  NOP ;  /* 0x0000000000007918 */ /* 0x000fc00000000000 */
        /* <DEDUP_REMOVED lines=11> */
.L_x_20:


//--------------------- .nv.shared.matmul_kernel  --------------------------
	.section	.nv.shared.matmul_kernel,"aw",@nobits
	.sectionflags	@""
	.align	16
	.zero		1024


//--------------------- .nv.shared.reserved.0     --------------------------
	.section	.nv.shared.reserved.0,"aw",@nobits
	.align	8
	.weak		__nv_reservedSMEM_offset_0_alias
	.size		__nv_reservedSMEM_offset_0_alias, 0, 64
	.other		__nv_reservedSMEM_offset_0_alias,@"STO_CUDA_RESERVED_SHARED STV_DEFAULT"
__nv_reservedSMEM_offset_0_alias:
	.zero		0
.nv.shared.reserved.0:
	.zero		64
	.weak		__nv_reservedSMEM_allocation_phase
	.type		__nv_reservedSMEM_allocation_phase,@object
	.size		__nv_reservedSMEM_allocation_phase,(.L_0 - __nv_reservedSMEM_allocation_phase)
__nv_reservedSMEM_allocation_phase:
	.zero		1
.L_0:
	.zero		7
	.weak		__nv_reservedSMEM_devtool_atexit_pc
	.type		__nv_reservedSMEM_devtool_atexit_pc,@object
	.size		__nv_reservedSMEM_devtool_atexit_pc,(__nv_reservedSMEM_allocation_mask - __nv_reservedSMEM_devtool_atexit_pc)
__nv_reservedSMEM_devtool_atexit_pc:
	.zero		8
	.weak		__nv_reservedSMEM_allocation_mask
	.type		__nv_reservedSMEM_allocation_mask,@object
	.size		__nv_reservedSMEM_allocation_mask,(.L_2 - __nv_reservedSMEM_allocation_mask)
__nv_reservedSMEM_allocation_mask:
	.zero		4
.L_2:


//--------------------- .nv.constant0.matmul_kernel --------------------------
	.section	.nv.constant0.matmul_kernel,"a",@progbits
	.sectionflags	@""
	.align	4
.nv.constant0.matmul_kernel:
	.zero		976


//--------------------- SYMBOLS --------------------------

	.type		.nv.reservedSmem.offset0,@object
	.size		.nv.reservedSmem.offset0,0x4
	.type		.nv.reservedSmem.cap,@object
	.size		.nv.reservedSmem.cap,0x4
